// auto-generated by cutlass_sweep.gemm — config: {"arch": "sm_90", "cluster_m": 1, "cluster_n": 1, "dtype": "fp16", "dtype_b": "fp16", "layout": "nt", "stages": 0, "tile_k": 32, "tile_m": 384, "tile_n": 512}
#include "cutlass/cutlass.h"
#include "cutlass/gemm/collective/collective_builder.hpp"
#include "cutlass/gemm/device/gemm_universal_adapter.h"
#include "cutlass/gemm/kernel/gemm_universal.hpp"
#include "cutlass/epilogue/collective/collective_builder.hpp"

using ElemA = cutlass::half_t;
using ElemB = cutlass::half_t;
using ElemCD = cutlass::half_t;
using Acc  = float;
using TileShape    = cute::Shape<cute::_384, cute::_512, cute::_32>;
using ClusterShape = cute::Shape<cute::_1, cute::_1, cute::_1>;

using CollectiveEpilogue = typename cutlass::epilogue::collective::CollectiveBuilder<
    cutlass::arch::Sm90, cutlass::arch::OpClassTensorOp,
    TileShape, ClusterShape,
    cutlass::epilogue::collective::EpilogueTileAuto,
    Acc, Acc,
    ElemCD, cutlass::layout::RowMajor, 128 / cutlass::sizeof_bits<ElemCD>::value,
    ElemCD, cutlass::layout::RowMajor, 128 / cutlass::sizeof_bits<ElemCD>::value,
    cutlass::epilogue::collective::EpilogueScheduleAuto
  >::CollectiveOp;

using CollectiveMainloop = typename cutlass::gemm::collective::CollectiveBuilder<
    cutlass::arch::Sm90, cutlass::arch::OpClassTensorOp,
    ElemA, cutlass::layout::RowMajor, 128 / cutlass::sizeof_bits<ElemA>::value,
    ElemB, cutlass::layout::ColumnMajor, 128 / cutlass::sizeof_bits<ElemB>::value,
    Acc,
    TileShape, ClusterShape,
    cutlass::gemm::collective::StageCountAutoCarveout<static_cast<int>(sizeof(typename CollectiveEpilogue::SharedStorage))>,
    cutlass::gemm::collective::KernelScheduleAuto
  >::CollectiveOp;

using GemmKernel = cutlass::gemm::kernel::GemmUniversal<
    cute::Shape<int,int,int,int>,
    CollectiveMainloop,
    CollectiveEpilogue
>;
using Gemm = cutlass::gemm::device::GemmUniversalAdapter<GemmKernel>;

// Force the device kernel symbol into the cubin without needing a host main.
auto* _anchor = &cutlass::device_kernel<GemmKernel>;


// ===== COMPILED SASS (sm_90a) =====

	.target	sm_90a

	.elftype	@"ET_EXEC"


//--------------------- .note.nv.tkinfo           --------------------------
	.section	.note.nv.tkinfo,"",@"SHT_NOTE"
	.sectionflags	@"SHF_NOTE_NV_TKINFO"
	.tkinfo
        /*0018*/ 	.word	0x00000002
        /*0030*/ 	.string	""
        /*0030*/ 	.string	"ptxas"
        /*0030*/ 	.string	"Cuda compilation tools, release 13.0, V13.0.88"
        /*0030*/ 	.string	"Build cuda_13.0.r13.0/compiler.36424714_0"
        /*0030*/ 	.string	"-arch sm_90a -m 64 "



//--------------------- .note.nv.cuinfo           --------------------------
	.section	.note.nv.cuinfo,"",@"SHT_NOTE"
	.sectionflags	@"SHF_NOTE_NV_CUINFO"
        /*0018*/ 	.short	0x0002
        /*001a*/ 	.short	0x005a
        /*001c*/ 	.short	0x0082
	.zero		2


//--------------------- .nv.info                  --------------------------
	.section	.nv.info,"",@"SHT_CUDA_INFO"
	.align	4


	//----- nvinfo : EIATTR_REGCOUNT
	.align		4
        /*0000*/ 	.byte	0x04, 0x2f
        /*0002*/ 	.short	(.L_15 - .L_14)
	.align		4
.L_14:
        /*0004*/ 	.word	index@(_ZN7cutlass13device_kernelINS_4gemm6kernel13GemmUniversalIN4cute5tupleIJiiiiEEENS1_10collective13CollectiveMmaINS1_34MainloopSm90TmaGmmaWarpSpecializedILi4ENS5_IJNS4_1CILi1EEESB_SB_EEENS1_35KernelTmaWarpSpecializedCooperativeEEENS5_IJNSA_ILi384EEENSA_ILi512EEENSA_ILi32EEEEEENS_6half_tENS5_IJlSB_lEEESJ_SK_NS4_8TiledMMAINS4_8MMA_AtomIJNS4_4SM904GMMA26MMA_64x256x16_F32F16F16_SSILNSO_5MajorE0ELSQ_0ELNSO_7ScaleInE1ELSR_1EEEEEENS4_6LayoutINS5_IJNSA_ILi2EEESB_SB_EEENS5_IJSB_NSA_ILi0EEESX_EEEEENS5_IJNS4_10UnderscoreES10_S10_EEEEENS4_13SM90_TMA_LOADENS4_14ComposedLayoutINS4_7SwizzleILi2ELi4ELi3EEENS4_18smem_ptr_flag_bitsILi16EEENSU_INS5_IJNSA_ILi8EEESH_EEENS5_IJSH_SB_EEEEEEEvNS4_8identityES13_S1D_vS1E_EENS_8epilogue10collective6detail29Sm90TmaWarpSpecializedAdapterINS1H_15DefaultEpilogueISJ_SK_SK_NS1G_6thread17LinearCombinationISJ_Li1EffLNS1L_9ScaleType4KindE0ELNS_15FloatRoundStyleE2ESJ_EENS1_15EpilogueDefaultEEEEEvvEEEEvNT_6ParamsE)
        /*0008*/ 	.word	0x000000a8


	//----- nvinfo : EIATTR_FRAME_SIZE
	.align		4
.L_15:
        /*000c*/ 	.byte	0x04, 0x11
        /*000e*/ 	.short	(.L_17 - .L_16)
	.align		4
.L_16:
        /*0010*/ 	.word	index@(_ZN7cutlass13device_kernelINS_4gemm6kernel13GemmUniversalIN4cute5tupleIJiiiiEEENS1_10collective13CollectiveMmaINS1_34MainloopSm90TmaGmmaWarpSpecializedILi4ENS5_IJNS4_1CILi1EEESB_SB_EEENS1_35KernelTmaWarpSpecializedCooperativeEEENS5_IJNSA_ILi384EEENSA_ILi512EEENSA_ILi32EEEEEENS_6half_tENS5_IJlSB_lEEESJ_SK_NS4_8TiledMMAINS4_8MMA_AtomIJNS4_4SM904GMMA26MMA_64x256x16_F32F16F16_SSILNSO_5MajorE0ELSQ_0ELNSO_7ScaleInE1ELSR_1EEEEEENS4_6LayoutINS5_IJNSA_ILi2EEESB_SB_EEENS5_IJSB_NSA_ILi0EEESX_EEEEENS5_IJNS4_10UnderscoreES10_S10_EEEEENS4_13SM90_TMA_LOADENS4_14ComposedLayoutINS4_7SwizzleILi2ELi4ELi3EEENS4_18smem_ptr_flag_bitsILi16EEENSU_INS5_IJNSA_ILi8EEESH_EEENS5_IJSH_SB_EEEEEEEvNS4_8identityES13_S1D_vS1E_EENS_8epilogue10collective6detail29Sm90TmaWarpSpecializedAdapterINS1H_15DefaultEpilogueISJ_SK_SK_NS1G_6thread17LinearCombinationISJ_Li1EffLNS1L_9ScaleType4KindE0ELNS_15FloatRoundStyleE2ESJ_EENS1_15EpilogueDefaultEEEEEvvEEEEvNT_6ParamsE)
        /*0014*/ 	.word	0x00001930


	//----- nvinfo : EIATTR_MIN_STACK_SIZE
	.align		4
.L_17:
        /*0018*/ 	.byte	0x04, 0x12
        /*001a*/ 	.short	(.L_19 - .L_18)
	.align		4
.L_18:
        /*001c*/ 	.word	index@(_ZN7cutlass13device_kernelINS_4gemm6kernel13GemmUniversalIN4cute5tupleIJiiiiEEENS1_10collective13CollectiveMmaINS1_34MainloopSm90TmaGmmaWarpSpecializedILi4ENS5_IJNS4_1CILi1EEESB_SB_EEENS1_35KernelTmaWarpSpecializedCooperativeEEENS5_IJNSA_ILi384EEENSA_ILi512EEENSA_ILi32EEEEEENS_6half_tENS5_IJlSB_lEEESJ_SK_NS4_8TiledMMAINS4_8MMA_AtomIJNS4_4SM904GMMA26MMA_64x256x16_F32F16F16_SSILNSO_5MajorE0ELSQ_0ELNSO_7ScaleInE1ELSR_1EEEEEENS4_6LayoutINS5_IJNSA_ILi2EEESB_SB_EEENS5_IJSB_NSA_ILi0EEESX_EEEEENS5_IJNS4_10UnderscoreES10_S10_EEEEENS4_13SM90_TMA_LOADENS4_14ComposedLayoutINS4_7SwizzleILi2ELi4ELi3EEENS4_18smem_ptr_flag_bitsILi16EEENSU_INS5_IJNSA_ILi8EEESH_EEENS5_IJSH_SB_EEEEEEEvNS4_8identityES13_S1D_vS1E_EENS_8epilogue10collective6detail29Sm90TmaWarpSpecializedAdapterINS1H_15DefaultEpilogueISJ_SK_SK_NS1G_6thread17LinearCombinationISJ_Li1EffLNS1L_9ScaleType4KindE0ELNS_15FloatRoundStyleE2ESJ_EENS1_15EpilogueDefaultEEEEEvvEEEEvNT_6ParamsE)
        /*0020*/ 	.word	0x00001930
.L_19:


//--------------------- .nv.compat                --------------------------
	.section	.nv.compat,"",@"SHT_CUDA_COMPAT_INFO"
	.align	4
        /*0000*/ 	.byte	0x02, 0x09, 0x01, 0x00, 0x02, 0x02, 0x04, 0x00, 0x02, 0x05, 0x05, 0x00, 0x03, 0x07, 0x01, 0x01
        /*0010*/ 	.byte	0x02, 0x03, 0x01, 0x00, 0x02, 0x06, 0x01, 0x00, 0x04, 0x0b, 0x08, 0x00, 0x00, 0x00, 0x00, 0x00
        /*0020*/ 	.byte	0x00, 0x00, 0x00, 0x00


//--------------------- .nv.info._ZN7cutlass13device_kernelINS_4gemm6kernel13GemmUniversalIN4cute5tupleIJiiiiEEENS1_10collective13CollectiveMmaINS1_34MainloopSm90TmaGmmaWarpSpecializedILi4ENS5_IJNS4_1CILi1EEESB_SB_EEENS1_35KernelTmaWarpSpecializedCooperativeEEENS5_IJNSA_ILi384EEENSA_ILi512EEENSA_ILi32EEEEEENS_6half_tENS5_IJlSB_lEEESJ_SK_NS4_8TiledMMAINS4_8MMA_AtomIJNS4_4SM904GMMA26MMA_64x256x16_F32F16F16_SSILNSO_5MajorE0ELSQ_0ELNSO_7ScaleInE1ELSR_1EEEEEENS4_6LayoutINS5_IJNSA_ILi2EEESB_SB_EEENS5_IJSB_NSA_ILi0EEESX_EEEEENS5_IJNS4_10UnderscoreES10_S10_EEEEENS4_13SM90_TMA_LOADENS4_14ComposedLayoutINS4_7SwizzleILi2ELi4ELi3EEENS4_18smem_ptr_flag_bitsILi16EEENSU_INS5_IJNSA_ILi8EEESH_EEENS5_IJSH_SB_EEEEEEEvNS4_8identityES13_S1D_vS1E_EENS_8epilogue10collective6detail29Sm90TmaWarpSpecializedAdapterINS1H_15DefaultEpilogueISJ_SK_SK_NS1G_6thread17LinearCombinationISJ_Li1EffLNS1L_9ScaleType4KindE0ELNS_15FloatRoundStyleE2ESJ_EENS1_15EpilogueDefaultEEEEEvvEEEEvNT_6ParamsE --------------------------
	.section	.nv.info._ZN7cutlass13device_kernelINS_4gemm6kernel13GemmUniversalIN4cute5tupleIJiiiiEEENS1_10collective13CollectiveMmaINS1_34MainloopSm90TmaGmmaWarpSpecializedILi4ENS5_IJNS4_1CILi1EEESB_SB_EEENS1_35KernelTmaWarpSpecializedCooperativeEEENS5_IJNSA_ILi384EEENSA_ILi512EEENSA_ILi32EEEEEENS_6half_tENS5_IJlSB_lEEESJ_SK_NS4_8TiledMMAINS4_8MMA_AtomIJNS4_4SM904GMMA26MMA_64x256x16_F32F16F16_SSILNSO_5MajorE0ELSQ_0ELNSO_7ScaleInE1ELSR_1EEEEEENS4_6LayoutINS5_IJNSA_ILi2EEESB_SB_EEENS5_IJSB_NSA_ILi0EEESX_EEEEENS5_IJNS4_10UnderscoreES10_S10_EEEEENS4_13SM90_TMA_LOADENS4_14ComposedLayoutINS4_7SwizzleILi2ELi4ELi3EEENS4_18smem_ptr_flag_bitsILi16EEENSU_INS5_IJNSA_ILi8EEESH_EEENS5_IJSH_SB_EEEEEEEvNS4_8identityES13_S1D_vS1E_EENS_8epilogue10collective6detail29Sm90TmaWarpSpecializedAdapterINS1H_15DefaultEpilogueISJ_SK_SK_NS1G_6thread17LinearCombinationISJ_Li1EffLNS1L_9ScaleType4KindE0ELNS_15FloatRoundStyleE2ESJ_EENS1_15EpilogueDefaultEEEEEvvEEEEvNT_6ParamsE,"",@"SHT_CUDA_INFO"
	.sectionflags	@""
	.align	4


	//----- nvinfo : EIATTR_CUDA_API_VERSION
	.align		4
        /*0000*/ 	.byte	0x04, 0x37
        /*0002*/ 	.short	(.L_21 - .L_20)
.L_20:
        /*0004*/ 	.word	0x00000082


	//----- nvinfo : EIATTR_KPARAM_INFO
	.align		4
.L_21:
        /*0008*/ 	.byte	0x04, 0x17
        /*000a*/ 	.short	(.L_23 - .L_22)
.L_22:
        /*000c*/ 	.word	0x00000000
        /*0010*/ 	.short	0x0000
        /*0012*/ 	.short	0x0070
        /*0014*/ 	.byte	0x00, 0xf0, 0x01, 0x10


	//----- nvinfo : EIATTR_SPARSE_MMA_MASK
	.align		4
.L_23:
        /*0018*/ 	.byte	0x03, 0x50
        /*001a*/ 	.short	0x0000


	//----- nvinfo : EIATTR_MAXREG_COUNT
	.align		4
        /*001c*/ 	.byte	0x03, 0x1b
        /*001e*/ 	.short	0x00a8


	//----- nvinfo : EIATTR_NUM_BARRIERS
	.align		4
        /*0020*/ 	.byte	0x02, 0x4c
        /*0022*/ 	.byte	0x01
	.zero		1


	//----- nvinfo : EIATTR_EXTERNS
	.align		4
        /*0024*/ 	.byte	0x04, 0x0f
        /*0026*/ 	.short	(.L_25 - .L_24)


	//   ....[0]....
	.align		4
.L_24:
        /*0028*/ 	.word	index@(__assertfail)


	//----- nvinfo : EIATTR_ANNOTATIONS
	.align		4
.L_25:
        /*002c*/ 	.byte	0x04, 0x55
        /*002e*/ 	.short	(.L_27 - .L_26)


	//   ....[0]....
.L_26:
        /*0030*/ 	.word	0x00000001
        /*0034*/ 	.byte	0x90, 0x06, 0x00, 0x00, 0x01, 0x00, 0x00, 0x00, 0xb0, 0x06, 0x00, 0x00, 0x01, 0x00, 0x00, 0x00
        /* <DEDUP_REMOVED lines=2694> */
        /*a8a4*/ 	.byte	0xd0, 0x9d, 0x04, 0x00


	//----- nvinfo : EIATTR_MERCURY_ISA_VERSION
	.align		4
.L_27:
        /*a8a8*/ 	.byte	0x03, 0x5f
        /*a8aa*/ 	.short	0x0101


	//----- nvinfo : EIATTR_INT_WARP_WIDE_INSTR_OFFSETS
	.align		4
        /*a8ac*/ 	.byte	0x04, 0x31
        /*a8ae*/ 	.short	(.L_29 - .L_28)


	//   ....[0]....
.L_28:
        /*a8b0*/ 	.word	0x00000500


	//   ....[1]....
        /*a8b4*/ 	.word	0x00000510


	//   ....[2]....
        /*a8b8*/ 	.word	0x000005a0


	//----- nvinfo : EIATTR_COOP_GROUP_MASK_REGIDS
	.align		4
.L_29:
        /*a8bc*/ 	.byte	0x04, 0x29
        /*a8be*/ 	.short	(.L_31 - .L_30)


	//   ....[0]....
.L_30:
        /*a8c0*/ 	.word	0xffffffff


	//   ....[1]....
        /*a8c4*/ 	.word	0xffffffff


	//   ....[2]....
        /*a8c8*/ 	.word	0xffffffff


	//   ....[3]....
        /*a8cc*/ 	.word	0xffffffff


	//   ....[4]....
        /*a8d0*/ 	.word	0xffffffff


	//----- nvinfo : EIATTR_COOP_GROUP_INSTR_OFFSETS
	.align		4
.L_31:
        /*a8d4*/ 	.byte	0x04, 0x28
        /*a8d6*/ 	.short	(.L_33 - .L_32)


	//   ....[0]....
.L_32:
        /*a8d8*/ 	.word	0x00000070


	//   ....[1]....
        /*a8dc*/ 	.word	0x00000080


	//   ....[2]....
        /*a8e0*/ 	.word	0x000001a0


	//   ....[3]....
        /*a8e4*/ 	.word	0x000003b0


	//   ....[4]....
        /*a8e8*/ 	.word	0x00001170


	//----- nvinfo : EIATTR_REG_RECONFIG
	.align		4
.L_33:
        /*a8ec*/ 	.byte	0x01, 0x54
	.zero		2


	//----- nvinfo : EIATTR_SYSCALL_OFFSETS
	.align		4
        /*a8f0*/ 	.byte	0x04, 0x46
        /*a8f2*/ 	.short	(.L_35 - .L_34)


	//   ....[0]....
.L_34:
        /*a8f4*/ 	.word	0x00001320


	//----- nvinfo : EIATTR_MBARRIER_INSTR_OFFSETS
	.align		4
.L_35:
        /*a8f8*/ 	.byte	0x04, 0x39
        /*a8fa*/ 	.short	(.L_37 - .L_36)


	//   ....[0]....
.L_36:
        /*a8fc*/ 	.word	0x00000320
        /*a900*/ 	.word	0x000000ff
        /*a904*/ 	.word	0x00000000
        /*a908*/ 	.short	0x0100
        /*a90a*/ 	.byte	0x08
	.zero		1


	//   ....[1]....
        /*a90c*/ 	.word	0x00000330
        /*a910*/ 	.word	0x000000ff
        /*a914*/ 	.word	0x00000020
        /*a918*/ 	.short	0x0100
        /*a91a*/ 	.byte	0x08
	.zero		1


	//   ....[2]....
        /*a91c*/ 	.word	0x00000340
        /*a920*/ 	.word	0x000000ff
        /*a924*/ 	.word	0x00000008
        /*a928*/ 	.short	0x0100
        /*a92a*/ 	.byte	0x08
	.zero		1


	//   ....[3]....
        /*a92c*/ 	.word	0x00000350
        /*a930*/ 	.word	0x000000ff
        /*a934*/ 	.word	0x00000028
        /*a938*/ 	.short	0x0100
        /*a93a*/ 	.byte	0x08
	.zero		1


	//   ....[4]....
        /*a93c*/ 	.word	0x00000360
        /*a940*/ 	.word	0x000000ff
        /*a944*/ 	.word	0x00000010
        /*a948*/ 	.short	0x0100
        /*a94a*/ 	.byte	0x08
	.zero		1


	//   ....[5]....
        /*a94c*/ 	.word	0x00000370
        /*a950*/ 	.word	0x000000ff
        /*a954*/ 	.word	0x00000030
        /*a958*/ 	.short	0x0100
        /*a95a*/ 	.byte	0x08
	.zero		1


	//   ....[6]....
        /*a95c*/ 	.word	0x00000380
        /*a960*/ 	.word	0x000000ff
        /*a964*/ 	.word	0x00000018
        /*a968*/ 	.short	0x0100
        /*a96a*/ 	.byte	0x08
	.zero		1


	//   ....[7]....
        /*a96c*/ 	.word	0x00000390
        /*a970*/ 	.word	0x000000ff
        /*a974*/ 	.word	0x00000038
        /*a978*/ 	.short	0x0100
        /*a97a*/ 	.byte	0x08
	.zero		1


	//   ....[8]....
        /*a97c*/ 	.word	0x00000620
        /*a980*/ 	.word	0x000000ff
        /*a984*/ 	.word	0x00000050
        /*a988*/ 	.short	0x0100
        /*a98a*/ 	.byte	0x10
	.zero		1


	//   ....[9]....
        /*a98c*/ 	.word	0x000006c0
        /*a990*/ 	.word	0x000000ff
        /*a994*/ 	.word	0x00000058
        /*a998*/ 	.short	0x0100
        /*a99a*/ 	.byte	0x10
	.zero		1


	//   ....[10]....
        /*a99c*/ 	.word	0x000013c0
        /*a9a0*/ 	.word	0x00000003
        /*a9a4*/ 	.word	0x00000000
        /*a9a8*/ 	.short	0x010a
        /*a9aa*/ 	.byte	0x3f
	.zero		1


	//   ....[11]....
        /*a9ac*/ 	.word	0x00001400
        /*a9b0*/ 	.word	0x00000003
        /*a9b4*/ 	.word	0x00000000
        /*a9b8*/ 	.short	0x010a
        /*a9ba*/ 	.byte	0x3f
	.zero		1


	//   ....[12]....
        /*a9bc*/ 	.word	0x00009340
        /*a9c0*/ 	.word	0x000000ff
        /*a9c4*/ 	.word	0x00000000
        /*a9c8*/ 	.short	0x010a
        /*a9ca*/ 	.byte	0x04
	.zero		1


	//   ....[13]....
        /*a9cc*/ 	.word	0x00009380
        /*a9d0*/ 	.word	0x000000ff
        /*a9d4*/ 	.word	0x00000000
        /*a9d8*/ 	.short	0x010a
        /*a9da*/ 	.byte	0x04
	.zero		1


	//   ....[14]....
        /*a9dc*/ 	.word	0x00013c80
        /*a9e0*/ 	.word	0x000000ff
        /*a9e4*/ 	.word	0x00000000
        /*a9e8*/ 	.short	0x0101
        /*a9ea*/ 	.byte	0x04
	.zero		1


	//   ....[15]....
        /*a9ec*/ 	.word	0x00013e30
        /*a9f0*/ 	.word	0x000000ff
        /*a9f4*/ 	.word	0x00000000
        /*a9f8*/ 	.short	0x0101
        /*a9fa*/ 	.byte	0x04
	.zero		1


	//   ....[16]....
        /*a9fc*/ 	.word	0x00049960
        /*aa00*/ 	.word	0x0000000f
        /*aa04*/ 	.word	0x00000020
        /*aa08*/ 	.short	0x010a
        /*aa0a*/ 	.byte	0x3f
	.zero		1


	//   ....[17]....
        /*aa0c*/ 	.word	0x00049d40
        /*aa10*/ 	.word	0x00000002
        /*aa14*/ 	.word	0x00000058
        /*aa18*/ 	.short	0x0101
        /*aa1a*/ 	.byte	0x3f
	.zero		1


	//   ....[18]....
        /*aa1c*/ 	.word	0x0004a4e0
        /*aa20*/ 	.word	0x00000005
        /*aa24*/ 	.word	0x00000000
        /*aa28*/ 	.short	0x010a
        /*aa2a*/ 	.byte	0x3f
	.zero		1


	//   ....[19]....
        /*aa2c*/ 	.word	0x0004a570
        /*aa30*/ 	.word	0x00000007
        /*aa34*/ 	.word	0x00000000
        /*aa38*/ 	.short	0x010a
        /*aa3a*/ 	.byte	0x3f
	.zero		1


	//   ....[20]....
        /*aa3c*/ 	.word	0x0004a600
        /*aa40*/ 	.word	0x00000007
        /*aa44*/ 	.word	0x00000000
        /*aa48*/ 	.short	0x010a
        /*aa4a*/ 	.byte	0x3f
	.zero		1


	//   ....[21]....
        /*aa4c*/ 	.word	0x0004a690
        /*aa50*/ 	.word	0x00000003
        /*aa54*/ 	.word	0x00000000
        /*aa58*/ 	.short	0x010a
        /*aa5a*/ 	.byte	0x3f
	.zero		1


	//   ....[22]....
        /*aa5c*/ 	.word	0x0004a6f0
        /*aa60*/ 	.word	0x00000003
        /*aa64*/ 	.word	0x00000000
        /*aa68*/ 	.short	0x010a
        /*aa6a*/ 	.byte	0x3f
	.zero		1


	//   ....[23]....
        /*aa6c*/ 	.word	0x0004a750
        /*aa70*/ 	.word	0x00000006
        /*aa74*/ 	.word	0x00000000
        /*aa78*/ 	.short	0x010a
        /*aa7a*/ 	.byte	0x3f
	.zero		1


	//   ....[24]....
        /*aa7c*/ 	.word	0x0004a820
        /*aa80*/ 	.word	0x0000000f
        /*aa84*/ 	.word	0x00000020
        /*aa88*/ 	.short	0x010a
        /*aa8a*/ 	.byte	0x3f
	.zero		1


	//   ....[25]....
        /*aa8c*/ 	.word	0x0004a8f0
        /*aa90*/ 	.word	0x00000005
        /*aa94*/ 	.word	0x00000000
        /*aa98*/ 	.short	0x010a
        /*aa9a*/ 	.byte	0x3f
	.zero		1


	//   ....[26]....
        /*aa9c*/ 	.word	0x0004a940
        /*aaa0*/ 	.word	0x00000007
        /*aaa4*/ 	.word	0x00000000
        /*aaa8*/ 	.short	0x010a
        /*aaaa*/ 	.byte	0x3f
	.zero		1


	//   ....[27]....
        /*aaac*/ 	.word	0x0004a990
        /*aab0*/ 	.word	0x00000007
        /*aab4*/ 	.word	0x00000000
        /*aab8*/ 	.short	0x010a
        /*aaba*/ 	.byte	0x3f
	.zero		1


	//----- nvinfo : EIATTR_NUM_MBARRIERS
	.align		4
.L_37:
        /*aabc*/ 	.byte	0x03, 0x38
        /*aabe*/ 	.short	0x000a


	//----- nvinfo : EIATTR_EXIT_INSTR_OFFSETS
	.align		4
        /*aac0*/ 	.byte	0x04, 0x1c
        /*aac2*/ 	.short	(.L_39 - .L_38)


	//   ....[0]....
.L_38:
        /*aac4*/ 	.word	0x00000720


	//   ....[1]....
        /*aac8*/ 	.word	0x00001090


	//   ....[2]....
        /*aacc*/ 	.word	0x00048ee0


	//   ....[3]....
        /*aad0*/ 	.word	0x000495f0


	//   ....[4]....
        /*aad4*/ 	.word	0x0004a6e0


	//----- nvinfo : EIATTR_MAX_THREADS
	.align		4
.L_39:
        /*aad8*/ 	.byte	0x04, 0x05
        /*aada*/ 	.short	(.L_41 - .L_40)
.L_40:
        /*aadc*/ 	.word	0x00000180
        /*aae0*/ 	.word	0x00000001
        /*aae4*/ 	.word	0x00000001


	//----- nvinfo : EIATTR_CRS_STACK_SIZE
	.align		4
.L_41:
        /*aae8*/ 	.byte	0x04, 0x1e
        /*aaea*/ 	.short	(.L_43 - .L_42)
.L_42:
        /*aaec*/ 	.word	0x00000000


	//----- nvinfo : EIATTR_CBANK_PARAM_SIZE
	.align		4
.L_43:
        /*aaf0*/ 	.byte	0x03, 0x19
        /*aaf2*/ 	.short	0x0470


	//----- nvinfo : EIATTR_PARAM_CBANK
	.align		4
        /*aaf4*/ 	.byte	0x04, 0x0a
        /*aaf6*/ 	.short	(.L_45 - .L_44)
	.align		4
.L_44:
        /*aaf8*/ 	.word	index@(.nv.constant0._ZN7cutlass13device_kernelINS_4gemm6kernel13GemmUniversalIN4cute5tupleIJiiiiEEENS1_10collective13CollectiveMmaINS1_34MainloopSm90TmaGmmaWarpSpecializedILi4ENS5_IJNS4_1CILi1EEESB_SB_EEENS1_35KernelTmaWarpSpecializedCooperativeEEENS5_IJNSA_ILi384EEENSA_ILi512EEENSA_ILi32EEEEEENS_6half_tENS5_IJlSB_lEEESJ_SK_NS4_8TiledMMAINS4_8MMA_AtomIJNS4_4SM904GMMA26MMA_64x256x16_F32F16F16_SSILNSO_5MajorE0ELSQ_0ELNSO_7ScaleInE1ELSR_1EEEEEENS4_6LayoutINS5_IJNSA_ILi2EEESB_SB_EEENS5_IJSB_NSA_ILi0EEESX_EEEEENS5_IJNS4_10UnderscoreES10_S10_EEEEENS4_13SM90_TMA_LOADENS4_14ComposedLayoutINS4_7SwizzleILi2ELi4ELi3EEENS4_18smem_ptr_flag_bitsILi16EEENSU_INS5_IJNSA_ILi8EEESH_EEENS5_IJSH_SB_EEEEEEEvNS4_8identityES13_S1D_vS1E_EENS_8epilogue10collective6detail29Sm90TmaWarpSpecializedAdapterINS1H_15DefaultEpilogueISJ_SK_SK_NS1G_6thread17LinearCombinationISJ_Li1EffLNS1L_9ScaleType4KindE0ELNS_15FloatRoundStyleE2ESJ_EENS1_15EpilogueDefaultEEEEEvvEEEEvNT_6ParamsE)
        /*aafc*/ 	.short	0x0210
        /*aafe*/ 	.short	0x0470


	//----- nvinfo : EIATTR_SW_WAR
	.align		4
.L_45:
        /*ab00*/ 	.byte	0x04, 0x36
        /*ab02*/ 	.short	(.L_47 - .L_46)
.L_46:
        /*ab04*/ 	.word	0x00000008
.L_47:


//--------------------- .nv.callgraph             --------------------------
	.section	.nv.callgraph,"",@"SHT_CUDA_CALLGRAPH"
	.align	4
	.sectionentsize	8
	.align		4
        /*0000*/ 	.word	0x00000000
	.align		4
        /*0004*/ 	.word	0xffffffff
	.align		4
        /*0008*/ 	.word	index@(_ZN7cutlass13device_kernelINS_4gemm6kernel13GemmUniversalIN4cute5tupleIJiiiiEEENS1_10collective13CollectiveMmaINS1_34MainloopSm90TmaGmmaWarpSpecializedILi4ENS5_IJNS4_1CILi1EEESB_SB_EEENS1_35KernelTmaWarpSpecializedCooperativeEEENS5_IJNSA_ILi384EEENSA_ILi512EEENSA_ILi32EEEEEENS_6half_tENS5_IJlSB_lEEESJ_SK_NS4_8TiledMMAINS4_8MMA_AtomIJNS4_4SM904GMMA26MMA_64x256x16_F32F16F16_SSILNSO_5MajorE0ELSQ_0ELNSO_7ScaleInE1ELSR_1EEEEEENS4_6LayoutINS5_IJNSA_ILi2EEESB_SB_EEENS5_IJSB_NSA_ILi0EEESX_EEEEENS5_IJNS4_10UnderscoreES10_S10_EEEEENS4_13SM90_TMA_LOADENS4_14ComposedLayoutINS4_7SwizzleILi2ELi4ELi3EEENS4_18smem_ptr_flag_bitsILi16EEENSU_INS5_IJNSA_ILi8EEESH_EEENS5_IJSH_SB_EEEEEEEvNS4_8identityES13_S1D_vS1E_EENS_8epilogue10collective6detail29Sm90TmaWarpSpecializedAdapterINS1H_15DefaultEpilogueISJ_SK_SK_NS1G_6thread17LinearCombinationISJ_Li1EffLNS1L_9ScaleType4KindE0ELNS_15FloatRoundStyleE2ESJ_EENS1_15EpilogueDefaultEEEEEvvEEEEvNT_6ParamsE)
	.align		4
        /*000c*/ 	.word	index@(__assertfail)
	.align		4
        /*0010*/ 	.word	0x00000000
	.align		4
        /*0014*/ 	.word	0xfffffffe
	.align		4
        /*0018*/ 	.word	0x00000000
	.align		4
        /*001c*/ 	.word	0xfffffffd
	.align		4
        /*0020*/ 	.word	0x00000000
	.align		4
        /*0024*/ 	.word	0xfffffffc


//--------------------- .nv.constant4             --------------------------
	.section	.nv.constant4,"a",@progbits
	.align	8
	.align		8
.nv.constant4:
        /*0000*/ 	.dword	__assertfail
	.align		8
        /*0008*/ 	.dword	__unnamed_1
	.align		8
        /*0010*/ 	.dword	_ZN40_INTERNAL_d5bc9a14_4_k_cu_0bafc488_119184cuda3std3__45__cpo5beginE
	.align		8
        /*0018*/ 	.dword	_ZN40_INTERNAL_d5bc9a14_4_k_cu_0bafc488_119184cuda3std3__45__cpo3endE
	.align		8
        /*0020*/ 	.dword	_ZN40_INTERNAL_d5bc9a14_4_k_cu_0bafc488_119184cuda3std3__45__cpo6cbeginE
	.align		8
        /*0028*/ 	.dword	_ZN40_INTERNAL_d5bc9a14_4_k_cu_0bafc488_119184cuda3std3__45__cpo4cendE
	.align		8
        /*0030*/ 	.dword	_ZN40_INTERNAL_d5bc9a14_4_k_cu_0bafc488_119184cuda3std3__442_GLOBAL__N__d5bc9a14_4_k_cu_0bafc488_119186ignoreE
	.align		8
        /*0038*/ 	.dword	_ZN40_INTERNAL_d5bc9a14_4_k_cu_0bafc488_119184cuda3std3__419piecewise_constructE
	.align		8
        /*0040*/ 	.dword	_ZN40_INTERNAL_d5bc9a14_4_k_cu_0bafc488_119184cuda3std3__48in_placeE
	.align		8
        /*0048*/ 	.dword	_ZN40_INTERNAL_d5bc9a14_4_k_cu_0bafc488_119184cuda3std6ranges3__45__cpo4swapE
	.align		8
        /*0050*/ 	.dword	_ZN40_INTERNAL_d5bc9a14_4_k_cu_0bafc488_119184cuda3std6ranges3__45__cpo9iter_moveE
	.align		8
        /*0058*/ 	.dword	_ZN40_INTERNAL_d5bc9a14_4_k_cu_0bafc488_119184cute7productE
	.align		8
        /*0060*/ 	.dword	_ZN40_INTERNAL_d5bc9a14_4_k_cu_0bafc488_119184cute1_E
	.align		8
        /*0068*/ 	.dword	$str$22
	.align		8
        /*0070*/ 	.dword	$str$23


//--------------------- .text._ZN7cutlass13device_kernelINS_4gemm6kernel13GemmUniversalIN4cute5tupleIJiiiiEEENS1_10collective13CollectiveMmaINS1_34MainloopSm90TmaGmmaWarpSpecializedILi4ENS5_IJNS4_1CILi1EEESB_SB_EEENS1_35KernelTmaWarpSpecializedCooperativeEEENS5_IJNSA_ILi384EEENSA_ILi512EEENSA_ILi32EEEEEENS_6half_tENS5_IJlSB_lEEESJ_SK_NS4_8TiledMMAINS4_8MMA_AtomIJNS4_4SM904GMMA26MMA_64x256x16_F32F16F16_SSILNSO_5MajorE0ELSQ_0ELNSO_7ScaleInE1ELSR_1EEEEEENS4_6LayoutINS5_IJNSA_ILi2EEESB_SB_EEENS5_IJSB_NSA_ILi0EEESX_EEEEENS5_IJNS4_10UnderscoreES10_S10_EEEEENS4_13SM90_TMA_LOADENS4_14ComposedLayoutINS4_7SwizzleILi2ELi4ELi3EEENS4_18smem_ptr_flag_bitsILi16EEENSU_INS5_IJNSA_ILi8EEESH_EEENS5_IJSH_SB_EEEEEEEvNS4_8identityES13_S1D_vS1E_EENS_8epilogue10collective6detail29Sm90TmaWarpSpecializedAdapterINS1H_15DefaultEpilogueISJ_SK_SK_NS1G_6thread17LinearCombinationISJ_Li1EffLNS1L_9ScaleType4KindE0ELNS_15FloatRoundStyleE2ESJ_EENS1_15EpilogueDefaultEEEEEvvEEEEvNT_6ParamsE --------------------------
	.section	.text._ZN7cutlass13device_kernelINS_4gemm6kernel13GemmUniversalIN4cute5tupleIJiiiiEEENS1_10collective13CollectiveMmaINS1_34MainloopSm90TmaGmmaWarpSpecializedILi4ENS5_IJNS4_1CILi1EEESB_SB_EEENS1_35KernelTmaWarpSpecializedCooperativeEEENS5_IJNSA_ILi384EEENSA_ILi512EEENSA_ILi32EEEEEENS_6half_tENS5_IJlSB_lEEESJ_SK_NS4_8TiledMMAINS4_8MMA_AtomIJNS4_4SM904GMMA26MMA_64x256x16_F32F16F16_SSILNSO_5MajorE0ELSQ_0ELNSO_7ScaleInE1ELSR_1EEEEEENS4_6LayoutINS5_IJNSA_ILi2EEESB_SB_EEENS5_IJSB_NSA_ILi0EEESX_EEEEENS5_IJNS4_10UnderscoreES10_S10_EEEEENS4_13SM90_TMA_LOADENS4_14ComposedLayoutINS4_7SwizzleILi2ELi4ELi3EEENS4_18smem_ptr_flag_bitsILi16EEENSU_INS5_IJNSA_ILi8EEESH_EEENS5_IJSH_SB_EEEEEEEvNS4_8identityES13_S1D_vS1E_EENS_8epilogue10collective6detail29Sm90TmaWarpSpecializedAdapterINS1H_15DefaultEpilogueISJ_SK_SK_NS1G_6thread17LinearCombinationISJ_Li1EffLNS1L_9ScaleType4KindE0ELNS_15FloatRoundStyleE2ESJ_EENS1_15EpilogueDefaultEEEEEvvEEEEvNT_6ParamsE,"ax",@progbits
	.align	128
.text._ZN7cutlass13device_kernelINS_4gemm6kernel13GemmUniversalIN4cute5tupleIJiiiiEEENS1_10collective13CollectiveMmaINS1_34MainloopSm90TmaGmmaWarpSpecializedILi4ENS5_IJNS4_1CILi1EEESB_SB_EEENS1_35KernelTmaWarpSpecializedCooperativeEEENS5_IJNSA_ILi384EEENSA_ILi512EEENSA_ILi32EEEEEENS_6half_tENS5_IJlSB_lEEESJ_SK_NS4_8TiledMMAINS4_8MMA_AtomIJNS4_4SM904GMMA26MMA_64x256x16_F32F16F16_SSILNSO_5MajorE0ELSQ_0ELNSO_7ScaleInE1ELSR_1EEEEEENS4_6LayoutINS5_IJNSA_ILi2EEESB_SB_EEENS5_IJSB_NSA_ILi0EEESX_EEEEENS5_IJNS4_10UnderscoreES10_S10_EEEEENS4_13SM90_TMA_LOADENS4_14ComposedLayoutINS4_7SwizzleILi2ELi4ELi3EEENS4_18smem_ptr_flag_bitsILi16EEENSU_INS5_IJNSA_ILi8EEESH_EEENS5_IJSH_SB_EEEEEEEvNS4_8identityES13_S1D_vS1E_EENS_8epilogue10collective6detail29Sm90TmaWarpSpecializedAdapterINS1H_15DefaultEpilogueISJ_SK_SK_NS1G_6thread17LinearCombinationISJ_Li1EffLNS1L_9ScaleType4KindE0ELNS_15FloatRoundStyleE2ESJ_EENS1_15EpilogueDefaultEEEEEvvEEEEvNT_6ParamsE:
        .type           _ZN7cutlass13device_kernelINS_4gemm6kernel13GemmUniversalIN4cute5tupleIJiiiiEEENS1_10collective13CollectiveMmaINS1_34MainloopSm90TmaGmmaWarpSpecializedILi4ENS5_IJNS4_1CILi1EEESB_SB_EEENS1_35KernelTmaWarpSpecializedCooperativeEEENS5_IJNSA_ILi384EEENSA_ILi512EEENSA_ILi32EEEEEENS_6half_tENS5_IJlSB_lEEESJ_SK_NS4_8TiledMMAINS4_8MMA_AtomIJNS4_4SM904GMMA26MMA_64x256x16_F32F16F16_SSILNSO_5MajorE0ELSQ_0ELNSO_7ScaleInE1ELSR_1EEEEEENS4_6LayoutINS5_IJNSA_ILi2EEESB_SB_EEENS5_IJSB_NSA_ILi0EEESX_EEEEENS5_IJNS4_10UnderscoreES10_S10_EEEEENS4_13SM90_TMA_LOADENS4_14ComposedLayoutINS4_7SwizzleILi2ELi4ELi3EEENS4_18smem_ptr_flag_bitsILi16EEENSU_INS5_IJNSA_ILi8EEESH_EEENS5_IJSH_SB_EEEEEEEvNS4_8identityES13_S1D_vS1E_EENS_8epilogue10collective6detail29Sm90TmaWarpSpecializedAdapterINS1H_15DefaultEpilogueISJ_SK_SK_NS1G_6thread17LinearCombinationISJ_Li1EffLNS1L_9ScaleType4KindE0ELNS_15FloatRoundStyleE2ESJ_EENS1_15EpilogueDefaultEEEEEvvEEEEvNT_6ParamsE,@function
        .size           _ZN7cutlass13device_kernelINS_4gemm6kernel13GemmUniversalIN4cute5tupleIJiiiiEEENS1_10collective13CollectiveMmaINS1_34MainloopSm90TmaGmmaWarpSpecializedILi4ENS5_IJNS4_1CILi1EEESB_SB_EEENS1_35KernelTmaWarpSpecializedCooperativeEEENS5_IJNSA_ILi384EEENSA_ILi512EEENSA_ILi32EEEEEENS_6half_tENS5_IJlSB_lEEESJ_SK_NS4_8TiledMMAINS4_8MMA_AtomIJNS4_4SM904GMMA26MMA_64x256x16_F32F16F16_SSILNSO_5MajorE0ELSQ_0ELNSO_7ScaleInE1ELSR_1EEEEEENS4_6LayoutINS5_IJNSA_ILi2EEESB_SB_EEENS5_IJSB_NSA_ILi0EEESX_EEEEENS5_IJNS4_10UnderscoreES10_S10_EEEEENS4_13SM90_TMA_LOADENS4_14ComposedLayoutINS4_7SwizzleILi2ELi4ELi3EEENS4_18smem_ptr_flag_bitsILi16EEENSU_INS5_IJNSA_ILi8EEESH_EEENS5_IJSH_SB_EEEEEEEvNS4_8identityES13_S1D_vS1E_EENS_8epilogue10collective6detail29Sm90TmaWarpSpecializedAdapterINS1H_15DefaultEpilogueISJ_SK_SK_NS1G_6thread17LinearCombinationISJ_Li1EffLNS1L_9ScaleType4KindE0ELNS_15FloatRoundStyleE2ESJ_EENS1_15EpilogueDefaultEEEEEvvEEEEvNT_6ParamsE,(.L_x_1598 - _ZN7cutlass13device_kernelINS_4gemm6kernel13GemmUniversalIN4cute5tupleIJiiiiEEENS1_10collective13CollectiveMmaINS1_34MainloopSm90TmaGmmaWarpSpecializedILi4ENS5_IJNS4_1CILi1EEESB_SB_EEENS1_35KernelTmaWarpSpecializedCooperativeEEENS5_IJNSA_ILi384EEENSA_ILi512EEENSA_ILi32EEEEEENS_6half_tENS5_IJlSB_lEEESJ_SK_NS4_8TiledMMAINS4_8MMA_AtomIJNS4_4SM904GMMA26MMA_64x256x16_F32F16F16_SSILNSO_5MajorE0ELSQ_0ELNSO_7ScaleInE1ELSR_1EEEEEENS4_6LayoutINS5_IJNSA_ILi2EEESB_SB_EEENS5_IJSB_NSA_ILi0EEESX_EEEEENS5_IJNS4_10UnderscoreES10_S10_EEEEENS4_13SM90_TMA_LOADENS4_14ComposedLayoutINS4_7SwizzleILi2ELi4ELi3EEENS4_18smem_ptr_flag_bitsILi16EEENSU_INS5_IJNSA_ILi8EEESH_EEENS5_IJSH_SB_EEEEEEEvNS4_8identityES13_S1D_vS1E_EENS_8epilogue10collective6detail29Sm90TmaWarpSpecializedAdapterINS1H_15DefaultEpilogueISJ_SK_SK_NS1G_6thread17LinearCombinationISJ_Li1EffLNS1L_9ScaleType4KindE0ELNS_15FloatRoundStyleE2ESJ_EENS1_15EpilogueDefaultEEEEEvvEEEEvNT_6ParamsE)
        .other          _ZN7cutlass13device_kernelINS_4gemm6kernel13GemmUniversalIN4cute5tupleIJiiiiEEENS1_10collective13CollectiveMmaINS1_34MainloopSm90TmaGmmaWarpSpecializedILi4ENS5_IJNS4_1CILi1EEESB_SB_EEENS1_35KernelTmaWarpSpecializedCooperativeEEENS5_IJNSA_ILi384EEENSA_ILi512EEENSA_ILi32EEEEEENS_6half_tENS5_IJlSB_lEEESJ_SK_NS4_8TiledMMAINS4_8MMA_AtomIJNS4_4SM904GMMA26MMA_64x256x16_F32F16F16_SSILNSO_5MajorE0ELSQ_0ELNSO_7ScaleInE1ELSR_1EEEEEENS4_6LayoutINS5_IJNSA_ILi2EEESB_SB_EEENS5_IJSB_NSA_ILi0EEESX_EEEEENS5_IJNS4_10UnderscoreES10_S10_EEEEENS4_13SM90_TMA_LOADENS4_14ComposedLayoutINS4_7SwizzleILi2ELi4ELi3EEENS4_18smem_ptr_flag_bitsILi16EEENSU_INS5_IJNSA_ILi8EEESH_EEENS5_IJSH_SB_EEEEEEEvNS4_8identityES13_S1D_vS1E_EENS_8epilogue10collective6detail29Sm90TmaWarpSpecializedAdapterINS1H_15DefaultEpilogueISJ_SK_SK_NS1G_6thread17LinearCombinationISJ_Li1EffLNS1L_9ScaleType4KindE0ELNS_15FloatRoundStyleE2ESJ_EENS1_15EpilogueDefaultEEEEEvvEEEEvNT_6ParamsE,@"STO_CUDA_ENTRY STV_DEFAULT"
_ZN7cutlass13device_kernelINS_4gemm6kernel13GemmUniversalIN4cute5tupleIJiiiiEEENS1_10collective13CollectiveMmaINS1_34MainloopSm90TmaGmmaWarpSpecializedILi4ENS5_IJNS4_1CILi1EEESB_SB_EEENS1_35KernelTmaWarpSpecializedCooperativeEEENS5_IJNSA_ILi384EEENSA_ILi512EEENSA_ILi32EEEEEENS_6half_tENS5_IJlSB_lEEESJ_SK_NS4_8TiledMMAINS4_8MMA_AtomIJNS4_4SM904GMMA26MMA_64x256x16_F32F16F16_SSILNSO_5MajorE0ELSQ_0ELNSO_7ScaleInE1ELSR_1EEEEEENS4_6LayoutINS5_IJNSA_ILi2EEESB_SB_EEENS5_IJSB_NSA_ILi0EEESX_EEEEENS5_IJNS4_10UnderscoreES10_S10_EEEEENS4_13SM90_TMA_LOADENS4_14ComposedLayoutINS4_7SwizzleILi2ELi4ELi3EEENS4_18smem_ptr_flag_bitsILi16EEENSU_INS5_IJNSA_ILi8EEESH_EEENS5_IJSH_SB_EEEEEEEvNS4_8identityES13_S1D_vS1E_EENS_8epilogue10collective6detail29Sm90TmaWarpSpecializedAdapterINS1H_15DefaultEpilogueISJ_SK_SK_NS1G_6thread17LinearCombinationISJ_Li1EffLNS1L_9ScaleType4KindE0ELNS_15FloatRoundStyleE2ESJ_EENS1_15EpilogueDefaultEEEEEvvEEEEvNT_6ParamsE:
[----:B------:R-:W0:Y:S02]  /*0000*/  LDC R1, c[0x0][0x28] ;  /* 0x00000a00ff017b82 */ /* 0x000e240000000800 */
[----:B0-----:R-:W-:Y:S01]  /*0010*/  VIADD R1, R1, 0xffffe6d0 ;  /* 0xffffe6d001017836 */ /* 0x001fe20000000000 */
[----:B------:R-:W0:Y:S01]  /*0020*/  S2R R2, SR_TID.X ;  /* 0x0000000000027919 */ /* 0x000e220000002100 */
[----:B------:R-:W-:Y:S01]  /*0030*/  ELECT P0, URZ, PT ;  /* 0x00000000003f782f */ /* 0x000fe20003800000 */
[----:B------:R-:W-:Y:S01]  /*0040*/  BSSY B0, `(.L_x_0) ;  /* 0x0000015000007945 */ /* 0x000fe20003800000 */
[--C-:B0-----:R-:W-:Y:S02]  /*0050*/  SHF.R.U32.HI R0, RZ, 0x5, R2.reuse ;  /* 0x00000005ff007819 */ /* 0x101fe40000011602 */
[----:B------:R-:W-:-:S03]  /*0060*/  SHF.R.U32.HI R2, RZ, 0x7, R2 ;  /* 0x00000007ff027819 */ /* 0x000fc60000011602 */
[----:B------:R-:W0:Y:S04]  /*0070*/  SHFL.IDX PT, R3, R0, RZ, 0x1f ;  /* 0x00001fff00037589 */ /* 0x000e2800000e0000 */
[----:B------:R-:W1:Y:S01]  /*0080*/  SHFL.IDX PT, R2, R2, RZ, 0x1f ;  /* 0x00001fff02027589 */ /* 0x000e6200000e0000 */
[----:B0-----:R-:W-:Y:S02]  /*0090*/  R2UR UR10, R3 ;  /* 0x00000000030a72ca */ /* 0x001fe400000e0000 */
[----:B-1----:R-:W-:-:S11]  /*00a0*/  R2UR UR5, R2 ;  /* 0x00000000020572ca */ /* 0x002fd600000e0000 */
[----:B------:R-:W-:Y:S02]  /*00b0*/  USHF.R.S32.HI UR4, URZ, 0x1f, UR10 ;  /* 0x0000001f3f047899 */ /* 0x000fe4000801140a */
[----:B------:R-:W-:Y:S02]  /*00c0*/  ISETP.NE.OR P0, PT, RZ, UR10, !P0 ;  /* 0x0000000aff007c0c */ /* 0x000fe4000c705670 */
[----:B------:R-:W-:-:S04]  /*00d0*/  ULEA.HI UR4, UR4, UR10, URZ, 0x2 ;  /* 0x0000000a04047291 */ /* 0x000fc8000f8f103f */
[----:B------:R-:W-:-:S04]  /*00e0*/  ULOP3.LUT UR4, UR4, 0xfffffffc, URZ, 0xc0, !UPT ;  /* 0xfffffffc04047892 */ /* 0x000fc8000f8ec03f */
[----:B------:R-:W-:-:S03]  /*00f0*/  UIADD3 UR10, UR10, -UR4, URZ ;  /* 0x800000040a0a7290 */ /* 0x000fc6000fffe03f */
[----:B------:R-:W-:Y:S09]  /*0100*/  @P0 BRA `(.L_x_1) ;  /* 0x0000000000200947 */ /* 0x000ff20003800000 */
[----:B------:R-:W-:Y:S02]  /*0110*/  ULDC.64 UR6, c[0x0][0x198] ;  /* 0x0000660000067ab9 */ /* 0x000fe40000000a00 */
[----:B------:R-:W-:Y:S02]  /*0120*/  UIADD3 UR8, UP0, UR6, 0xf0, URZ ;  /* 0x000000f006087890 */ /* 0x000fe4000ff1e03f */
[----:B------:R-:W-:Y:S02]  /*0130*/  UIADD3 UR6, UP1, UR6, 0x1f0, URZ ;  /* 0x000001f006067890 */ /* 0x000fe4000ff3e03f */
[----:B------:R-:W-:Y:S02]  /*0140*/  UIADD3.X UR9, URZ, UR7, URZ, UP0, !UPT ;  /* 0x000000073f097290 */ /* 0x000fe400087fe43f */
[----:B------:R-:W-:-:S07]  /*0150*/  UIADD3.X UR7, URZ, UR7, URZ, UP1, !UPT ;  /* 0x000000073f077290 */ /* 0x000fce0008ffe43f */
[----:B------:R0:W-:Y:S02]  /*0160*/  UTMACCTL.PF [UR8] ;  /* 0x00000000080079b9 */ /* 0x0001e40008040000 */
[----:B------:R0:W-:Y:S02]  /*0170*/  UTMACCTL.PF [UR6] ;  /* 0x00000000060079b9 */ /* 0x0001e40008040000 */
[----:B0-----:R-:W-:Y:S01]  /*0180*/  NOP ;  /* 0x0000000000007918 */ /* 0x001fe20000000000 */
.L_x_1:
[----:B------:R-:W-:Y:S05]  /*0190*/  BSYNC B0 ;  /* 0x0000000000007941 */ /* 0x000fea0003800000 */
.L_x_0:
[----:B------:R-:W0:Y:S01]  /*01a0*/  SHFL.IDX PT, R2, R0, RZ, 0x1f ;  /* 0x00001fff00027589 */ /* 0x000e2200000e0000 */
[----:B------:R-:W-:Y:S01]  /*01b0*/  UISETP.NE.AND UP0, UPT, UR10, 0x3, UPT ;  /* 0x000000030a00788c */ /* 0x000fe2000bf05270 */
[----:B------:R-:W-:Y:S01]  /*01c0*/  ISETP.NE.AND P1, PT, RZ, UR5, PT ;  /* 0x00000005ff007c0c */ /* 0x000fe2000bf25270 */
[----:B------:R-:W-:Y:S02]  /*01d0*/  UIADD3 UR18, UR5, -0x1, URZ ;  /* 0xffffffff05127890 */ /* 0x000fe4000fffe03f */
[----:B------:R-:W-:Y:S02]  /*01e0*/  UISETP.EQ.OR UP0, UPT, UR10, URZ, !UP0 ;  /* 0x0000003f0a00728c */ /* 0x000fe4000c702670 */
[----:B------:R-:W-:Y:S02]  /*01f0*/  UISETP.GE.U32.AND UP1, UPT, UR18, 0x2, UPT ;  /* 0x000000021200788c */ /* 0x000fe4000bf26070 */
[----:B------:R-:W-:-:S04]  /*0200*/  UISETP.EQ.AND UP0, UPT, UR5, URZ, UP0 ;  /* 0x0000003f0500728c */ /* 0x000fc80008702270 */
[----:B------:R-:W-:-:S04]  /*0210*/  USEL UR40, URZ, 0x1, !UP0 ;  /* 0x000000013f287887 */ /* 0x000fc8000c000000 */
[----:B------:R-:W-:Y:S01]  /*0220*/  USEL UR40, UR40, 0x2, UP1 ;  /* 0x0000000228287887 */ /* 0x000fe20008800000 */
[----:B0-----:R-:W-:-:S13]  /*0230*/  ISETP.NE.AND P0, PT, R2, RZ, PT ;  /* 0x000000ff0200720c */ /* 0x001fda0003f05270 */
[----:B------:R-:W-:Y:S05]  /*0240*/  @P0 BRA `(.L_x_2) ;  /* 0x0000000000580947 */ /* 0x000fea0003800000 */
[----:B------:R-:W0:Y:S01]  /*0250*/  S2UR UR8, SR_CgaCtaId ;  /* 0x00000000000879c3 */ /* 0x000e220000008800 */
[----:B------:R-:W-:Y:S01]  /*0260*/  UMOV UR4, 0x400 ;  /* 0x0000040000047882 */ /* 0x000fe20000000000 */
[----:B------:R-:W-:Y:S01]  /*0270*/  UMOV UR5, 0x1 ;  /* 0x0000000100057882 */ /* 0x000fe20000000000 */
[----:B------:R-:W-:Y:S01]  /*0280*/  UMOV UR6, 0x100 ;  /* 0x0000010000067882 */ /* 0x000fe20000000000 */
[----:B------:R-:W-:Y:S01]  /*0290*/  ELECT P0, URZ, PT ;  /* 0x00000000003f782f */ /* 0x000fe20003800000 */
[----:B------:R-:W-:-:S04]  /*02a0*/  UIADD3 UR6, -UR6, 0x100000, URZ ;  /* 0x0010000006067890 */ /* 0x000fc8000fffe13f */
[----:B------:R-:W-:Y:S02]  /*02b0*/  USHF.L.U32 UR7, UR6, 0xb, URZ ;  /* 0x0000000b06077899 */ /* 0x000fe4000800063f */
[----:B------:R-:W-:Y:S02]  /*02c0*/  USHF.L.U32 UR6, UR6, 0x1, URZ ;  /* 0x0000000106067899 */ /* 0x000fe4000800063f */
[----:B0-----:R-:W-:Y:S02]  /*02d0*/  ULEA UR8, UR8, UR4, 0x18 ;  /* 0x0000000408087291 */ /* 0x001fe4000f8ec03f */
[----:B------:R-:W-:-:S04]  /*02e0*/  UIADD3 UR4, -UR5, 0x100000, URZ ;  /* 0x0010000005047890 */ /* 0x000fc8000fffe13f */
[----:B------:R-:W-:Y:S02]  /*02f0*/  USHF.L.U32 UR5, UR4, 0xb, URZ ;  /* 0x0000000b04057899 */ /* 0x000fe4000800063f */
[----:B------:R-:W-:Y:S01]  /*0300*/  USHF.L.U32 UR4, UR4, 0x1, URZ ;  /* 0x0000000104047899 */ /* 0x000fe2000800063f */
[----:B------:R-:W0:Y:S11]  /*0310*/  FENCE.VIEW.ASYNC.S ;  /* 0x00000000000073c6 */ /* 0x000e360000000000 */
[----:B0-----:R0:W1:Y:S01]  /*0320*/  SYNCS.EXCH.64 URZ, [UR8], UR4 ;  /* 0x00000004083f75b2 */ /* 0x0010620008000100 */
[----:B------:R0:W2:Y:S01]  /*0330*/  SYNCS.EXCH.64 URZ, [UR8+0x20], UR6 ;  /* 0x00002006083f75b2 */ /* 0x0000a20008000100 */
[----:B------:R0:W3:Y:S01]  /*0340*/  SYNCS.EXCH.64 URZ, [UR8+0x8], UR4 ;  /* 0x00000804083f75b2 */ /* 0x0000e20008000100 */
[----:B------:R0:W4:Y:S01]  /*0350*/  SYNCS.EXCH.64 URZ, [UR8+0x28], UR6 ;  /* 0x00002806083f75b2 */ /* 0x0001220008000100 */
[----:B------:R0:W0:Y:S01]  /*0360*/  SYNCS.EXCH.64 URZ, [UR8+0x10], UR4 ;  /* 0x00001004083f75b2 */ /* 0x0000220008000100 */
[----:B------:R0:W0:Y:S01]  /*0370*/  SYNCS.EXCH.64 URZ, [UR8+0x30], UR6 ;  /* 0x00003006083f75b2 */ /* 0x0000220008000100 */
[----:B------:R0:W0:Y:S01]  /*0380*/  SYNCS.EXCH.64 URZ, [UR8+0x18], UR4 ;  /* 0x00001804083f75b2 */ /* 0x0000220008000100 */
[----:B------:R0:W0:Y:S01]  /*0390*/  SYNCS.EXCH.64 URZ, [UR8+0x38], UR6 ;  /* 0x00003806083f75b2 */ /* 0x0000220008000100 */
[----:B------:R-:W-:Y:S01]  /*03a0*/  NOP ;  /* 0x0000000000007918 */ /* 0x000fe20000000000 */
.L_x_2:
[----:B------:R-:W5:Y:S01]  /*03b0*/  SHFL.IDX PT, R0, R0, RZ, 0x1f ;  /* 0x00001fff00007589 */ /* 0x000f6200000e0000 */
[----:B------:R-:W-:Y:S01]  /*03c0*/  ELECT P0, URZ, PT ;  /* 0x00000000003f782f */ /* 0x000fe20003800000 */
[----:B------:R-:W1:Y:S01]  /*03d0*/  S2UR UR17, SR_CTAID.Y ;  /* 0x00000000001179c3 */ /* 0x000e620000002600 */
[----:B0-----:R-:W-:Y:S01]  /*03e0*/  ULDC UR5, c[0x0][0x65c] ;  /* 0x0001970000057ab9 */ /* 0x001fe20000000800 */
[----:B------:R-:W-:Y:S01]  /*03f0*/  UMOV UR12, 0x20 ;  /* 0x00000020000c7882 */ /* 0x000fe20000000000 */
[----:B------:R-:W-:Y:S01]  /*0400*/  UISETP.NE.AND UP2, UPT, UR5, 0x1, UPT ;  /* 0x000000010500788c */ /* 0x000fe2000bf45270 */
[----:B------:R-:W-:Y:S01]  /*0410*/  NOP ;  /* 0x0000000000007918 */ /* 0x000fe20000000000 */
[----:B------:R-:W-:Y:S02]  /*0420*/  NOP ;  /* 0x0000000000007918 */ /* 0x000fe40000000000 */
[----:B------:R-:W-:Y:S01]  /*0430*/  UP2UR UR41, UPR, URZ, 0x4 ;  /* 0x000000043f297883 */ /* 0x000fe20008000000 */
[----:B------:R-:W0:Y:S01]  /*0440*/  S2UR UR4, SR_CTAID.X ;  /* 0x00000000000479c3 */ /* 0x000e220000002500 */
[----:B------:R-:W-:-:S02]  /*0450*/  PLOP3.LUT P2, PT, PT, PT, UP2, 0x80, 0x0 ;  /* 0x000000000000781c */ /* 0x000fc40003f4f028 */
[----:B------:R-:W-:Y:S02]  /*0460*/  PLOP3.LUT P4, PT, PT, PT, UP2, 0x80, 0x0 ;  /* 0x000000000000781c */ /* 0x000fe40003f8f028 */
[----:B------:R-:W-:Y:S01]  /*0470*/  PLOP3.LUT P3, PT, PT, PT, UP2, 0x80, 0x0 ;  /* 0x000000000000781c */ /* 0x000fe20003f6f028 */
[----:B------:R-:W-:Y:S01]  /*0480*/  @UP2 ULDC UR14, c[0x0][0x10] ;  /* 0x00000400000e2ab9 */ /* 0x000fe20000000800 */
[----:B------:R-:W-:Y:S01]  /*0490*/  @UP2 UMOV UR9, URZ ;  /* 0x0000003f00092c82 */ /* 0x000fe20008000000 */
[----:B------:R-:W-:Y:S01]  /*04a0*/  @!UP2 ULDC UR11, c[0x0][0xc] ;  /* 0x00000300000baab9 */ /* 0x000fe20000000800 */
[----:B-----5:R-:W-:Y:S01]  /*04b0*/  ISETP.NE.OR P0, PT, R0, RZ, !P0 ;  /* 0x000000ff0000720c */ /* 0x020fe20004705670 */
[----:B-1----:R-:W-:Y:S02]  /*04c0*/  @UP2 UMOV UR7, UR17 ;  /* 0x0000001100072c82 */ /* 0x002fe40008000000 */
[----:B------:R-:W-:Y:S01]  /*04d0*/  @UP2 UMOV UR8, UR7 ;  /* 0x0000000700082c82 */ /* 0x000fe20008000000 */
[----:B------:R-:W-:Y:S01]  /*04e0*/  @!UP2 UMOV UR7, UR17 ;  /* 0x000000110007ac82 */ /* 0x000fe20008000000 */
[----:B0-----:R-:W-:-:S08]  /*04f0*/  @UP2 UIMAD.WIDE.U32 UR14, UR4, UR14, UR8 ;  /* 0x0000000e040e22a5 */ /* 0x001fd0000f8e0008 */
[----:B------:R-:W-:Y:S01]  /*0500*/  VOTEU.ALL UP0, P0 ;  /* 0x00000000003f7886 */ /* 0x000fe20000000000 */
[----:B------:R-:W-:Y:S01]  /*0510*/  VOTEU.ALL UP1, P0 ;  /* 0x00000000003f7886 */ /* 0x000fe20000020000 */
[----:B------:R-:W-:-:S03]  /*0520*/  IMAD.U32 R2, RZ, RZ, UR14 ;  /* 0x0000000eff027e24 */ /* 0x000fc6000f8e00ff */
[----:B------:R-:W0:Y:S01]  /*0530*/  @!UP0 S2UR UR6, SR_CgaCtaId ;  /* 0x00000000000689c3 */ /* 0x000e220000008800 */
[----:B------:R-:W-:Y:S01]  /*0540*/  @!UP0 UMOV UR5, 0x400 ;  /* 0x0000040000058882 */ /* 0x000fe20000000000 */
[----:B------:R-:W-:-:S04]  /*0550*/  @!UP0 UIADD3 UR12, -UR12, 0x100000, URZ ;  /* 0x001000000c0c8890 */ /* 0x000fc8000fffe13f */
[----:B------:R-:W-:Y:S02]  /*0560*/  @!UP0 USHF.L.U32 UR13, UR12, 0xb, URZ ;  /* 0x0000000b0c0d8899 */ /* 0x000fe4000800063f */
[----:B------:R-:W-:Y:S01]  /*0570*/  @!UP0 USHF.L.U32 UR12, UR12, 0x1, URZ ;  /* 0x000000010c0c8899 */ /* 0x000fe2000800063f */
[----:B------:R-:W-:Y:S01]  /*0580*/  IMAD.U32 R3, RZ, RZ, UR15 ;  /* 0x0000000fff037e24 */ /* 0x000fe2000f8e00ff */
[----:B0-----:R-:W-:Y:S01]  /*0590*/  @!UP0 ULEA UR16, UR6, UR5, 0x18 ;  /* 0x0000000506108291 */ /* 0x001fe2000f8ec03f */
[----:B------:R-:W-:Y:S01]  /*05a0*/  VOTEU.ALL UP0, P0 ;  /* 0x00000000003f7886 */ /* 0x000fe20000000000 */
[----:B------:R-:W-:Y:S01]  /*05b0*/  PLOP3.LUT P0, PT, PT, PT, UP2, 0x80, 0x0 ;  /* 0x000000000000781c */ /* 0x000fe20003f0f028 */
[----:B------:R-:W-:Y:S01]  /*05c0*/  UMOV UR5, URZ ;  /* 0x0000003f00057c82 */ /* 0x000fe20008000000 */
[----:B------:R-:W-:Y:S01]  /*05d0*/  @UP2 UMOV UR6, URZ ;  /* 0x0000003f00062c82 */ /* 0x000fe20008000000 */
[----:B------:R-:W-:Y:S02]  /*05e0*/  @!UP2 UIMAD.WIDE.U32 UR8, UR11, UR7, UR4 ;  /* 0x000000070b08a2a5 */ /* 0x000fe4000f8e0004 */
[----:B------:R-:W-:-:S04]  /*05f0*/  @UP2 UIADD3 UR6, UR15, UR6, URZ ;  /* 0x000000060f062290 */ /* 0x000fc8000fffe03f */
[----:B------:R-:W-:Y:S01]  /*0600*/  IMAD.U32 R5, RZ, RZ, UR9 ;  /* 0x00000009ff057e24 */ /* 0x000fe2000f8e00ff */
[----:B------:R-:W0:Y:S02]  /*0610*/  FENCE.VIEW.ASYNC.S ;  /* 0x00000000000073c6 */ /* 0x000e240000000000 */
[----:B0-----:R0:W2:Y:S01]  /*0620*/  @!UP0 SYNCS.EXCH.64 URZ, [UR16+0x50], UR12 ;  /* 0x0000500c103f85b2 */ /* 0x0010a20008000100 */
[----:B------:R-:W-:Y:S02]  /*0630*/  @P2 IMAD.U32 R6, RZ, RZ, UR6 ;  /* 0x00000006ff062e24 */ /* 0x000fe4000f8e00ff */
[----:B------:R-:W-:Y:S01]  /*0640*/  @P0 IMAD.MOV.U32 R7, RZ, RZ, R2 ;  /* 0x000000ffff070224 */ /* 0x000fe200078e0002 */
[----:B------:R-:W-:Y:S01]  /*0650*/  MOV R2, UR8 ;  /* 0x0000000800027c02 */ /* 0x000fe20008000f00 */
[----:B------:R-:W-:Y:S02]  /*0660*/  @!P4 IMAD.MOV.U32 R6, RZ, RZ, R5 ;  /* 0x000000ffff06c224 */ /* 0x000fe400078e0005 */
[----:B------:R-:W-:-:S02]  /*0670*/  IMAD.U32 R3, RZ, RZ, UR9 ;  /* 0x00000009ff037e24 */ /* 0x000fc4000f8e00ff */
[----:B------:R-:W-:Y:S01]  /*0680*/  @!P3 IMAD.MOV.U32 R7, RZ, RZ, R2 ;  /* 0x000000ffff07b224 */ /* 0x000fe200078e0002 */
[----:B------:R0:W-:Y:S01]  /*0690*/  STL [R1+0xa00], R6 ;  /* 0x000a000601007387 */ /* 0x0001e20000100800 */
[----:B------:R-:W-:-:S03]  /*06a0*/  IMAD.U32 R4, RZ, RZ, UR8 ;  /* 0x00000008ff047e24 */ /* 0x000fc6000f8e00ff */
[----:B------:R0:W-:Y:S01]  /*06b0*/  STL [R1+0xa04], R7 ;  /* 0x000a040701007387 */ /* 0x0001e20000100800 */
[----:B------:R0:W2:Y:S01]  /*06c0*/  @!UP1 SYNCS.EXCH.64 URZ, [UR16+0x58], UR12 ;  /* 0x0000580c103f95b2 */ /* 0x0000a20008000100 */
[----:B------:R-:W-:Y:S01]  /*06d0*/  NOP ;  /* 0x0000000000007918 */ /* 0x000fe20000000000 */
[----:B--234-:R-:W-:Y:S06]  /*06e0*/  BAR.SYNC.DEFER_BLOCKING 0x0 ;  /* 0x0000000000007b1d */ /* 0x01cfec0000010000 */
[----:B------:R-:W-:Y:S05]  /*06f0*/  @!P1 BRA `(.L_x_3) ;  /* 0x0000048400fc9947 */ /* 0x000fea0003800000 */
[----:B------:R-:W-:-:S06]  /*0700*/  UISETP.GT.U32.AND UP0, UPT, UR18, 0x1, UPT ;  /* 0x000000011200788c */ /* 0x000fcc000bf04070 */
[----:B------:R-:W-:-:S13]  /*0710*/  PLOP3.LUT P0, PT, PT, PT, UP0, 0x80, 0x0 ;  /* 0x000000000000781c */ /* 0x000fda0003f0f008 */
[----:B0-----:R-:W-:Y:S05]  /*0720*/  @P0 EXIT ;  /* 0x000000000000094d */ /* 0x001fea0003800000 */
[----:B------:R-:W-:Y:S01]  /*0730*/  ULDC.64 UR8, c[0x0][0x650] ;  /* 0x0001940000087ab9 */ /* 0x000fe20000000a00 */
[----:B------:R-:W-:Y:S01]  /*0740*/  UMOV UR42, 0xffffffff ;  /* 0xffffffff002a7882 */ /* 0x000fe20000000000 */
[----:B------:R-:W-:Y:S01]  /*0750*/  ISETP.GE.U32.AND P0, PT, R7, UR8, PT ;  /* 0x0000000807007c0c */ /* 0x000fe2000bf06070 */
[----:B------:R-:W-:Y:S01]  /*0760*/  UMOV UR43, 0xffffffff ;  /* 0xffffffff002b7882 */ /* 0x000fe20000000000 */
[----:B------:R-:W-:Y:S01]  /*0770*/  UMOV UR44, 0xffffffff ;  /* 0xffffffff002c7882 */ /* 0x000fe20000000000 */
[----:B------:R-:W-:Y:S02]  /*0780*/  PRMT R0, RZ, 0x7610, R0 ;  /* 0x00007610ff007816 */ /* 0x000fe40000000000 */
[----:B------:R-:W-:-:S13]  /*0790*/  ISETP.GE.U32.AND.EX P0, PT, R6, UR9, PT, P0 ;  /* 0x0000000906007c0c */ /* 0x000fda000bf06100 */
[----:B------:R-:W-:Y:S05]  /*07a0*/  @P0 BRA `(.L_x_4) ;  /* 0x0000000400800947 */ /* 0x000fea0003800000 */
[----:B------:R-:W-:Y:S01]  /*07b0*/  I2FP.F32.U32 R0, UR4 ;  /* 0x0000000400007c45 */ /* 0x000fe20008201000 */
[----:B------:R-:W-:Y:S01]  /*07c0*/  ULDC.64 UR16, c[0x0][0x628] ;  /* 0x00018a0000107ab9 */ /* 0x000fe20000000a00 */
[----:B------:R-:W-:Y:S01]  /*07d0*/  ULDC UR6, c[0x0][0x150] ;  /* 0x0000540000067ab9 */ /* 0x000fe20000000800 */
[----:B------:R-:W-:Y:S01]  /*07e0*/  ISETP.NE.U32.AND P0, PT, RZ, UR16, PT ;  /* 0x00000010ff007c0c */ /* 0x000fe2000bf05070 */
[----:B------:R-:W-:Y:S01]  /*07f0*/  ULDC UR15, c[0x0][0x630] ;  /* 0x00018c00000f7ab9 */ /* 0x000fe20000000800 */
[----:B------:R-:W-:Y:S01]  /*0800*/  FMUL R0, R0, UR6 ;  /* 0x0000000600007c20 */ /* 0x000fe20008400000 */
[----:B------:R-:W-:Y:S01]  /*0810*/  R2UR UR18, R7 ;  /* 0x00000000071272ca */ /* 0x000fe200000e0000 */
[----:B------:R-:W-:Y:S01]  /*0820*/  ULDC UR20, c[0x0][0x154] ;  /* 0x0000550000147ab9 */ /* 0x000fe20000000800 */
[----:B------:R-:W-:Y:S01]  /*0830*/  ISETP.NE.AND.EX P0, PT, RZ, UR17, PT, P0 ;  /* 0x00000011ff007c0c */ /* 0x000fe2000bf05300 */
[----:B------:R0:W1:Y:S01]  /*0840*/  F2I.U32.TRUNC.NTZ R2, R0 ;  /* 0x0000000000027305 */ /* 0x000062000020f000 */
[----:B------:R-:W-:-:S02]  /*0850*/  R2UR UR19, R6 ;  /* 0x00000000061372ca */ /* 0x000fc400000e0000 */
[----:B------:R-:W-:Y:S02]  /*0860*/  R2UR UR8, R7 ;  /* 0x00000000070872ca */ /* 0x000fe400000e0000 */
[----:B------:R-:W-:-:S07]  /*0870*/  R2UR UR9, R6 ;  /* 0x00000000060972ca */ /* 0x000fce00000e0000 */
[----:B0-----:R-:W-:Y:S08]  /*0880*/  @!P0 BRA `(.L_x_5) ;  /* 0x0000000000308947 */ /* 0x001ff00003800000 */
[----:B------:R-:W-:Y:S01]  /*0890*/  R2UR UR8, R7 ;  /* 0x00000000070872ca */ /* 0x000fe200000e0000 */
[----:B------:R-:W-:Y:S01]  /*08a0*/  ULDC UR6, c[0x0][0x634] ;  /* 0x00018d0000067ab9 */ /* 0x000fe20000000800 */
[----:B------:R-:W-:-:S11]  /*08b0*/  R2UR UR14, R6 ;  /* 0x00000000060e72ca */ /* 0x000fd600000e0000 */
[----:B------:R-:W-:-:S04]  /*08c0*/  UIADD3 UR6, UP0, UR8, UR6, URZ ;  /* 0x0000000608067290 */ /* 0x000fc8000ff1e03f */
[----:B------:R-:W-:-:S04]  /*08d0*/  UIADD3.X UR14, URZ, UR14, URZ, UP0, !UPT ;  /* 0x0000000e3f0e7290 */ /* 0x000fc800087fe43f */
[----:B------:R-:W-:-:S04]  /*08e0*/  UIMAD.WIDE.U32 UR8, UR14, UR16, URZ ;  /* 0x000000100e0872a5 */ /* 0x000fc8000f8e003f */
[----:B------:R-:W-:Y:S02]  /*08f0*/  UIMAD.WIDE.U32 UR10, UP0, UR6, UR17, UR8 ;  /* 0x00000011060a72a5 */ /* 0x000fe4000f800008 */
[----:B------:R-:W-:Y:S02]  /*0900*/  UIMAD.WIDE.U32 UR8, UR6, UR16, URZ ;  /* 0x00000010060872a5 */ /* 0x000fe4000f8e003f */
[----:B------:R-:W-:Y:S02]  /*0910*/  UIADD3.X UR13, URZ, URZ, URZ, UP0, !UPT ;  /* 0x0000003f3f0d7290 */ /* 0x000fe400087fe43f */
[----:B------:R-:W-:Y:S01]  /*0920*/  UIADD3 URZ, UP0, UR9, UR10, URZ ;  /* 0x0000000a093f7290 */ /* 0x000fe2000ff1e03f */
[----:B------:R-:W-:-:S03]  /*0930*/  UMOV UR12, UR11 ;  /* 0x0000000b000c7c82 */ /* 0x000fc60008000000 */
[----:B------:R-:W-:-:S12]  /*0940*/  UIMAD.WIDE.U32.X UR8, UR14, UR17, UR12, UP0 ;  /* 0x000000110e0872a5 */ /* 0x000fd800080e040c */
.L_x_5:
[----:B------:R-:W-:Y:S01]  /*0950*/  USHF.R.U64 UR44, UR8, UR15, UR9 ;  /* 0x0000000f082c7299 */ /* 0x000fe20008001209 */
[----:B------:R-:W-:Y:S01]  /*0960*/  I2FP.F32.U32 R0, UR7 ;  /* 0x0000000700007c45 */ /* 0x000fe20008201000 */
[----:B------:R-:W-:Y:S01]  /*0970*/  USHF.R.U32.HI UR5, URZ, UR15, UR9 ;  /* 0x0000000f3f057299 */ /* 0x000fe20008011609 */
[----:B-1----:R-:W-:Y:S01]  /*0980*/  R2UR UR12, R2 ;  /* 0x00000000020c72ca */ /* 0x002fe200000e0000 */
[----:B------:R-:W-:Y:S02]  /*0990*/  UIADD3 UR6, UP0, URZ, -UR44, URZ ;  /* 0x8000002c3f067290 */ /* 0x000fe4000ff1e03f */
[----:B------:R-:W-:Y:S01]  /*09a0*/  FMUL R0, R0, UR20 ;  /* 0x0000001400007c20 */ /* 0x000fe20008400000 */
[----:B------:R-:W-:Y:S01]  /*09b0*/  ULDC.64 UR8, c[0x0][0x620] ;  /* 0x0001880000087ab9 */ /* 0x000fe20000000a00 */
[----:B------:R-:W-:Y:S01]  /*09c0*/  UIADD3.X UR5, URZ, ~UR5, URZ, UP0, !UPT ;  /* 0x800000053f057290 */ /* 0x000fe200087fe43f */
[----:B------:R-:W-:Y:S01]  /*09d0*/  UMOV UR10, UR18 ;  /* 0x00000012000a7c82 */ /* 0x000fe20008000000 */
[----:B------:R-:W-:-:S02]  /*09e0*/  UMOV UR11, UR19 ;  /* 0x00000013000b7c82 */ /* 0x000fc40008000000 */
[----:B------:R-:W-:Y:S01]  /*09f0*/  UIMAD UR5, UR5, UR8, URZ ;  /* 0x00000008050572a4 */ /* 0x000fe2000f8e023f */
[----:B------:R-:W0:Y:S01]  /*0a00*/  F2I.U32.TRUNC.NTZ R0, R0 ;  /* 0x0000000000007305 */ /* 0x000e22000020f000 */
[----:B------:R-:W-:Y:S02]  /*0a10*/  UIMAD.WIDE.U32 UR10, UR6, UR8, UR10 ;  /* 0x00000008060a72a5 */ /* 0x000fe4000f8e000a */
[----:B------:R-:W-:Y:S01]  /*0a20*/  UIMAD UR6, UR6, UR9, UR5 ;  /* 0x00000009060672a4 */ /* 0x000fe2000f8e0205 */
[----:B------:R-:W-:Y:S01]  /*0a30*/  ULDC UR21, c[0x0][0x658] ;  /* 0x0001960000157ab9 */ /* 0x000fe20000000800 */
[----:B------:R-:W-:Y:S02]  /*0a40*/  UMOV UR19, 0xffffffff ;  /* 0xffffffff00137882 */ /* 0x000fe40000000000 */
[----:B------:R-:W-:Y:S01]  /*0a50*/  UIADD3 UR6, UR11, UR6, URZ ;  /* 0x000000060b067290 */ /* 0x000fe2000fffe03f */
[----:B------:R-:W-:Y:S01]  /*0a60*/  ULDC UR15, c[0x0][0x618] ;  /* 0x00018600000f7ab9 */ /* 0x000fe20000000800 */
[----:B------:R-:W-:Y:S01]  /*0a70*/  ULDC.64 UR8, c[0x0][0x640] ;  /* 0x0001900000087ab9 */ /* 0x000fe20000000a00 */
[----:B------:R-:W-:Y:S01]  /*0a80*/  USHF.L.U32 UR11, UR19, UR21, URZ ;  /* 0x00000015130b7299 */ /* 0x000fe2000800063f */
[----:B------:R-:W-:Y:S01]  /*0a90*/  ISETP.NE.U32.AND P0, PT, RZ, UR8, PT ;  /* 0x00000008ff007c0c */ /* 0x000fe2000bf05070 */
[----:B------:R-:W-:-:S02]  /*0aa0*/  USHF.R.U64 UR19, UR10, UR15, UR6 ;  /* 0x0000000f0a137299 */ /* 0x000fc40008001206 */
[----:B------:R-:W-:Y:S01]  /*0ab0*/  USHF.R.U32.HI UR10, URZ, UR15, UR6 ;  /* 0x0000000f3f0a7299 */ /* 0x000fe20008011606 */
[----:B0-----:R-:W-:Y:S01]  /*0ac0*/  R2UR UR14, R0 ;  /* 0x00000000000e72ca */ /* 0x001fe200000e0000 */
[----:B------:R-:W-:Y:S01]  /*0ad0*/  ULDC UR17, c[0x0][0x608] ;  /* 0x0001820000117ab9 */ /* 0x000fe20000000800 */
[----:B------:R-:W-:Y:S01]  /*0ae0*/  ISETP.NE.AND.EX P0, PT, RZ, UR9, PT, P0 ;  /* 0x00000009ff007c0c */ /* 0x000fe2000bf05300 */
[----:B------:R-:W-:Y:S02]  /*0af0*/  USHF.R.U64 UR23, UR19, UR17, UR10 ;  /* 0x0000001113177299 */ /* 0x000fe4000800120a */
[----:B------:R-:W-:Y:S01]  /*0b00*/  USHF.R.U32.HI UR10, URZ, UR17, UR10 ;  /* 0x000000113f0a7299 */ /* 0x000fe2000801160a */
[----:B------:R-:W-:Y:S01]  /*0b10*/  UMOV UR16, 0x1 ;  /* 0x0000000100107882 */ /* 0x000fe20000000000 */
[----:B------:R-:W-:Y:S02]  /*0b20*/  UIADD3 UR12, -UR12, URZ, URZ ;  /* 0x0000003f0c0c7290 */ /* 0x000fe4000fffe13f */
[----:B------:R-:W-:-:S02]  /*0b30*/  USHF.R.U64 UR24, UR23, UR21, UR10 ;  /* 0x0000001517187299 */ /* 0x000fc4000800120a */
[----:B------:R-:W-:Y:S01]  /*0b40*/  USHF.L.U32 UR6, UR16, UR21, URZ ;  /* 0x0000001510067299 */ /* 0x000fe2000800063f */
[----:B------:R-:W-:Y:S01]  /*0b50*/  ULDC UR13, c[0x0][0x144] ;  /* 0x00005100000d7ab9 */ /* 0x000fe20000000800 */
[----:B------:R-:W-:Y:S01]  /*0b60*/  ULDC UR5, c[0x0][0x600] ;  /* 0x0001800000057ab9 */ /* 0x000fe20000000800 */
[----:B------:R-:W-:Y:S02]  /*0b70*/  ULOP3.LUT UR16, URZ, UR11, URZ, 0x33, !UPT ;  /* 0x0000000b3f107292 */ /* 0x000fe4000f8e333f */
[----:B------:R-:W-:Y:S02]  /*0b80*/  USHF.R.U32.HI UR11, URZ, UR21, UR10 ;  /* 0x000000153f0b7299 */ /* 0x000fe4000801160a */
[----:B------:R-:W-:Y:S02]  /*0b90*/  UIADD3 UR18, UR5, -0x1, URZ ;  /* 0xffffffff05127890 */ /* 0x000fe4000fffe03f */
[----:B------:R-:W-:Y:S02]  /*0ba0*/  UIADD3 UR20, -UR14, URZ, URZ ;  /* 0x0000003f0e147290 */ /* 0x000fe4000fffe13f */
[----:B------:R-:W-:Y:S01]  /*0bb0*/  UIMAD UR4, UR13, UR12, UR4 ;  /* 0x0000000c0d0472a4 */ /* 0x000fe2000f8e0204 */
[----:B------:R-:W-:Y:S01]  /*0bc0*/  ULDC UR25, c[0x0][0x148] ;  /* 0x0000520000197ab9 */ /* 0x000fe20000000800 */
[----:B------:R-:W-:Y:S01]  /*0bd0*/  ULDC UR21, c[0x0][0x648] ;  /* 0x0001920000157ab9 */ /* 0x000fe20000000800 */
[----:B------:R-:W-:Y:S01]  /*0be0*/  ULDC UR22, c[0x0][0x638] ;  /* 0x00018e0000167ab9 */ /* 0x000fe20000000800 */
[----:B------:R-:W-:Y:S01]  /*0bf0*/  UMOV UR10, UR24 ;  /* 0x00000018000a7c82 */ /* 0x000fe20008000000 */
[----:B------:R-:W-:Y:S07]  /*0c00*/  @!P0 BRA `(.L_x_6) ;  /* 0x0000000000308947 */ /* 0x000fee0003800000 */
[----:B------:R-:W-:Y:S02]  /*0c10*/  ULDC UR14, c[0x0][0x64c] ;  /* 0x00019300000e7ab9 */ /* 0x000fe40000000800 */
        /* <DEDUP_REMOVED lines=8> */
[----:B------:R-:W-:-:S07]  /*0ca0*/  UIMAD.WIDE.U32.X UR8, UR17, UR9, UR14, UP0 ;  /* 0x00000009110872a5 */ /* 0x000fce00080e040e */
[----:B------:R-:W-:Y:S01]  /*0cb0*/  UMOV UR10, UR8 ;  /* 0x00000008000a7c82 */ /* 0x000fe20008000000 */
[----:B------:R-:W-:-:S05]  /*0cc0*/  UMOV UR11, UR9 ;  /* 0x00000009000b7c82 */ /* 0x000fca0008000000 */
.L_x_6:
[----:B------:R-:W-:Y:S01]  /*0cd0*/  UISETP.NE.AND UP0, UPT, UR41, URZ, UPT ;  /* 0x0000003f2900728c */ /* 0x000fe2000bf05270 */
[----:B------:R-:W-:Y:S01]  /*0ce0*/  MOV R0, 0x1 ;  /* 0x0000000100007802 */ /* 0x000fe20000000f00 */
[----:B------:R-:W-:Y:S02]  /*0cf0*/  USHF.R.U64 UR8, UR10, UR21, UR11 ;  /* 0x000000150a087299 */ /* 0x000fe4000800120b */
[----:B------:R-:W-:Y:S02]  /*0d00*/  ULOP3.LUT UR16, UR23, UR16, URZ, 0xc0, !UPT ;  /* 0x0000001017107292 */ /* 0x000fe4000f8ec03f */
[----:B------:R-:W-:Y:S02]  /*0d10*/  ULOP3.LUT UR18, UR19, UR18, URZ, 0xc0, !UPT ;  /* 0x0000001213127292 */ /* 0x000fe4000f8ec03f */
[----:B------:R-:W-:-:S03]  /*0d20*/  UIMAD UR16, UR6, UR8, UR16 ;  /* 0x00000008061072a4 */ /* 0x000fc6000f8e0210 */
[----:B------:R-:W-:Y:S02]  /*0d30*/  @UP0 UIMAD UR4, UR25, UR20, UR7 ;  /* 0x00000014190402a4 */ /* 0x000fe4000f8e0207 */
[----:B------:R-:W-:-:S04]  /*0d40*/  UIADD3 UR7, -UR8, URZ, URZ ;  /* 0x0000003f08077290 */ /* 0x000fc8000fffe13f */
[----:B------:R-:W-:-:S03]  /*0d50*/  UIMAD UR6, UR7, UR22, UR24 ;  /* 0x00000016070672a4 */ /* 0x000fc6000f8e0218 */
[----:B------:R-:W-:Y:S01]  /*0d60*/  ULDC UR7, c[0x0][0x610] ;  /* 0x0001840000077ab9 */ /* 0x000fe20000000800 */
[----:B------:R-:W-:Y:S02]  /*0d70*/  UIMAD UR6, UR6, UR5, UR18 ;  /* 0x00000005060672a4 */ /* 0x000fe4000f8e0212 */
[----:B------:R-:W-:-:S04]  /*0d80*/  UIMAD UR4, UR16, UR7, UR4 ;  /* 0x00000007100472a4 */ /* 0x000fc8000f8e0204 */
[----:B------:R-:W-:Y:S02]  /*0d90*/  USEL UR43, UR6, UR4, !UP0 ;  /* 0x00000004062b7287 */ /* 0x000fe4000c000000 */
[----:B------:R-:W-:-:S12]  /*0da0*/  USEL UR42, UR4, UR6, !UP0 ;  /* 0x00000006042a7287 */ /* 0x000fd8000c000000 */
.L_x_4:
[----:B------:R-:W-:-:S08]  /*0db0*/  NOP ;  /* 0x0000000000007918 */ /* 0x000fd00000000000 */
[----:B------:R-:W0:Y:S02]  /*0dc0*/  USETMAXREG.TRY_ALLOC.CTAPOOL UP0, 0xf0 ;  /* 0x000000f0000079c8 */ /* 0x000e240008000600 */
[----:B0-----:R-:W-:-:S13]  /*0dd0*/  PLOP3.LUT P0, PT, PT, PT, UP0, 0x80, 0x0 ;  /* 0x000000000000781c */ /* 0x001fda0003f0f008 */
[----:B------:R-:W-:Y:S05]  /*0de0*/  @!P0 BRA `(.L_x_4) ;  /* 0xfffffffc00f08947 */ /* 0x000fea000383ffff */
[----:B------:R-:W-:Y:S01]  /*0df0*/  ULDC.64 UR4, c[0x0][0x598] ;  /* 0x0001660000047ab9 */ /* 0x000fe20000000a00 */
[----:B------:R-:W-:Y:S01]  /*0e00*/  ULDC.64 UR36, c[0x0][0x208] ;  /* 0x0000820000247ab9 */ /* 0x000fe20000000a00 */
[----:B------:R-:W-:-:S04]  /*0e10*/  ISETP.NE.U32.AND P0, PT, RZ, UR4, PT ;  /* 0x00000004ff007c0c */ /* 0x000fc8000bf05070 */
[----:B------:R-:W-:-:S13]  /*0e20*/  ISETP.NE.AND.EX P0, PT, RZ, UR5, PT, P0 ;  /* 0x00000005ff007c0c */ /* 0x000fda000bf05300 */
[----:B------:R-:W-:Y:S05]  /*0e30*/  @!P0 BRA `(.L_x_7) ;  /* 0x00000000001c8947 */ /* 0x000fea0003800000 */
[----:B------:R-:W0:Y:S02]  /*0e40*/  LDC.64 R2, c[0x0][0x598] ;  /* 0x00016600ff027b82 */ /* 0x000e240000000a00 */
[----:B0-----:R-:W2:Y:S02]  /*0e50*/  LDG.E.64 R2, desc[UR36][R2.64] ;  /* 0x0000002402027981 */ /* 0x001ea4000c1e1b00 */
[----:B--2---:R-:W-:-:S04]  /*0e60*/  ISETP.NE.U32.AND P0, PT, R2, RZ, PT ;  /* 0x000000ff0200720c */ /* 0x004fc80003f05070 */
[----:B------:R-:W-:-:S13]  /*0e70*/  ISETP.NE.AND.EX P0, PT, R3, RZ, PT, P0 ;  /* 0x000000ff0300720c */ /* 0x000fda0003f05300 */
[----:B------:R-:W-:Y:S05]  /*0e80*/  @!P0 BRA `(.L_x_7) ;  /* 0x0000000000088947 */ /* 0x000fea0003800000 */
[----:B------:R0:W5:Y:S01]  /*0e90*/  LD.E R2, desc[UR36][R2.64] ;  /* 0x0000002402027980 */ /* 0x000162000c101900 */
[----:B------:R-:W-:Y:S05]  /*0ea0*/  BRA `(.L_x_8) ;  /* 0x0000000000247947 */ /* 0x000fea0003800000 */
.L_x_7:
[----:B------:R-:W-:Y:S02]  /*0eb0*/  ULDC.64 UR4, c[0x0][0x588] ;  /* 0x0001620000047ab9 */ /* 0x000fe40000000a00 */
[----:B------:R-:W-:-:S04]  /*0ec0*/  ISETP.NE.U32.AND P0, PT, RZ, UR4, PT ;  /* 0x00000004ff007c0c */ /* 0x000fc8000bf05070 */
[----:B------:R-:W-:-:S13]  /*0ed0*/  ISETP.NE.AND.EX P0, PT, RZ, UR5, PT, P0 ;  /* 0x00000005ff007c0c */ /* 0x000fda000bf05300 */
[----:B------:R-:W-:Y:S05]  /*0ee0*/  @!P0 BRA `(.L_x_9) ;  /* 0x00000000000c8947 */ /* 0x000fea0003800000 */
[----:B------:R-:W0:Y:S02]  /*0ef0*/  LDC.64 R2, c[0x0][0x588] ;  /* 0x00016200ff027b82 */ /* 0x000e240000000a00 */
[----:B0-----:R1:W5:Y:S01]  /*0f00*/  LDG.E R2, desc[UR36][R2.64] ;  /* 0x0000002402027981 */ /* 0x001362000c1e1900 */
[----:B------:R-:W-:Y:S05]  /*0f10*/  BRA `(.L_x_8) ;  /* 0x0000000000087947 */ /* 0x000fea0003800000 */
.L_x_9:
[----:B------:R-:W-:Y:S02]  /*0f20*/  ULDC UR4, c[0x0][0x580] ;  /* 0x0001600000047ab9 */ /* 0x000fe40000000800 */
[----:B------:R-:W-:-:S07]  /*0f30*/  IMAD.U32 R2, RZ, RZ, UR4 ;  /* 0x00000004ff027e24 */ /* 0x000fce000f8e00ff */
.L_x_8:
[----:B------:R-:W-:Y:S02]  /*0f40*/  ULDC.64 UR4, c[0x0][0x5a0] ;  /* 0x0001680000047ab9 */ /* 0x000fe40000000a00 */
[----:B------:R-:W-:-:S04]  /*0f50*/  ISETP.NE.U32.AND P0, PT, RZ, UR4, PT ;  /* 0x00000004ff007c0c */ /* 0x000fc8000bf05070 */
[----:B------:R-:W-:-:S13]  /*0f60*/  ISETP.NE.AND.EX P0, PT, RZ, UR5, PT, P0 ;  /* 0x00000005ff007c0c */ /* 0x000fda000bf05300 */
[----:B------:R-:W-:Y:S05]  /*0f70*/  @!P0 BRA `(.L_x_10) ;  /* 0x00000000001c8947 */ /* 0x000fea0003800000 */
[----:B------:R-:W2:Y:S02]  /*0f80*/  LDC.64 R4, c[0x0][0x5a0] ;  /* 0x00016800ff047b82 */ /* 0x000ea40000000a00 */
[----:B--2---:R-:W2:Y:S02]  /*0f90*/  LDG.E.64 R4, desc[UR36][R4.64] ;  /* 0x0000002404047981 */ /* 0x004ea4000c1e1b00 */
[----:B--2---:R-:W-:-:S04]  /*0fa0*/  ISETP.NE.U32.AND P0, PT, R4, RZ, PT ;  /* 0x000000ff0400720c */ /* 0x004fc80003f05070 */
[----:B------:R-:W-:-:S13]  /*0fb0*/  ISETP.NE.AND.EX P0, PT, R5, RZ, PT, P0 ;  /* 0x000000ff0500720c */ /* 0x000fda0003f05300 */
[----:B------:R-:W-:Y:S05]  /*0fc0*/  @!P0 BRA `(.L_x_10) ;  /* 0x0000000000088947 */ /* 0x000fea0003800000 */
[----:B------:R2:W5:Y:S01]  /*0fd0*/  LD.E R16, desc[UR36][R4.64] ;  /* 0x0000002404107980 */ /* 0x000562000c101900 */
[----:B------:R-:W-:Y:S05]  /*0fe0*/  BRA `(.L_x_11) ;  /* 0x0000000000247947 */ /* 0x000fea0003800000 */
.L_x_10:
[----:B------:R-:W-:Y:S02]  /*0ff0*/  ULDC.64 UR4, c[0x0][0x590] ;  /* 0x0001640000047ab9 */ /* 0x000fe40000000a00 */
[----:B------:R-:W-:-:S04]  /*1000*/  ISETP.NE.U32.AND P0, PT, RZ, UR4, PT ;  /* 0x00000004ff007c0c */ /* 0x000fc8000bf05070 */
[----:B------:R-:W-:-:S13]  /*1010*/  ISETP.NE.AND.EX P0, PT, RZ, UR5, PT, P0 ;  /* 0x00000005ff007c0c */ /* 0x000fda000bf05300 */
[----:B------:R-:W-:Y:S05]  /*1020*/  @!P0 BRA `(.L_x_12) ;  /* 0x00000000000c8947 */ /* 0x000fea0003800000 */
[----:B------:R-:W2:Y:S02]  /*1030*/  LDC.64 R16, c[0x0][0x590] ;  /* 0x00016400ff107b82 */ /* 0x000ea40000000a00 */
[----:B--2---:R3:W5:Y:S01]  /*1040*/  LDG.E R16, desc[UR36][R16.64] ;  /* 0x0000002410107981 */ /* 0x004762000c1e1900 */
[----:B------:R-:W-:Y:S05]  /*1050*/  BRA `(.L_x_11) ;  /* 0x0000000000087947 */ /* 0x000fea0003800000 */
.L_x_12:
[----:B------:R-:W-:Y:S02]  /*1060*/  ULDC UR4, c[0x0][0x584] ;  /* 0x0001610000047ab9 */ /* 0x000fe40000000800 */
[----:B------:R-:W-:-:S07]  /*1070*/  IMAD.U32 R16, RZ, RZ, UR4 ;  /* 0x00000004ff107e24 */ /* 0x000fce000f8e00ff */
.L_x_11:
[----:B------:R-:W-:-:S13]  /*1080*/  LOP3.LUT P0, RZ, R0, 0xff, RZ, 0xc0, !PT ;  /* 0x000000ff00ff7812 */ /* 0x000fda000780c0ff */
[----:B------:R-:W-:Y:S05]  /*1090*/  @!P0 EXIT ;  /* 0x000000000000894d */ /* 0x000fea0003800000 */
[----:B------:R-:W-:Y:S01]  /*10a0*/  ULDC UR4, c[0x0][0x28c] ;  /* 0x0000a30000047ab9 */ /* 0x000fe20000000800 */
[----:B------:R-:W-:Y:S01]  /*10b0*/  UMOV UR38, URZ ;  /* 0x0000003f00267c82 */ /* 0x000fe20008000000 */
[----:B------:R-:W-:Y:S01]  /*10c0*/  UIADD3 UR4, UR4, 0x1f, URZ ;  /* 0x0000001f04047890 */ /* 0x000fe2000fffe03f */
[----:B------:R-:W-:-:S03]  /*10d0*/  UMOV UR39, URZ ;  /* 0x0000003f00277c82 */ /* 0x000fc60008000000 */
[----:B------:R-:W-:-:S04]  /*10e0*/  USHF.R.S32.HI UR5, URZ, 0x1f, UR4 ;  /* 0x0000001f3f057899 */ /* 0x000fc80008011404 */
[----:B------:R-:W-:-:S04]  /*10f0*/  ULEA.HI UR5, UR5, UR4, URZ, 0x5 ;  /* 0x0000000405057291 */ /* 0x000fc8000f8f283f */
[----:B------:R-:W-:-:S12]  /*1100*/  USHF.R.S32.HI UR45, URZ, 0x5, UR5 ;  /* 0x000000053f2d7899 */ /* 0x000fd80008011405 */
.L_x_1562:
[----:B------:R-:W4:Y:S01]  /*1110*/  S2R R0, SR_TID.X ;  /* 0x0000000000007919 */ /* 0x000f220000002100 */
[----:B0-----:R-:W0:Y:S01]  /*1120*/  S2UR UR6, SR_CgaCtaId ;  /* 0x00000000000679c3 */ /* 0x001e220000008800 */
[----:B------:R-:W-:Y:S02]  /*1130*/  UMOV UR46, 0x400 ;  /* 0x00000400002e7882 */ /* 0x000fe40000000000 */
[----:B0-----:R-:W-:Y:S01]  /*1140*/  ULEA UR46, UR6, UR46, 0x18 ;  /* 0x0000002e062e7291 */ /* 0x001fe2000f8ec03f */
[----:B----4-:R-:W-:-:S04]  /*1150*/  LOP3.LUT R0, R0, 0x80, RZ, 0xc0, !PT ;  /* 0x0000008000007812 */ /* 0x010fc800078ec0ff */
[----:B------:R-:W-:-:S06]  /*1160*/  SHF.R.U32.HI R0, RZ, 0x7, R0 ;  /* 0x00000007ff007819 */ /* 0x000fcc0000011600 */
[----:B------:R-:W0:Y:S02]  /*1170*/  SHFL.IDX PT, R0, R0, RZ, 0x1f ;  /* 0x00001fff00007589 */ /* 0x000e2400000e0000 */
[----:B0-----:R-:W-:-:S13]  /*1180*/  R2UR UR4, R0 ;  /* 0x00000000000472ca */ /* 0x001fda00000e0000 */
[----:B------:R-:W-:-:S04]  /*1190*/  ULEA.HI UR5, UR4, UR4, URZ, 0x1 ;  /* 0x0000000404057291 */ /* 0x000fc8000f8f083f */
[----:B------:R-:W-:-:S04]  /*11a0*/  ULOP3.LUT UR5, UR5, 0xffffe, URZ, 0xc0, !UPT ;  /* 0x000ffffe05057892 */ /* 0x000fc8000f8ec03f */
[----:B------:R-:W-:-:S03]  /*11b0*/  UIADD3 UR5, UR4, -UR5, URZ ;  /* 0x8000000504057290 */ /* 0x000fc6000fffe03f */
[----:B------:R-:W-:Y:S01]  /*11c0*/  ULDC UR4, c[0x0][0x28c] ;  /* 0x0000a30000047ab9 */ /* 0x000fe20000000800 */
[----:B------:R-:W-:Y:S01]  /*11d0*/  ULEA UR5, UR5, UR46, 0xc ;  /* 0x0000002e05057291 */ /* 0x000fe2000f8e603f */
[----:B------:R-:W-:-:S03]  /*11e0*/  ISETP.LT.AND P0, PT, RZ, UR4, PT ;  /* 0x00000004ff007c0c */ /* 0x000fc6000bf01270 */
[----:B------:R-:W-:-:S04]  /*11f0*/  UIADD3 UR5, UR5, 0x100, URZ ;  /* 0x0000010005057890 */ /* 0x000fc8000fffe03f */
[----:B------:R-:W-:-:S04]  /*1200*/  USHF.R.U32.HI UR5, URZ, 0x4, UR5 ;  /* 0x000000043f057899 */ /* 0x000fc80008011605 */
[----:B------:R-:W-:Y:S02]  /*1210*/  ULOP3.LUT UR47, UR5, 0x3fff, URZ, 0xc0, !UPT ;  /* 0x00003fff052f7892 */ /* 0x000fe4000f8ec03f */
[----:B--2---:R-:W-:Y:S10]  /*1220*/  @P0 BRA `(.L_x_13) ;  /* 0x0000000000400947 */ /* 0x004ff40003800000 */
[----:B------:R-:W-:Y:S01]  /*1230*/  MOV R0, 0x0 ;  /* 0x0000000000007802 */ /* 0x000fe20000000f00 */
[----:B------:R-:W-:Y:S01]  /*1240*/  ULDC.64 UR4, c[0x4][0x68] ;  /* 0x01001a0000047ab9 */ /* 0x000fe20000000a00 */
[----:B------:R-:W-:Y:S01]  /*1250*/  ULDC.64 UR6, c[0x4][0x8] ;  /* 0x0100020000067ab9 */ /* 0x000fe20000000a00 */
[----:B--2---:R-:W-:Y:S01]  /*1260*/  IMAD.U32 R4, RZ, RZ, UR4 ;  /* 0x00000004ff047e24 */ /* 0x004fe2000f8e00ff */
[----:B------:R0:W2:Y:S01]  /*1270*/  LDC.64 R14, c[0x4][R0] ;  /* 0x01000000000e7b82 */ /* 0x0000a20000000a00 */
[----:B------:R-:W-:Y:S01]  /*1280*/  IMAD.U32 R5, RZ, RZ, UR5 ;  /* 0x00000005ff057e24 */ /* 0x000fe2000f8e00ff */
[----:B------:R-:W-:Y:S01]  /*1290*/  ULDC.64 UR4, c[0x4][0x70] ;  /* 0x01001c0000047ab9 */ /* 0x000fe20000000a00 */
[----:B------:R-:W-:Y:S01]  /*12a0*/  IMAD.U32 R10, RZ, RZ, UR6 ;  /* 0x00000006ff0a7e24 */ /* 0x000fe2000f8e00ff */
[----:B------:R-:W-:Y:S01]  /*12b0*/  MOV R7, UR5 ;  /* 0x0000000500077c02 */ /* 0x000fe20008000f00 */
[----:B------:R-:W-:Y:S02]  /*12c0*/  IMAD.U32 R6, RZ, RZ, UR4 ;  /* 0x00000004ff067e24 */ /* 0x000fe4000f8e00ff */
[----:B------:R-:W-:-:S02]  /*12d0*/  IMAD.U32 R11, RZ, RZ, UR7 ;  /* 0x00000007ff0b7e24 */ /* 0x000fc4000f8e00ff */
[----:B------:R-:W-:Y:S02]  /*12e0*/  IMAD.MOV.U32 R8, RZ, RZ, 0x1e1 ;  /* 0x000001e1ff087424 */ /* 0x000fe400078e00ff */
[----:B------:R-:W-:Y:S02]  /*12f0*/  IMAD.MOV.U32 R12, RZ, RZ, 0x1 ;  /* 0x00000001ff0c7424 */ /* 0x000fe400078e00ff */
[----:B0-----:R-:W-:-:S07]  /*1300*/  IMAD.MOV.U32 R13, RZ, RZ, RZ ;  /* 0x000000ffff0d7224 */ /* 0x001fce00078e00ff */
[----:B------:R-:W-:-:S07]  /*1310*/  LEPC R20, `(.L_x_13) ;  /* 0x000000001014794e */ /* 0x000fce0000000000 */
[----:B-123-5:R-:W-:Y:S05]  /*1320*/  CALL.ABS.NOINC R14 ;  /* 0x000000000e007343 */ /* 0x02efea0003c00000 */
.L_x_13:
[----:B------:R-:W-:-:S06]  /*1330*/  ULOP3.LUT UR4, UR40, 0x1, URZ, 0xfc, !UPT ;  /* 0x0000000128047892 */ /* 0x000fcc000f8efc3f */
[----:B------:R-:W-:-:S04]  /*1340*/  MOV R0, UR4 ;  /* 0x0000000400007c02 */ /* 0x000fc80008000f00 */
[----:B------:R-:W-:-:S13]  /*1350*/  ISETP.NE.AND P0, PT, R0, 0x3, PT ;  /* 0x000000030000780c */ /* 0x000fda0003f05270 */
[----:B------:R-:W-:Y:S05]  /*1360*/  @!P0 BRA `(.L_x_14) ;  /* 0x0000000000048947 */ /* 0x000fea0003800000 */
[----:B------:R-:W-:Y:S01]  /*1370*/  BPT.TRAP 0x1 ;  /* 0x000000040000795c */ /* 0x000fe20000300000 */
.L_x_14:
[----:B-1----:R-:W-:Y:S02]  /*1380*/  IMAD.U32 R3, RZ, RZ, UR39 ;  /* 0x00000027ff037e24 */ /* 0x002fe4000f8e00ff */
[----:B------:R-:W-:-:S03]  /*1390*/  IMAD.U32 R0, RZ, RZ, UR38 ;  /* 0x00000026ff007e24 */ /* 0x000fc6000f8e00ff */
[----:B------:R-:W-:Y:S02]  /*13a0*/  LEA R3, R3, UR46, 0x3 ;  /* 0x0000002e03037c11 */ /* 0x000fe4000f8e18ff */
[----:B------:R-:W-:-:S04]  /*13b0*/  SHF.L.U32 R0, R0, 0x1f, RZ ;  /* 0x0000001f00007819 */ /* 0x000fc800000006ff */
[----:B------:R0:W1:Y:S01]  /*13c0*/  SYNCS.PHASECHK.TRANS64.TRYWAIT P1, [R3+URZ], R0 ;  /* 0x00000000030075a7 */ /* 0x000062000802017f */
[----:B------:R-:W-:Y:S05]  /*13d0*/  @!P0 BRA `(.L_x_15) ;  /* 0x0000000000048947 */ /* 0x000fea0003800000 */
[----:B------:R-:W-:Y:S01]  /*13e0*/  BPT.TRAP 0x1 ;  /* 0x000000040000795c */ /* 0x000fe20000300000 */
.L_x_15:
[----:B-1----:R-:W-:Y:S05]  /*13f0*/  @P1 BRA `(.L_x_16) ;  /* 0x0000000000081947 */ /* 0x002fea0003800000 */
[----:B------:R-:W1:Y:S02]  /*1400*/  SYNCS.PHASECHK.TRANS64.TRYWAIT P1, [R3+URZ], R0 ;  /* 0x00000000030075a7 */ /* 0x000e64000802017f */
[----:B-1----:R-:W-:Y:S05]  /*1410*/  @!P1 BRA `(.L_x_17) ;  /* 0x0000049000b49947 */ /* 0x002fea0003800000 */
.L_x_16:
[----:B------:R-:W-:-:S04]  /*1420*/  UISETP.LT.AND UP0, UPT, UR45, 0x1, UPT ;  /* 0x000000012d00788c */ /* 0x000fc8000bf01270 */
[----:B------:R-:W-:-:S06]  /*1430*/  USEL UR4, UR45, 0x1, UP0 ;  /* 0x000000012d047887 */ /* 0x000fcc0008000000 */
[----:B--2---:R-:W-:Y:S01]  /*1440*/  IMAD.U32 R5, RZ, RZ, UR4 ;  /* 0x00000004ff057e24 */ /* 0x004fe2000f8e00ff */
[----:B------:R-:W-:Y:S05]  /*1450*/  WARPSYNC.ALL ;  /* 0x0000000000007948 */ /* 0x000fea0003800000 */
[----:B------:R-:W-:-:S04]  /*1460*/  IADD3 R5, -R5, UR45, RZ ;  /* 0x0000002d05057c10 */ /* 0x000fc8000fffe1ff */
[----:B------:R-:W-:Y:S01]  /*1470*/  ISETP.GE.AND P1, PT, R5, 0x1, PT ;  /* 0x000000010500780c */ /* 0x000fe20003f26270 */
[----:B------:R-:W-:Y:S01]  /*1480*/  UIADD3 UR4, UR46, 0x18100, URZ ;  /* 0x000181002e047890 */ /* 0x000fe2000fffe03f */
[----:B------:R-:W-:Y:S01]  /*1490*/  WARPGROUP.ARRIVE ;  /* 0x00000000000079c5 */ /* 0x000fe20000000000 */
[----:B------:R-:W-:Y:S01]  /*14a0*/  ULOP3.LUT UR12, UR47, 0x10000, URZ, 0xfc, !UPT ;  /* 0x000100002f0c7892 */ /* 0x000fe2000f8efc3f */
[----:B-----5:R-:W-:Y:S01]  /*14b0*/  STL [R1+0x12c0], R16 ;  /* 0x0012c01001007387 */ /* 0x020fe20000100800 */
[----:B------:R-:W-:Y:S02]  /*14c0*/  USHF.R.U32.HI UR4, URZ, 0x4, UR4 ;  /* 0x000000043f047899 */ /* 0x000fe40008011604 */
[----:B------:R-:W-:Y:S01]  /*14d0*/  UIMAD UR14, UR39, 0x600, UR12 ;  /* 0x00000600270e78a4 */ /* 0x000fe2000f8e020c */
[----:B------:R-:W-:Y:S01]  /*14e0*/  STL [R1+0x12bc], R5 ;  /* 0x0012bc0501007387 */ /* 0x000fe20000100800 */
[----:B------:R-:W-:Y:S01]  /*14f0*/  ULOP3.LUT UR4, UR4, 0x3fff, URZ, 0xc0, !UPT ;  /* 0x00003fff04047892 */ /* 0x000fe2000f8ec03f */
[----:B------:R-:W-:Y:S01]  /*1500*/  UMOV UR5, 0x80000020 ;  /* 0x8000002000057882 */ /* 0x000fe20000000000 */
[----:B------:R-:W-:-:S02]  /*1510*/  UMOV UR7, 0x80000020 ;  /* 0x8000002000077882 */ /* 0x000fc40000000000 */
[----:B------:R-:W-:Y:S01]  /*1520*/  ULOP3.LUT UR13, UR4, 0x10000, URZ, 0xfc, !UPT ;  /* 0x00010000040d7892 */ /* 0x000fe2000f8efc3f */
[----:B------:R-:W-:Y:S01]  /*1530*/  STL [R1+0x12b8], R2 ;  /* 0x0012b80201007387 */ /* 0x000fe20000100800 */
[----:B------:R-:W-:Y:S01]  /*1540*/  UMOV UR9, UR5 ;  /* 0x0000000500097c82 */ /* 0x000fe20008000000 */
[----:B------:R-:W-:Y:S01]  /*1550*/  UMOV UR4, UR14 ;  /* 0x0000000e00047c82 */ /* 0x000fe20008000000 */
[----:B------:R-:W-:Y:S01]  /*1560*/  ULEA UR15, UR39, UR13, 0xb ;  /* 0x0000000d270f7291 */ /* 0x000fe2000f8e583f */
[----:B------:R-:W-:Y:S01]  /*1570*/  UMOV UR8, UR4 ;  /* 0x0000000400087c82 */ /* 0x000fe20008000000 */
[----:B------:R-:W-:Y:S02]  /*1580*/  UMOV UR11, 0x80000020 ;  /* 0x80000020000b7882 */ /* 0x000fe40000000000 */
[----:B------:R-:W-:-:S03]  /*1590*/  UIADD3 UR10, UR15, 0x400, URZ ;  /* 0x000004000f0a7890 */ /* 0x000fc6000fffe03f */
[----:B------:R-:W-:Y:S02]  /*15a0*/  UMOV UR6, UR15 ;  /* 0x0000000f00067c82 */ /* 0x000fe40008000000 */
[----:B------:R-:W-:Y:S03]  /*15b0*/  HGMMA.64x256x16.F32 R20, gdesc[UR4], RZ, !UPT, gsb0 ;  /* 0x03e00000041479f0 */ /* 0x000fe6000c0008ff */
[----:B------:R-:W-:Y:S02]  /*15c0*/  WARPGROUP.DEPBAR.LE gsb0, 0x0 ;  /* 0x00008000000079c5 */ /* 0x000fe40000010000 */
[----:B------:R-:W-:Y:S01]  /*15d0*/  STL.64 [R1+0x800], R20 ;  /* 0x0008001401007387 */ /* 0x000fe20000100a00 */
[----:B------:R-:W-:Y:S01]  /*15e0*/  IMAD.MOV.U32 R235, RZ, RZ, R128 ;  /* 0x000000ffffeb7224 */ /* 0x000fe200078e0080 */
[----:B------:R-:W-:Y:S01]  /*15f0*/  MOV R233, R130 ;  /* 0x0000008200e97202 */ /* 0x000fe20000000f00 */
[----:B------:R-:W-:Y:S01]  /*1600*/  IMAD.MOV.U32 R234, RZ, RZ, R129 ;  /* 0x000000ffffea7224 */ /* 0x000fe200078e0081 */
        /* <DEDUP_REMOVED lines=9> */
[----:B------:R-:W-:-:S02]  /*16a0*/  IMAD.MOV.U32 R228, RZ, RZ, R135 ;  /* 0x000000ffffe47224 */ /* 0x000fc400078e0087 */
[----:B------:R-:W-:Y:S01]  /*16b0*/  IMAD.MOV.U32 R226, RZ, RZ, R137 ;  /* 0x000000ffffe27224 */ /* 0x000fe200078e0089 */
[----:B------:R-:W-:Y:S01]  /*16c0*/  STL.64 [R1+0x820], R28 ;  /* 0x0008201c01007387 */ /* 0x000fe20000100a00 */
[----:B------:R-:W-:Y:S02]  /*16d0*/  IMAD.MOV.U32 R225, RZ, RZ, R138 ;  /* 0x000000ffffe17224 */ /* 0x000fe400078e008a */
[----:B------:R-:W-:Y:S01]  /*16e0*/  IMAD.MOV.U32 R224, RZ, RZ, R139 ;  /* 0x000000ffffe07224 */ /* 0x000fe200078e008b */
[----:B------:R-:W-:Y:S01]  /*16f0*/  STL.64 [R1+0x828], R30 ;  /* 0x0008281e01007387 */ /* 0x000fe20000100a00 */
[----:B------:R-:W-:Y:S02]  /*1700*/  IMAD.MOV.U32 R223, RZ, RZ, R140 ;  /* 0x000000ffffdf7224 */ /* 0x000fe400078e008c */
        /* <DEDUP_REMOVED lines=8> */
[----:B------:R-:W-:-:S03]  /*1790*/  IMAD.MOV.U32 R216, RZ, RZ, R147 ;  /* 0x000000ffffd87224 */ /* 0x000fc600078e0093 */
[----:B------:R-:W-:Y:S04]  /*17a0*/  STL.64 [R1+0x848], R38 ;  /* 0x0008482601007387 */ /* 0x000fe80000100a00 */
        /* <DEDUP_REMOVED lines=43> */
[----:B------:R2:W-:Y:S04]  /*1a60*/  STL.64 [R1+0x9a8], R126 ;  /* 0x0009a87e01007387 */ /* 0x0005e80000100a00 */
[----:B------:R-:W-:Y:S04]  /*1a70*/  STL [R1+0x1310], R216 ;  /* 0x001310d801007387 */ /* 0x000fe80000100800 */
[----:B------:R-:W-:Y:S01]  /*1a80*/  STL [R1+0x130c], R217 ;  /* 0x00130cd901007387 */ /* 0x000fe20000100800 */
[----:B--2---:R-:W-:-:S03]  /*1a90*/  WARPGROUP.ARRIVE ;  /* 0x00000000000079c5 */ /* 0x004fc60000000000 */
[----:B------:R-:W-:Y:S04]  /*1aa0*/  STL [R1+0x1308], R218 ;  /* 0x001308da01007387 */ /* 0x000fe80000100800 */
[----:B------:R-:W-:Y:S01]  /*1ab0*/  STL [R1+0x1304], R219 ;  /* 0x001304db01007387 */ /* 0x000fe20000100800 */
[----:B------:R-:W-:Y:S01]  /*1ac0*/  HGMMA.64x256x16.F32 R20, gdesc[UR8], RZ, !UPT, gsb0 ;  /* 0x03e00000081479f0 */ /* 0x000fe2000c0008ff */
[----:B------:R-:W-:Y:S02]  /*1ad0*/  UIADD3 UR8, UR14, 0x200, URZ ;  /* 0x000002000e087890 */ /* 0x000fe4000fffe03f */
[----:B------:R-:W-:Y:S01]  /*1ae0*/  STL [R1+0x1300], R220 ;  /* 0x001300dc01007387 */ /* 0x000fe20000100800 */
[----:B------:R-:W-:Y:S02]  /*1af0*/  UMOV UR9, 0x80000020 ;  /* 0x8000002000097882 */ /* 0x000fe40000000000 */
[----:B------:R-:W-:Y:S01]  /*1b00*/  UMOV UR5, UR9 ;  /* 0x0000000900057c82 */ /* 0x000fe20008000000 */
[----:B------:R-:W-:Y:S01]  /*1b10*/  STL [R1+0x12fc], R221 ;  /* 0x0012fcdd01007387 */ /* 0x000fe20000100800 */
[----:B------:R-:W-:-:S03]  /*1b20*/  UMOV UR4, UR8 ;  /* 0x0000000800047c82 */ /* 0x000fc60008000000 */
[----:B------:R-:W-:Y:S04]  /*1b30*/  STL [R1+0x12f8], R222 ;  /* 0x0012f8de01007387 */ /* 0x000fe80000100800 */
        /* <DEDUP_REMOVED lines=12> */
[----:B------:R-:W-:Y:S01]  /*1c00*/  STL [R1+0x12c4], R235 ;  /* 0x0012c4eb01007387 */ /* 0x000fe20000100800 */
[----:B------:R-:W-:-:S03]  /*1c10*/  WARPGROUP.DEPBAR.LE gsb0, 0x0 ;  /* 0x00008000000079c5 */ /* 0x000fc60000010000 */
[----:B------:R-:W-:Y:S01]  /*1c20*/  STL.64 [R1+0x200], R20 ;  /* 0x0002001401007387 */ /* 0x000fe20000100a00 */
[----:B------:R-:W-:Y:S01]  /*1c30*/  MOV R16, R145 ;  /* 0x0000009100107202 */ /* 0x000fe20000000f00 */
[----:B------:R-:W-:Y:S02]  /*1c40*/  IMAD.MOV.U32 R5, RZ, RZ, R146 ;  /* 0x000000ffff057224 */ /* 0x000fe400078e0092 */
        /* <DEDUP_REMOVED lines=62> */
[----:B------:R2:W-:Y:S04]  /*2030*/  STL [R1+0x3f0], R144 ;  /* 0x0003f09001007387 */ /* 0x0005e80000100800 */
[----:B------:R-:W-:Y:S04]  /*2040*/  STL [R1+0x131c], R2 ;  /* 0x00131c0201007387 */ /* 0x000fe80000100800 */
[----:B------:R-:W-:Y:S01]  /*2050*/  STL [R1+0x1318], R5 ;  /* 0x0013180501007387 */ /* 0x000fe20000100800 */
[----:B--2---:R-:W-:-:S03]  /*2060*/  WARPGROUP.ARRIVE ;  /* 0x00000000000079c5 */ /* 0x004fc60000000000 */
[----:B------:R-:W-:Y:S03]  /*2070*/  STL [R1+0x1314], R16 ;  /* 0x0013141001007387 */ /* 0x000fe60000100800 */
[----:B------:R-:W-:Y:S03]  /*2080*/  HGMMA.64x256x16.F32 R20, gdesc[UR8], RZ, !UPT, gsb0 ;  /* 0x03e00000081479f0 */ /* 0x000fe6000c0008ff */
[----:B------:R-:W-:Y:S02]  /*2090*/  WARPGROUP.DEPBAR.LE gsb0, 0x0 ;  /* 0x00008000000079c5 */ /* 0x000fe40000010000 */
[----:B------:R-:W-:Y:S01]  /*20a0*/  STL.64 [R1], R20 ;  /* 0x0000001401007387 */ /* 0x000fe20000100a00 */
        /* <DEDUP_REMOVED lines=75> */
[----:B---3--:R-:W-:-:S03]  /*2560*/  WARPGROUP.ARRIVE ;  /* 0x00000000000079c5 */ /* 0x008fc60000000000 */
[----:B------:R-:W-:Y:S04]  /*2570*/  STL [R1+0x1364], R233 ;  /* 0x001364e901007387 */ /* 0x000fe80000100800 */
[----:B------:R-:W-:Y:S01]  /*2580*/  STL [R1+0x1360], R232 ;  /* 0x001360e801007387 */ /* 0x000fe20000100800 */
[----:B------:R-:W-:Y:S01]  /*2590*/  HGMMA.64x256x16.F32 R8, gdesc[UR4], RZ, !UPT, gsb0 ;  /* 0x03e00000040879f0 */ /* 0x000fe2000c0008ff */
[----:B------:R-:W-:Y:S02]  /*25a0*/  UIADD3 UR4, UR14, 0x400, URZ ;  /* 0x000004000e047890 */ /* 0x000fe4000fffe03f */
[----:B------:R-:W-:Y:S01]  /*25b0*/  STL [R1+0x135c], R231 ;  /* 0x00135ce701007387 */ /* 0x000fe20000100800 */
[----:B------:R-:W-:-:S03]  /*25c0*/  UMOV UR5, 0x80000020 ;  /* 0x8000002000057882 */ /* 0x000fc60000000000 */
        /* <DEDUP_REMOVED lines=17> */
[----:B------:R-:W-:Y:S01]  /*26e0*/  IMAD.MOV.U32 R2, RZ, RZ, R133 ;  /* 0x000000ffff027224 */ /* 0x000fe200078e0085 */
[----:B------:R-:W-:Y:S02]  /*26f0*/  MOV R5, R134 ;  /* 0x0000008600057202 */ /* 0x000fe40000000f00 */
[----:B------:R-:W-:Y:S04]  /*2700*/  STL.64 [R1+0x608], R10 ;  /* 0x0006080a01007387 */ /* 0x000fe80000100a00 */
[----:B------:R-:W-:Y:S04]  /*2710*/  STL.64 [R1+0x610], R12 ;  /* 0x0006100c01007387 */ /* 0x000fe80000100a00 */
[----:B------:R-:W-:Y:S04]  /*2720*/  STL.64 [R1+0x618], R14 ;  /* 0x0006180e01007387 */ /* 0x000fe80000100a00 */
[----:B------:R2:W-:Y:S04]  /*2730*/  STL.64 [R1+0x620], R16 ;  /* 0x0006201001007387 */ /* 0x0005e80000100a00 */
[----:B------:R-:W-:Y:S04]  /*2740*/  STL.64 [R1+0x628], R18 ;  /* 0x0006281201007387 */ /* 0x000fe80000100a00 */
[----:B------:R-:W-:Y:S04]  /*2750*/  STL.64 [R1+0x630], R20 ;  /* 0x0006301401007387 */ /* 0x000fe80000100a00 */
[----:B------:R-:W-:Y:S01]  /*2760*/  STL.64 [R1+0x638], R22 ;  /* 0x0006381601007387 */ /* 0x000fe20000100a00 */
[----:B--2---:R-:W-:-:S03]  /*2770*/  IMAD.MOV.U32 R16, RZ, RZ, R135 ;  /* 0x000000ffff107224 */ /* 0x004fc600078e0087 */
        /* <DEDUP_REMOVED lines=54> */
[----:B------:R2:W-:Y:S02]  /*2ae0*/  STL [R1+0x7f0], R132 ;  /* 0x0007f08401007387 */ /* 0x0005e40000100800 */
[----:B--2---:R-:W-:-:S06]  /*2af0*/  WARPGROUP.ARRIVE ;  /* 0x00000000000079c5 */ /* 0x004fcc0000000000 */
[----:B------:R-:W-:Y:S01]  /*2b00*/  HGMMA.64x256x16.F32 R24, gdesc[UR4], RZ, !UPT, gsb0 ;  /* 0x03e00000041879f0 */ /* 0x000fe2000c0008ff */
[----:B------:R-:W-:Y:S01]  /*2b10*/  UMOV UR6, UR10 ;  /* 0x0000000a00067c82 */ /* 0x000fe20008000000 */
[----:B------:R-:W-:Y:S01]  /*2b20*/  UMOV UR7, UR11 ;  /* 0x0000000b00077c82 */ /* 0x000fe20008000000 */
        /* <DEDUP_REMOVED lines=57> */
[----:B------:R2:W-:Y:S01]  /*2ec0*/  STL.64 [R1+0x458], R46 ;  /* 0x0004582e01007387 */ /* 0x0005e20000100a00 */
[----:B------:R-:W-:-:S02]  /*2ed0*/  IMAD.MOV.U32 R165, RZ, RZ, R81 ;  /* 0x000000ffffa57224 */ /* 0x000fc400078e0051 */
[----:B------:R-:W-:Y:S02]  /*2ee0*/  IMAD.MOV.U32 R167, RZ, RZ, R83 ;  /* 0x000000ffffa77224 */ /* 0x000fe400078e0053 */
[----:B------:R-:W-:Y:S02]  /*2ef0*/  IMAD.MOV.U32 R168, RZ, RZ, R84 ;  /* 0x000000ffffa87224 */ /* 0x000fe400078e0054 */
[----:B------:R-:W-:Y:S02]  /*2f00*/  IMAD.MOV.U32 R169, RZ, RZ, R85 ;  /* 0x000000ffffa97224 */ /* 0x000fe400078e0055 */
[----:B------:R-:W-:Y:S02]  /*2f10*/  IMAD.MOV.U32 R170, RZ, RZ, R86 ;  /* 0x000000ffffaa7224 */ /* 0x000fe400078e0056 */
[----:B------:R-:W-:Y:S02]  /*2f20*/  IMAD.MOV.U32 R171, RZ, RZ, R87 ;  /* 0x000000ffffab7224 */ /* 0x000fe400078e0057 */
        /* <DEDUP_REMOVED lines=51> */
[----:B01----:R-:W-:Y:S02]  /*3260*/  IMAD.MOV.U32 R3, RZ, RZ, R150 ;  /* 0x000000ffff037224 */ /* 0x003fe400078e0096 */
[----:B------:R-:W-:Y:S02]  /*3270*/  IMAD.MOV.U32 R0, RZ, RZ, R151 ;  /* 0x000000ffff007224 */ /* 0x000fe400078e0097 */
[----:B--2---:R-:W-:-:S06]  /*3280*/  WARPGROUP.ARRIVE ;  /* 0x00000000000079c5 */ /* 0x004fcc0000000000 */
[----:B------:R-:W-:Y:S03]  /*3290*/  HGMMA.64x256x16.F32 R24, gdesc[UR4], RZ, !UPT, gsb0 ;  /* 0x03e00000041879f0 */ /* 0x000fe6000c0008ff */
[----:B------:R-:W-:Y:S02]  /*32a0*/  WARPGROUP.DEPBAR.LE gsb0, 0x0 ;  /* 0x00008000000079c5 */ /* 0x000fe40000010000 */
        /* <DEDUP_REMOVED lines=22> */
[----:B0-----:R-:W2:Y:S04]  /*3410*/  LDL.LU R108, [R1+0x400] ;  /* 0x00040000016c7983 */ /* 0x001ea80000300800 */
[----:B------:R-:W2:Y:S04]  /*3420*/  LDL.LU R109, [R1+0x404] ;  /* 0x00040400016d7983 */ /* 0x000ea80000300800 */
[----:B------:R-:W3:Y:S04]  /*3430*/  LDL.LU R110, [R1+0x408] ;  /* 0x00040800016e7983 */ /* 0x000ee80000300800 */
[----:B------:R-:W3:Y:S04]  /*3440*/  LDL.LU R111, [R1+0x40c] ;  /* 0x00040c00016f7983 */ /* 0x000ee80000300800 */
[----:B------:R-:W4:Y:S04]  /*3450*/  LDL.LU R112, [R1+0x410] ;  /* 0x0004100001707983 */ /* 0x000f280000300800 */
[----:B------:R-:W4:Y:S04]  /*3460*/  LDL.LU R113, [R1+0x414] ;  /* 0x0004140001717983 */ /* 0x000f280000300800 */
[----:B------:R-:W2:Y:S04]  /*3470*/  LDL.LU R114, [R1+0x418] ;  /* 0x0004180001727983 */ /* 0x000ea80000300800 */
        /* <DEDUP_REMOVED lines=16> */
[----:B------:R-:W4:Y:S01]  /*3580*/  LDL.LU R131, [R1+0x45c] ;  /* 0x00045c0001837983 */ /* 0x000f220000300800 */
[----:B------:R-:W-:Y:S01]  /*3590*/  IMAD.MOV.U32 R132, RZ, RZ, R235 ;  /* 0x000000ffff847224 */ /* 0x000fe200078e00eb */
[----:B------:R-:W-:Y:S01]  /*35a0*/  MOV R134, R233 ;  /* 0x000000e900867202 */ /* 0x000fe20000000f00 */
[----:B------:R-:W-:Y:S01]  /*35b0*/  IMAD.MOV.U32 R133, RZ, RZ, R234 ;  /* 0x000000ffff857224 */ /* 0x000fe200078e00ea */
[----:B------:R-:W2:Y:S01]  /*35c0*/  LDL.LU R235, [R1+0x136c] ;  /* 0x00136c0001eb7983 */ /* 0x000ea20000300800 */
[----:B------:R-:W-:-:S03]  /*35d0*/  IMAD.MOV.U32 R135, RZ, RZ, R232 ;  /* 0x000000ffff877224 */ /* 0x000fc600078e00e8 */
[----:B------:R-:W2:Y:S01]  /*35e0*/  LDL.LU R234, [R1+0x1368] ;  /* 0x0013680001ea7983 */ /* 0x000ea20000300800 */
[----:B------:R-:W-:-:S03]  /*35f0*/  IMAD.MOV.U32 R136, RZ, RZ, R231 ;  /* 0x000000ffff887224 */ /* 0x000fc600078e00e7 */
[----:B------:R-:W2:Y:S01]  /*3600*/  LDL.LU R233, [R1+0x1364] ;  /* 0x0013640001e97983 */ /* 0x000ea20000300800 */
[----:B------:R-:W-:-:S03]  /*3610*/  IMAD.MOV.U32 R137, RZ, RZ, R230 ;  /* 0x000000ffff897224 */ /* 0x000fc600078e00e6 */
[----:B------:R-:W2:Y:S01]  /*3620*/  LDL.LU R232, [R1+0x1360] ;  /* 0x0013600001e87983 */ /* 0x000ea20000300800 */
[----:B------:R-:W-:-:S03]  /*3630*/  IMAD.MOV.U32 R138, RZ, RZ, R229 ;  /* 0x000000ffff8a7224 */ /* 0x000fc600078e00e5 */
[----:B------:R-:W2:Y:S01]  /*3640*/  LDL.LU R231, [R1+0x135c] ;  /* 0x00135c0001e77983 */ /* 0x000ea20000300800 */
[----:B------:R-:W-:Y:S01]  /*3650*/  IMAD.MOV.U32 R139, RZ, RZ, R228 ;  /* 0x000000ffff8b7224 */ /* 0x000fe200078e00e4 */
[----:B------:R-:W-:Y:S02]  /*3660*/  MOV R140, R227 ;  /* 0x000000e3008c7202 */ /* 0x000fe40000000f00 */
        /* <DEDUP_REMOVED lines=11> */
[----:B------:R-:W-:-:S03]  /*3720*/  MOV R146, R221 ;  /* 0x000000dd00927202 */ /* 0x000fc60000000f00 */
[----:B------:R-:W2:Y:S01]  /*3730*/  LDL.LU R224, [R1+0x1340] ;  /* 0x0013400001e07983 */ /* 0x000ea20000300800 */
[----:B------:R-:W-:-:S03]  /*3740*/  IMAD.MOV.U32 R147, RZ, RZ, R220 ;  /* 0x000000ffff937224 */ /* 0x000fc600078e00dc */
[----:B------:R-:W2:Y:S01]  /*3750*/  LDL.LU R223, [R1+0x133c] ;  /* 0x00133c0001df7983 */ /* 0x000ea20000300800 */
[----:B------:R-:W-:-:S03]  /*3760*/  IMAD.MOV.U32 R148, RZ, RZ, R219 ;  /* 0x000000ffff947224 */ /* 0x000fc600078e00db */
[----:B------:R-:W2:Y:S01]  /*3770*/  LDL.LU R222, [R1+0x1338] ;  /* 0x0013380001de7983 */ /* 0x000ea20000300800 */
[----:B------:R-:W-:Y:S02]  /*3780*/  IMAD.MOV.U32 R150, RZ, RZ, R217 ;  /* 0x000000ffff967224 */ /* 0x000fe400078e00d9 */
[----:B------:R-:W-:Y:S01]  /*3790*/  IMAD.MOV.U32 R151, RZ, RZ, R216 ;  /* 0x000000ffff977224 */ /* 0x000fe200078e00d8 */
[----:B------:R-:W2:Y:S01]  /*37a0*/  LDL.LU R221, [R1+0x1334] ;  /* 0x0013340001dd7983 */ /* 0x000ea20000300800 */
[----:B------:R-:W-:-:S03]  /*37b0*/  IMAD.MOV.U32 R149, RZ, RZ, R218 ;  /* 0x000000ffff957224 */ /* 0x000fc600078e00da */
[----:B------:R-:W2:Y:S04]  /*37c0*/  LDL.LU R220, [R1+0x1330] ;  /* 0x0013300001dc7983 */ /* 0x000ea80000300800 */
[----:B------:R-:W2:Y:S04]  /*37d0*/  LDL.LU R219, [R1+0x132c] ;  /* 0x00132c0001db7983 */ /* 0x000ea80000300800 */
[----:B------:R-:W2:Y:S04]  /*37e0*/  LDL.LU R218, [R1+0x1328] ;  /* 0x0013280001da7983 */ /* 0x000ea80000300800 */
[----:B------:R-:W2:Y:S04]  /*37f0*/  LDL.LU R217, [R1+0x1324] ;  /* 0x0013240001d97983 */ /* 0x000ea80000300800 */
[----:B------:R-:W2:Y:S04]  /*3800*/  LDL.LU R216, [R1+0x1320] ;  /* 0x0013200001d87983 */ /* 0x000ea80000300800 */
        /* <DEDUP_REMOVED lines=10> */
[----:B----4-:R-:W-:Y:S04]  /*38b0*/  STL.64 [R1+0xc60], R130 ;  /* 0x000c608201007387 */ /* 0x010fe80000100a00 */
[----:B---3--:R-:W-:Y:S04]  /*38c0*/  STL.64 [R1+0xc58], R128 ;  /* 0x000c588001007387 */ /* 0x008fe80000100a00 */
[----:B--2---:R-:W-:Y:S04]  /*38d0*/  STL.64 [R1+0xc50], R126 ;  /* 0x000c507e01007387 */ /* 0x004fe80000100a00 */
        /* <DEDUP_REMOVED lines=175> */
[----:B------:R-:W4:Y:S01]  /*43d0*/  LDL.LU R148, [R1+0x7f0] ;  /* 0x0007f00001947983 */ /* 0x000f220000300800 */
[----:B------:R-:W-:Y:S01]  /*43e0*/  IMAD.MOV.U32 R150, RZ, RZ, R5 ;  /* 0x000000ffff967224 */ /* 0x000fe200078e0005 */
[----:B------:R-:W-:Y:S01]  /*43f0*/  MOV R149, R2 ;  /* 0x0000000200957202 */ /* 0x000fe20000000f00 */
[----:B------:R-:W-:Y:S01]  /*4400*/  IMAD.MOV.U32 R151, RZ, RZ, R16 ;  /* 0x000000ffff977224 */ /* 0x000fe200078e0010 */
[----:B------:R-:W2:Y:S04]  /*4410*/  LDL.LU R2, [R1+0x131c] ;  /* 0x00131c0001027983 */ /* 0x000ea80000300800 */
[----:B------:R-:W2:Y:S04]  /*4420*/  LDL.LU R5, [R1+0x1318] ;  /* 0x0013180001057983 */ /* 0x000ea80000300800 */
[----:B------:R-:W2:Y:S04]  /*4430*/  LDL.LU R16, [R1+0x1314] ;  /* 0x0013140001107983 */ /* 0x000ea80000300800 */
        /* <DEDUP_REMOVED lines=64> */
[----:B0-----:R-:W2:Y:S04]  /*4840*/  LDL.LU R24, [R1] ;  /* 0x0000000001187983 */ /* 0x001ea80000300800 */
        /* <DEDUP_REMOVED lines=107> */
[----:B------:R-:W-:-:S02]  /*4f00*/  IMAD.MOV.U32 R132, RZ, RZ, R216 ;  /* 0x000000ffff847224 */ /* 0x000fc400078e00d8 */
[----:B------:R-:W-:Y:S01]  /*4f10*/  IMAD.MOV.U32 R133, RZ, RZ, R217 ;  /* 0x000000ffff857224 */ /* 0x000fe200078e00d9 */
        /* <DEDUP_REMOVED lines=227> */
[----:B------:R-:W-:Y:S01]  /*5d50*/  MOV R150, R5 ;  /* 0x0000000500967202 */ /* 0x000fe20000000f00 */
[----:B------:R-:W-:-:S02]  /*5d60*/  IMAD.MOV.U32 R151, RZ, RZ, R2 ;  /* 0x000000ffff977224 */ /* 0x000fc400078e0002 */
[----:B------:R-:W-:Y:S02]  /*5d70*/  IMAD.MOV.U32 R149, RZ, RZ, R16 ;  /* 0x000000ffff957224 */ /* 0x000fe400078e0010 */
[----:B------:R0:W5:Y:S04]  /*5d80*/  LDL.LU R16, [R1+0x12c0] ;  /* 0x0012c00001107983 */ /* 0x0001680000300800 */
[----:B------:R0:W5:Y:S04]  /*5d90*/  LDL.LU R5, [R1+0x12bc] ;  /* 0x0012bc0001057983 */ /* 0x0001680000300800 */
[----:B------:R0:W5:Y:S04]  /*5da0*/  LDL.LU R2, [R1+0x12b8] ;  /* 0x0012b80001027983 */ /* 0x0001680000300800 */
        /* <DEDUP_REMOVED lines=64> */
[----:B-1----:R-:W2:Y:S04]  /*61b0*/  LDL.LU R24, [R1+0x800] ;  /* 0x0008000001187983 */ /* 0x002ea80000300800 */
[----:B------:R-:W2:Y:S04]  /*61c0*/  LDL.LU R25, [R1+0x804] ;  /* 0x0008040001197983 */ /* 0x000ea80000300800 */
        /* <DEDUP_REMOVED lines=105> */
[----:B------:R-:W2:Y:S01]  /*6860*/  LDL.LU R131, [R1+0x9ac] ;  /* 0x0009ac0001837983 */ /* 0x000ea20000300800 */
[----:B------:R-:W-:Y:S01]  /*6870*/  IMAD.MOV.U32 R132, RZ, RZ, R235 ;  /* 0x000000ffff847224 */ /* 0x000fe200078e00eb */
[----:B------:R-:W-:Y:S01]  /*6880*/  MOV R136, R231 ;  /* 0x000000e700887202 */ /* 0x000fe20000000f00 */
[----:B------:R-:W-:Y:S01]  /*6890*/  IMAD.MOV.U32 R133, RZ, RZ, R234 ;  /* 0x000000ffff857224 */ /* 0x000fe200078e00ea */
[----:B------:R-:W-:Y:S01]  /*68a0*/  MOV R142, R225 ;  /* 0x000000e1008e7202 */ /* 0x000fe20000000f00 */
[----:B------:R-:W-:Y:S01]  /*68b0*/  IMAD.MOV.U32 R134, RZ, RZ, R233 ;  /* 0x000000ffff867224 */ /* 0x000fe200078e00e9 */
[----:B------:R-:W-:Y:S01]  /*68c0*/  MOV R148, R219 ;  /* 0x000000db00947202 */ /* 0x000fe20000000f00 */
[----:B------:R-:W-:Y:S01]  /*68d0*/  IMAD.MOV.U32 R135, RZ, RZ, R232 ;  /* 0x000000ffff877224 */ /* 0x000fe200078e00e8 */
[----:B------:R-:W-:Y:S01]  /*68e0*/  UIADD3 UR4, UR14, 0x2, URZ ;  /* 0x000000020e047890 */ /* 0x000fe2000fffe03f */
[----:B------:R-:W-:Y:S01]  /*68f0*/  IMAD.MOV.U32 R137, RZ, RZ, R230 ;  /* 0x000000ffff897224 */ /* 0x000fe200078e00e6 */
[----:B------:R-:W-:Y:S01]  /*6900*/  UIADD3 UR6, UR15, 0x2, URZ ;  /* 0x000000020f067890 */ /* 0x000fe2000fffe03f */
[----:B------:R-:W-:Y:S01]  /*6910*/  IMAD.MOV.U32 R138, RZ, RZ, R229 ;  /* 0x000000ffff8a7224 */ /* 0x000fe200078e00e5 */
[----:B------:R-:W-:Y:S01]  /*6920*/  UMOV UR5, 0x80000020 ;  /* 0x8000002000057882 */ /* 0x000fe20000000000 */
[----:B------:R-:W-:Y:S01]  /*6930*/  IMAD.MOV.U32 R139, RZ, RZ, R228 ;  /* 0x000000ffff8b7224 */ /* 0x000fe200078e00e4 */
[----:B------:R-:W-:Y:S01]  /*6940*/  UMOV UR7, 0x80000020 ;  /* 0x8000002000077882 */ /* 0x000fe20000000000 */
        /* <DEDUP_REMOVED lines=9> */
[----:B------:R-:W-:Y:S01]  /*69e0*/  IMAD.MOV.U32 R151, RZ, RZ, R216 ;  /* 0x000000ffff977224 */ /* 0x000fe200078e00d8 */
[----:B------:R-:W-:Y:S01]  /*69f0*/  UIADD3 UR10, UR15, 0x402, URZ ;  /* 0x000004020f0a7890 */ /* 0x000fe2000fffe03f */
[----:B------:R-:W-:Y:S01]  /*6a00*/  IMAD.MOV.U32 R216, RZ, RZ, R23 ;  /* 0x000000ffffd87224 */ /* 0x000fe200078e0017 */
[----:B------:R-:W-:Y:S01]  /*6a10*/  UMOV UR8, UR4 ;  /* 0x0000000400087c82 */ /* 0x000fe20008000000 */
[----:B------:R-:W-:Y:S01]  /*6a20*/  UMOV UR9, UR5 ;  /* 0x0000000500097c82 */ /* 0x000fe20008000000 */
[----:B------:R-:W-:Y:S01]  /*6a30*/  UMOV UR11, 0x80000020 ;  /* 0x80000020000b7882 */ /* 0x000fe20000000000 */
[----:B------:R-:W-:Y:S01]  /*6a40*/  IMAD.MOV.U32 R217, RZ, RZ, R22 ;  /* 0x000000ffffd97224 */ /* 0x000fe200078e0016 */
[----:B------:R-:W-:Y:S01]  /*6a50*/  MOV R218, R21 ;  /* 0x0000001500da7202 */ /* 0x000fe20000000f00 */
[----:B------:R-:W-:Y:S01]  /*6a60*/  IMAD.MOV.U32 R219, RZ, RZ, R20 ;  /* 0x000000ffffdb7224 */ /* 0x000fe200078e0014 */
[----:B------:R-:W-:Y:S01]  /*6a70*/  MOV R224, R14 ;  /* 0x0000000e00e07202 */ /* 0x000fe20000000f00 */
[----:B------:R-:W-:Y:S01]  /*6a80*/  IMAD.MOV.U32 R220, RZ, RZ, R19 ;  /* 0x000000ffffdc7224 */ /* 0x000fe200078e0013 */
[----:B------:R-:W-:Y:S01]  /*6a90*/  MOV R230, R8 ;  /* 0x0000000800e67202 */ /* 0x000fe20000000f00 */
        /* <DEDUP_REMOVED lines=12> */
[----:B------:R-:W-:Y:S01]  /*6b60*/  IMAD.MOV.U32 R235, RZ, RZ, R0 ;  /* 0x000000ffffeb7224 */ /* 0x000fe200078e0000 */
[----:B--2---:R-:W-:-:S06]  /*6b70*/  WARPGROUP.ARRIVE ;  /* 0x00000000000079c5 */ /* 0x004fcc0000000000 */
[----:B------:R-:W-:Y:S03]  /*6b80*/  HGMMA.64x256x16.F32 R24, gdesc[UR4], R24, gsb0 ;  /* 0x03e00000041879f0 */ /* 0x000fe60008000818 */
        /* <DEDUP_REMOVED lines=65> */
[----:B-1----:R-:W2:Y:S04]  /*6fa0*/  LDL.LU.64 R150, [R1+0x12b0] ;  /* 0x0012b00001967983 */ /* 0x002ea80000300a00 */
[----:B------:R-:W2:Y:S04]  /*6fb0*/  LDL.LU.64 R148, [R1+0x12a8] ;  /* 0x0012a80001947983 */ /* 0x000ea80000300a00 */
        /* <DEDUP_REMOVED lines=61> */
[----:B------:R-:W2:Y:S02]  /*7390*/  LDL.LU.64 R24, [R1+0x10b8] ;  /* 0x0010b80001187983 */ /* 0x000ea40000300a00 */
        /* <DEDUP_REMOVED lines=130> */
[----:B------:R-:W2:Y:S01]  /*7bc0*/  LDL.LU.64 R24, [R1+0xeb8] ;  /* 0x000eb80001187983 */ /* 0x000ea20000300a00 */
[----:B------:R-:W-:Y:S01]  /*7bd0*/  UIADD3 UR8, UR14, 0x202, URZ ;  /* 0x000002020e087890 */ /* 0x000fe2000fffe03f */
[----:B------:R-:W-:Y:S01]  /*7be0*/  UMOV UR9, 0x80000020 ;  /* 0x8000002000097882 */ /* 0x000fe20000000000 */
[----:B--2---:R-:W-:-:S07]  /*7bf0*/  WARPGROUP.ARRIVE ;  /* 0x00000000000079c5 */ /* 0x004fce0000000000 */
[----:B------:R-:W-:Y:S03]  /*7c00*/  HGMMA.64x256x16.F32 R24, gdesc[UR8], R24, gsb0 ;  /* 0x03e00000081879f0 */ /* 0x000fe60008000818 */
[----:B------:R-:W-:Y:S02]  /*7c10*/  WARPGROUP.DEPBAR.LE gsb0, 0x0 ;  /* 0x00008000000079c5 */ /* 0x000fe40000010000 */
[----:B------:R-:W-:Y:S04]  /*7c20*/  STL.64 [R1], R24 ;  /* 0x0000001801007387 */ /* 0x000fe80000100a00 */
        /* <DEDUP_REMOVED lines=127> */
[----:B------:R-:W-:Y:S01]  /*8420*/  UMOV UR4, UR8 ;  /* 0x0000000800047c82 */ /* 0x000fe20008000000 */
[----:B------:R-:W-:Y:S01]  /*8430*/  UMOV UR5, UR9 ;  /* 0x0000000900057c82 */ /* 0x000fe20008000000 */
        /* <DEDUP_REMOVED lines=90> */
[----:B------:R-:W-:-:S02]  /*89e0*/  UMOV UR5, 0x80000020 ;  /* 0x8000002000057882 */ /* 0x000fc40000000000 */
[----:B------:R-:W3:Y:S04]  /*89f0*/  LDL.LU.64 R106, [R1+0xc00] ;  /* 0x000c0000016a7983 */ /* 0x000ee80000300a00 */
        /* <DEDUP_REMOVED lines=40> */
[----:B------:R-:W3:Y:S01]  /*8c80*/  LDL.LU.64 R24, [R1+0xab8] ;  /* 0x000ab80001187983 */ /* 0x000ee20000300a00 */
        /* <DEDUP_REMOVED lines=67> */
[----:B-1----:R-:W3:Y:S04]  /*90c0*/  LDL.LU.64 R150, [R1+0xab0] ;  /* 0x000ab00001967983 */ /* 0x002ee80000300a00 */
        /* <DEDUP_REMOVED lines=21> */
[----:B------:R-:W-:Y:S01]  /*9220*/  UMOV UR6, UR10 ;  /* 0x0000000a00067c82 */ /* 0x000fe20008000000 */
[----:B------:R-:W-:Y:S01]  /*9230*/  UMOV UR7, UR11 ;  /* 0x0000000b00077c82 */ /* 0x000fe20008000000 */
[----:B---3--:R-:W-:-:S06]  /*9240*/  WARPGROUP.ARRIVE ;  /* 0x00000000000079c5 */ /* 0x008fcc0000000000 */
[----:B------:R-:W-:Y:S03]  /*9250*/  HGMMA.64x256x16.F32 R24, gdesc[UR4], R24, gsb0 ;  /* 0x03e00000041879f0 */ /* 0x000fe60008000818 */
[----:B------:R-:W-:Y:S02]  /*9260*/  WARPGROUP.DEPBAR.LE gsb0, 0x0 ;  /* 0x00008000000079c5 */ /* 0x000fe40000010000 */
[----:B0-----:R-:W-:Y:S05]  /*9270*/  @!P1 BRA `(.L_x_18) ;  /* 0x000000a800b89947 */ /* 0x001fea0003800000 */
[----:B------:R-:W-:Y:S01]  /*9280*/  UIADD3 UR15, UR39, 0x1, URZ ;  /* 0x00000001270f7890 */ /* 0x000fe2000fffe03f */
[----:B-----5:R-:W-:Y:S01]  /*9290*/  MOV R0, R5 ;  /* 0x0000000500007202 */ /* 0x020fe20000000f00 */
[----:B------:R-:W-:Y:S02]  /*92a0*/  UMOV UR14, UR39 ;  /* 0x00000027000e7c82 */ /* 0x000fe40008000000 */
[----:B------:R-:W-:-:S04]  /*92b0*/  UISETP.NE.AND UP0, UPT, UR15, 0x4, UPT ;  /* 0x000000040f00788c */ /* 0x000fc8000bf05270 */
[----:B------:R-:W-:Y:S02]  /*92c0*/  USEL UR4, URZ, 0x1, UP0 ;  /* 0x000000013f047887 */ /* 0x000fe40008000000 */
[----:B------:R-:W-:Y:S02]  /*92d0*/  USEL UR15, UR15, URZ, UP0 ;  /* 0x0000003f0f0f7287 */ /* 0x000fe40008000000 */
[----:B------:R-:W-:-:S06]  /*92e0*/  ULOP3.LUT UR4, UR38, UR4, URZ, 0x3c, !UPT ;  /* 0x0000000426047292 */ /* 0x000fcc000f8e3c3f */
[----:B------:R-:W-:-:S07]  /*92f0*/  IMAD.U32 R3, RZ, RZ, UR4 ;  /* 0x00000004ff037e24 */ /* 0x000fce000f8e00ff */
.L_x_25:
[----:B------:R-:W-:Y:S05]  /*9300*/  @!P0 BRA `(.L_x_19) ;  /* 0x0000000000048947 */ /* 0x000fea0003800000 */
[----:B------:R-:W-:Y:S01]  /*9310*/  BPT.TRAP 0x1 ;  /* 0x000000040000795c */ /* 0x000fe20000300000 */
.L_x_19:
[----:B------:R-:W-:Y:S01]  /*9320*/  ULEA UR4, UR15, UR46, 0x3 ;  /* 0x0000002e0f047291 */ /* 0x000fe2000f8e183f */
[----:B------:R-:W-:-:S08]  /*9330*/  SHF.L.U32 R4, R3, 0x1f, RZ ;  /* 0x0000001f03047819 */ /* 0x000fd000000006ff */
[----:B------:R0:W1:Y:S01]  /*9340*/  SYNCS.PHASECHK.TRANS64.TRYWAIT P1, [UR4], R4 ;  /* 0x00000004ff0075a7 */ /* 0x0000620008020144 */
[----:B------:R-:W-:Y:S05]  /*9350*/  @!P0 BRA `(.L_x_20) ;  /* 0x0000000000048947 */ /* 0x000fea0003800000 */
[----:B------:R-:W-:Y:S01]  /*9360*/  BPT.TRAP 0x1 ;  /* 0x000000040000795c */ /* 0x000fe20000300000 */
.L_x_20:
[----:B-1----:R-:W-:Y:S05]  /*9370*/  @P1 BRA `(.L_x_21) ;  /* 0x0000000000081947 */ /* 0x002fea0003800000 */
[----:B------:R-:W1:Y:S02]  /*9380*/  SYNCS.PHASECHK.TRANS64.TRYWAIT P1, [UR4], R4 ;  /* 0x00000004ff0075a7 */ /* 0x000e640008020144 */
[----:B-1----:R-:W-:Y:S05]  /*9390*/  @!P1 BRA `(.L_x_22) ;  /* 0x0000041000e89947 */ /* 0x002fea0003800000 */
.L_x_21:
        /* <DEDUP_REMOVED lines=32> */
[----:B--2---:R-:W2:Y:S04]  /*95a0*/  LDL.LU.64 R88, [R1+0x800] ;  /* 0x0008000001587983 */ /* 0x004ea80000300a00 */
        /* <DEDUP_REMOVED lines=63> */
[----:B------:R-:W-:-:S02]  /*99a0*/  UIMAD UR16, UR15, 0x600, UR12 ;  /* 0x000006000f1078a4 */ /* 0x000fc4000f8e020c */
[----:B------:R-:W-:Y:S01]  /*99b0*/  ULEA UR17, UR15, UR13, 0xb ;  /* 0x0000000d0f117291 */ /* 0x000fe2000f8e583f */
[----:B------:R-:W-:Y:S01]  /*99c0*/  STL.64 [R1+0x1468], R86 ;  /* 0x0014685601007387 */ /* 0x000fe20000100a00 */
[----:B------:R-:W-:Y:S01]  /*99d0*/  UMOV UR9, 0x80000020 ;  /* 0x8000002000097882 */ /* 0x000fe20000000000 */
[----:B------:R-:W-:Y:S02]  /*99e0*/  UMOV UR11, 0x80000020 ;  /* 0x80000020000b7882 */ /* 0x000fe40000000000 */
[----:B------:R-:W-:Y:S01]  /*99f0*/  UMOV UR8, UR16 ;  /* 0x0000001000087c82 */ /* 0x000fe20008000000 */
[----:B------:R-:W-:Y:S01]  /*9a00*/  STL.64 [R1+0x1460], R84 ;  /* 0x0014605401007387 */ /* 0x000fe20000100a00 */
[----:B------:R-:W-:-:S03]  /*9a10*/  UMOV UR10, UR17 ;  /* 0x00000011000a7c82 */ /* 0x000fc60008000000 */
        /* <DEDUP_REMOVED lines=31> */
[----:B------:R-:W-:Y:S04]  /*9c10*/  STL [R1+0x12c4], R5 ;  /* 0x0012c40501007387 */ /* 0x000fe80000100800 */
[----:B------:R-:W-:Y:S04]  /*9c20*/  STL [R1+0x12c0], R3 ;  /* 0x0012c00301007387 */ /* 0x000fe80000100800 */
[----:B------:R-:W-:Y:S04]  /*9c30*/  STL [R1+0x12bc], R2 ;  /* 0x0012bc0201007387 */ /* 0x000fe80000100800 */
[----:B------:R-:W-:Y:S01]  /*9c40*/  STL [R1+0x12b8], R0 ;  /* 0x0012b80001007387 */ /* 0x000fe20000100800 */
[----:B--2---:R-:W-:-:S06]  /*9c50*/  WARPGROUP.ARRIVE ;  /* 0x00000000000079c5 */ /* 0x004fcc0000000000 */
[----:B------:R-:W-:Y:S03]  /*9c60*/  HGMMA.64x256x16.F32 R88, gdesc[UR8], R88, gsb0 ;  /* 0x03e00000085879f0 */ /* 0x000fe60008000858 */
[----:B------:R-:W-:Y:S02]  /*9c70*/  WARPGROUP.DEPBAR.LE gsb0, 0x0 ;  /* 0x00008000000079c5 */ /* 0x000fe40000010000 */
[----:B------:R2:W-:Y:S01]  /*9c80*/  STL.64 [R1+0x800], R88 ;  /* 0x0008005801007387 */ /* 0x0005e20000100a00 */
[----:B------:R-:W-:Y:S01]  /*9c90*/  IMAD.MOV.U32 R235, RZ, RZ, R198 ;  /* 0x000000ffffeb7224 */ /* 0x000fe200078e00c6 */
[----:B------:R-:W-:Y:S01]  /*9ca0*/  MOV R231, R202 ;  /* 0x000000ca00e77202 */ /* 0x000fe20000000f00 */
[----:B------:R-:W-:Y:S01]  /*9cb0*/  IMAD.MOV.U32 R234, RZ, RZ, R199 ;  /* 0x000000ffffea7224 */ /* 0x000fe200078e00c7 */
        /* <DEDUP_REMOVED lines=9> */
[----:B------:R-:W-:-:S02]  /*9d50*/  IMAD.MOV.U32 R228, RZ, RZ, R205 ;  /* 0x000000ffffe47224 */ /* 0x000fc400078e00cd */
[----:B------:R-:W-:Y:S01]  /*9d60*/  IMAD.MOV.U32 R227, RZ, RZ, R206 ;  /* 0x000000ffffe37224 */ /* 0x000fe200078e00ce */
[----:B------:R1:W-:Y:S01]  /*9d70*/  STL.64 [R1+0x820], R96 ;  /* 0x0008206001007387 */ /* 0x0003e20000100a00 */
[----:B------:R-:W-:Y:S02]  /*9d80*/  IMAD.MOV.U32 R226, RZ, RZ, R207 ;  /* 0x000000ffffe27224 */ /* 0x000fe400078e00cf */
[----:B------:R-:W-:Y:S01]  /*9d90*/  IMAD.MOV.U32 R224, RZ, RZ, R209 ;  /* 0x000000ffffe07224 */ /* 0x000fe200078e00d1 */
[----:B------:R1:W-:Y:S01]  /*9da0*/  STL.64 [R1+0x828], R98 ;  /* 0x0008286201007387 */ /* 0x0003e20000100a00 */
[----:B------:R-:W-:Y:S02]  /*9db0*/  IMAD.MOV.U32 R223, RZ, RZ, R210 ;  /* 0x000000ffffdf7224 */ /* 0x000fe400078e00d2 */
[----:B------:R-:W-:Y:S01]  /*9dc0*/  IMAD.MOV.U32 R222, RZ, RZ, R211 ;  /* 0x000000ffffde7224 */ /* 0x000fe200078e00d3 */
[----:B------:R1:W-:Y:S01]  /*9dd0*/  STL.64 [R1+0x830], R100 ;  /* 0x0008306401007387 */ /* 0x0003e20000100a00 */
[----:B------:R-:W-:-:S02]  /*9de0*/  IMAD.MOV.U32 R221, RZ, RZ, R212 ;  /* 0x000000ffffdd7224 */ /* 0x000fc400078e00d4 */
[----:B------:R-:W-:Y:S01]  /*9df0*/  IMAD.MOV.U32 R220, RZ, RZ, R213 ;  /* 0x000000ffffdc7224 */ /* 0x000fe200078e00d5 */
[----:B------:R1:W-:Y:S01]  /*9e00*/  STL.64 [R1+0x838], R102 ;  /* 0x0008386601007387 */ /* 0x0003e20000100a00 */
[----:B------:R-:W-:-:S03]  /*9e10*/  IMAD.MOV.U32 R218, RZ, RZ, R215 ;  /* 0x000000ffffda7224 */ /* 0x000fc600078e00d7 */
        /* <DEDUP_REMOVED lines=47> */
[----:B------:R-:W4:Y:S04]  /*a110*/  LDL.LU.64 R20, [R1] ;  /* 0x0000000001147983 */ /* 0x000f280000300a00 */
[----:B------:R-:W4:Y:S04]  /*a120*/  LDL.LU.64 R22, [R1+0x8] ;  /* 0x0000080001167983 */ /* 0x000f280000300a00 */
[----:B---3--:R-:W3:Y:S04]  /*a130*/  LDL.LU.64 R24, [R1+0x10] ;  /* 0x0000100001187983 */ /* 0x008ee80000300a00 */
        /* <DEDUP_REMOVED lines=31> */
[----:B--2---:R-:W2:Y:S04]  /*a330*/  LDL.LU.64 R88, [R1+0x110] ;  /* 0x0001100001587983 */ /* 0x004ea80000300a00 */
[----:B----4-:R-:W4:Y:S04]  /*a340*/  LDL.LU.64 R90, [R1+0x118] ;  /* 0x00011800015a7983 */ /* 0x010f280000300a00 */
[----:B0-----:R-:W3:Y:S04]  /*a350*/  LDL.LU.64 R92, [R1+0x120] ;  /* 0x00012000015c7983 */ /* 0x001ee80000300a00 */
[----:B-1----:R-:W2:Y:S04]  /*a360*/  LDL.LU.64 R94, [R1+0x128] ;  /* 0x00012800015e7983 */ /* 0x002ea80000300a00 */
[----:B------:R-:W4:Y:S04]  /*a370*/  LDL.LU.64 R96, [R1+0x130] ;  /* 0x0001300001607983 */ /* 0x000f280000300a00 */
[----:B------:R-:W3:Y:S04]  /*a380*/  LDL.LU.64 R98, [R1+0x138] ;  /* 0x0001380001627983 */ /* 0x000ee80000300a00 */
[----:B------:R-:W2:Y:S04]  /*a390*/  LDL.LU.64 R100, [R1+0x140] ;  /* 0x0001400001647983 */ /* 0x000ea80000300a00 */
        /* <DEDUP_REMOVED lines=23> */
[----:B---3--:R-:W-:Y:S04]  /*a510*/  STL.64 [R1+0x1928], R146 ;  /* 0x0019289201007387 */ /* 0x008fe80000100a00 */
[----:B----4-:R-:W-:Y:S04]  /*a520*/  STL.64 [R1+0x1920], R144 ;  /* 0x0019209001007387 */ /* 0x010fe80000100a00 */
        /* <DEDUP_REMOVED lines=28> */
[----:B0-----:R-:W2:Y:S04]  /*a6f0*/  LDL.LU.64 R88, [R1+0x200] ;  /* 0x0002000001587983 */ /* 0x001ea80000300a00 */
        /* <DEDUP_REMOVED lines=64> */
[----:B------:R-:W-:Y:S01]  /*ab00*/  UMOV UR4, UR8 ;  /* 0x0000000800047c82 */ /* 0x000fe20008000000 */
[----:B------:R-:W-:Y:S01]  /*ab10*/  UMOV UR5, UR9 ;  /* 0x0000000900057c82 */ /* 0x000fe20008000000 */
[----:B------:R-:W-:Y:S01]  /*ab20*/  UMOV UR7, 0x80000020 ;  /* 0x8000002000077882 */ /* 0x000fe20000000000 */
        /* <DEDUP_REMOVED lines=55> */
[----:B------:R-:W-:Y:S01]  /*aea0*/  STL.64 [R1+0x200], R88 ;  /* 0x0002005801007387 */ /* 0x000fe20000100a00 */
[----:B------:R-:W-:Y:S01]  /*aeb0*/  UIADD3 UR4, UR16, 0x200, URZ ;  /* 0x0000020010047890 */ /* 0x000fe2000fffe03f */
[----:B------:R-:W-:Y:S01]  /*aec0*/  MOV R0, R215 ;  /* 0x000000d700007202 */ /* 0x000fe20000000f00 */
[----:B------:R-:W-:Y:S01]  /*aed0*/  UMOV UR5, 0x80000020 ;  /* 0x8000002000057882 */ /* 0x000fe20000000000 */
[----:B------:R-:W-:Y:S01]  /*aee0*/  STL.64 [R1+0x208], R90 ;  /* 0x0002085a01007387 */ /* 0x000fe20000100a00 */
[----:B------:R-:W-:-:S02]  /*aef0*/  IMAD.MOV.U32 R2, RZ, RZ, R214 ;  /* 0x000000ffff027224 */ /* 0x000fc400078e00d6 */
[----:B------:R-:W-:Y:S01]  /*af00*/  IMAD.MOV.U32 R3, RZ, RZ, R213 ;  /* 0x000000ffff037224 */ /* 0x000fe200078e00d5 */
[----:B------:R-:W-:Y:S01]  /*af10*/  STL.64 [R1+0x210], R92 ;  /* 0x0002105c01007387 */ /* 0x000fe20000100a00 */
[----:B------:R-:W-:Y:S02]  /*af20*/  IMAD.MOV.U32 R5, RZ, RZ, R212 ;  /* 0x000000ffff057224 */ /* 0x000fe400078e00d4 */
[----:B------:R-:W-:Y:S01]  /*af30*/  IMAD.MOV.U32 R16, RZ, RZ, R211 ;  /* 0x000000ffff107224 */ /* 0x000fe200078e00d3 */
        /* <DEDUP_REMOVED lines=131> */
[----:B------:R-:W-:Y:S01]  /*b770*/  STL.64 [R1], R20 ;  /* 0x0000001401007387 */ /* 0x000fe20000100a00 */
[----:B------:R-:W-:Y:S01]  /*b780*/  IMAD.MOV.U32 R218, RZ, RZ, R130 ;  /* 0x000000ffffda7224 */ /* 0x000fe200078e0082 */
[----:B------:R-:W-:Y:S01]  /*b790*/  MOV R223, R135 ;  /* 0x0000008700df7202 */ /* 0x000fe20000000f00 */
[----:B------:R-:W-:Y:S01]  /*b7a0*/  IMAD.MOV.U32 R219, RZ, RZ, R131 ;  /* 0x000000ffffdb7224 */ /* 0x000fe200078e0083 */
[----:B------:R-:W-:Y:S01]  /*b7b0*/  STL.64 [R1+0x8], R22 ;  /* 0x0000081601007387 */ /* 0x000fe20000100a00 */
[----:B------:R-:W-:Y:S01]  /*b7c0*/  IMAD.MOV.U32 R220, RZ, RZ, R132 ;  /* 0x000000ffffdc7224 */ /* 0x000fe200078e0084 */
[----:B------:R-:W-:Y:S01]  /*b7d0*/  UMOV UR8, UR4 ;  /* 0x0000000400087c82 */ /* 0x000fe20008000000 */
[----:B------:R-:W-:Y:S01]  /*b7e0*/  IMAD.MOV.U32 R221, RZ, RZ, R133 ;  /* 0x000000ffffdd7224 */ /* 0x000fe200078e0085 */
[----:B------:R0:W-:Y:S01]  /*b7f0*/  STL.64 [R1+0x10], R24 ;  /* 0x0000101801007387 */ /* 0x0001e20000100a00 */
[----:B------:R-:W-:Y:S01]  /*b800*/  IMAD.MOV.U32 R222, RZ, RZ, R134 ;  /* 0x000000ffffde7224 */ /* 0x000fe200078e0086 */
[----:B------:R-:W-:Y:S01]  /*b810*/  UMOV UR9, UR5 ;  /* 0x0000000500097c82 */ /* 0x000fe20008000000 */
        /* <DEDUP_REMOVED lines=64> */
[----:B0-----:R-:W4:Y:S04]  /*bc20*/  LDL.LU.64 R24, [R1+0x400] ;  /* 0x0004000001187983 */ /* 0x001f280000300a00 */
[----:B-1----:R-:W4:Y:S04]  /*bc30*/  LDL.LU.64 R26, [R1+0x408] ;  /* 0x00040800011a7983 */ /* 0x002f280000300a00 */
[----:B--2---:R-:W2:Y:S04]  /*bc40*/  LDL.LU.64 R28, [R1+0x410] ;  /* 0x00041000011c7983 */ /* 0x004ea80000300a00 */
[----:B---3--:R-:W3:Y:S04]  /*bc50*/  LDL.LU.64 R30, [R1+0x418] ;  /* 0x00041800011e7983 */ /* 0x008ee80000300a00 */
[----:B----4-:R-:W4:Y:S04]  /*bc60*/  LDL.LU.64 R32, [R1+0x420] ;  /* 0x0004200001207983 */ /* 0x010f280000300a00 */
[----:B------:R-:W2:Y:S04]  /*bc70*/  LDL.LU.64 R34, [R1+0x428] ;  /* 0x0004280001227983 */ /* 0x000ea80000300a00 */
[----:B------:R-:W3:Y:S04]  /*bc80*/  LDL.LU.64 R36, [R1+0x430] ;  /* 0x0004300001247983 */ /* 0x000ee80000300a00 */
[----:B------:R-:W4:Y:S04]  /*bc90*/  LDL.LU.64 R38, [R1+0x438] ;  /* 0x0004380001267983 */ /* 0x000f280000300a00 */
        /* <DEDUP_REMOVED lines=198> */
[----:B------:R-:W-:Y:S02]  /*c900*/  IMAD.MOV.U32 R5, RZ, RZ, R134 ;  /* 0x000000ffff057224 */ /* 0x000fe400078e0086 */
[----:B------:R-:W-:Y:S01]  /*c910*/  IMAD.MOV.U32 R2, RZ, RZ, R132 ;  /* 0x000000ffff027224 */ /* 0x000fe200078e0084 */
[----:B------:R-:W-:Y:S01]  /*c920*/  STL.64 [R1+0x608], R10 ;  /* 0x0006080a01007387 */ /* 0x000fe20000100a00 */
[----:B------:R-:W-:-:S02]  /*c930*/  IMAD.MOV.U32 R3, RZ, RZ, R133 ;  /* 0x000000ffff037224 */ /* 0x000fc400078e0085 */
[----:B------:R-:W-:Y:S01]  /*c940*/  IMAD.MOV.U32 R0, RZ, RZ, R131 ;  /* 0x000000ffff007224 */ /* 0x000fe200078e0083 */
[----:B------:R-:W-:Y:S04]  /*c950*/  STL.64 [R1+0x610], R12 ;  /* 0x0006100c01007387 */ /* 0x000fe80000100a00 */
[----:B------:R-:W-:Y:S04]  /*c960*/  STL.64 [R1+0x618], R14 ;  /* 0x0006180e01007387 */ /* 0x000fe80000100a00 */
[----:B------:R0:W-:Y:S04]  /*c970*/  STL.64 [R1+0x620], R16 ;  /* 0x0006201001007387 */ /* 0x0001e80000100a00 */
[----:B------:R-:W-:Y:S04]  /*c980*/  STL.64 [R1+0x628], R18 ;  /* 0x0006281201007387 */ /* 0x000fe80000100a00 */
[----:B------:R-:W-:Y:S04]  /*c990*/  STL.64 [R1+0x630], R20 ;  /* 0x0006301401007387 */ /* 0x000fe80000100a00 */
[----:B------:R-:W-:Y:S01]  /*c9a0*/  STL.64 [R1+0x638], R22 ;  /* 0x0006381601007387 */ /* 0x000fe20000100a00 */
[----:B0-----:R-:W-:-:S03]  /*c9b0*/  IMAD.MOV.U32 R16, RZ, RZ, R135 ;  /* 0x000000ffff107224 */ /* 0x001fc600078e0087 */
        /* <DEDUP_REMOVED lines=54> */
[----:B------:R-:W3:Y:S04]  /*cd20*/  LDL.LU.64 R134, [R1+0x1728] ;  /* 0x0017280001867983 */ /* 0x000ee80000300a00 */
[----:B------:R-:W3:Y:S04]  /*cd30*/  LDL.LU.64 R132, [R1+0x1720] ;  /* 0x0017200001847983 */ /* 0x000ee80000300a00 */
[----:B0-----:R-:W3:Y:S04]  /*cd40*/  LDL.LU.64 R130, [R1+0x1718] ;  /* 0x0017180001827983 */ /* 0x001ee80000300a00 */
        /* <DEDUP_REMOVED lines=53> */
[----:B------:R-:W-:Y:S01]  /*d0a0*/  UIADD3 UR8, UR16, 0x400, URZ ;  /* 0x0000040010087890 */ /* 0x000fe2000fffe03f */
[----:B------:R-:W-:Y:S01]  /*d0b0*/  UMOV UR9, 0x80000020 ;  /* 0x8000002000097882 */ /* 0x000fe20000000000 */
[----:B---3--:R-:W-:-:S07]  /*d0c0*/  WARPGROUP.ARRIVE ;  /* 0x00000000000079c5 */ /* 0x008fce0000000000 */
[----:B------:R-:W-:Y:S03]  /*d0d0*/  HGMMA.64x256x16.F32 R24, gdesc[UR8], R24, gsb0 ;  /* 0x03e00000081879f0 */ /* 0x000fe60008000818 */
        /* <DEDUP_REMOVED lines=49> */
[----:B------:R0:W-:Y:S01]  /*d3f0*/  STL.64 [R1+0x460], R48 ;  /* 0x0004603001007387 */ /* 0x0001e20000100a00 */
[----:B------:R-:W-:Y:S01]  /*d400*/  IMAD.MOV.U32 R207, RZ, RZ, R123 ;  /* 0x000000ffffcf7224 */ /* 0x000fe200078e007b */
[----:B------:R-:W-:Y:S01]  /*d410*/  MOV R158, R74 ;  /* 0x0000004a009e7202 */ /* 0x000fe20000000f00 */
[----:B------:R-:W-:Y:S01]  /*d420*/  IMAD.MOV.U32 R204, RZ, RZ, R120 ;  /* 0x000000ffffcc7224 */ /* 0x000fe200078e0078 */
[----:B------:R-:W2:Y:S01]  /*d430*/  LDL.LU.64 R150, [R1+0x1568] ;  /* 0x0015680001967983 */ /* 0x000ea20000300a00 */
        /* <DEDUP_REMOVED lines=16> */
[----:B------:R-:W-:-:S02]  /*d540*/  IMAD.MOV.U32 R195, RZ, RZ, R111 ;  /* 0x000000ffffc37224 */ /* 0x000fc400078e006f */
[----:B------:R-:W-:Y:S01]  /*d550*/  IMAD.MOV.U32 R192, RZ, RZ, R108 ;  /* 0x000000ffffc07224 */ /* 0x000fe200078e006c */
[----:B------:R-:W2:Y:S01]  /*d560*/  LDL.LU.64 R140, [R1+0x1540] ;  /* 0x00154000018c7983 */ /* 0x000ea20000300a00 */
[----:B------:R-:W-:Y:S02]  /*d570*/  IMAD.MOV.U32 R193, RZ, RZ, R109 ;  /* 0x000000ffffc17224 */ /* 0x000fe400078e006d */
[----:B------:R-:W-:Y:S01]  /*d580*/  IMAD.MOV.U32 R190, RZ, RZ, R106 ;  /* 0x000000ffffbe7224 */ /* 0x000fe200078e006a */
[----:B------:R-:W2:Y:S01]  /*d590*/  LDL.LU.64 R138, [R1+0x1538] ;  /* 0x00153800018a7983 */ /* 0x000ea20000300a00 */
[----:B------:R-:W-:Y:S02]  /*d5a0*/  IMAD.MOV.U32 R191, RZ, RZ, R107 ;  /* 0x000000ffffbf7224 */ /* 0x000fe400078e006b */
        /* <DEDUP_REMOVED lines=68> */
[----:B------:R-:W-:-:S03]  /*d9f0*/  IMAD.MOV.U32 R234, RZ, RZ, R51 ;  /* 0x000000ffffea7224 */ /* 0x000fc600078e0033 */
        /* <DEDUP_REMOVED lines=86> */
[----:B------:R-:W2:Y:S01]  /*df60*/  LDL.LU R133, [R1+0x464] ;  /* 0x0004640001857983 */ /* 0x000ea20000300800 */
[----:B------:R-:W-:Y:S01]  /*df70*/  MOV R134, R235 ;  /* 0x000000eb00867202 */ /* 0x000fe20000000f00 */
[----:B------:R-:W-:-:S02]  /*df80*/  IMAD.MOV.U32 R135, RZ, RZ, R234 ;  /* 0x000000ffff877224 */ /* 0x000fc400078e00ea */
[----:B------:R-:W3:Y:S01]  /*df90*/  LDL.LU R235, [R1+0x136c] ;  /* 0x00136c0001eb7983 */ /* 0x000ee20000300800 */
[----:B------:R-:W-:Y:S02]  /*dfa0*/  IMAD.MOV.U32 R136, RZ, RZ, R233 ;  /* 0x000000ffff887224 */ /* 0x000fe400078e00e9 */
[----:B------:R-:W-:Y:S01]  /*dfb0*/  IMAD.MOV.U32 R137, RZ, RZ, R232 ;  /* 0x000000ffff897224 */ /* 0x000fe200078e00e8 */
[----:B------:R-:W3:Y:S01]  /*dfc0*/  LDL.LU R234, [R1+0x1368] ;  /* 0x0013680001ea7983 */ /* 0x000ee20000300800 */
[----:B------:R-:W-:-:S03]  /*dfd0*/  IMAD.MOV.U32 R138, RZ, RZ, R231 ;  /* 0x000000ffff8a7224 */ /* 0x000fc600078e00e7 */
[----:B------:R-:W3:Y:S01]  /*dfe0*/  LDL.LU R233, [R1+0x1364] ;  /* 0x0013640001e97983 */ /* 0x000ee20000300800 */
[----:B------:R-:W-:Y:S01]  /*dff0*/  IMAD.MOV.U32 R139, RZ, RZ, R230 ;  /* 0x000000ffff8b7224 */ /* 0x000fe200078e00e6 */
[----:B------:R-:W-:Y:S02]  /*e000*/  MOV R140, R229 ;  /* 0x000000e5008c7202 */ /* 0x000fe40000000f00 */
[----:B------:R-:W3:Y:S01]  /*e010*/  LDL.LU R232, [R1+0x1360] ;  /* 0x0013600001e87983 */ /* 0x000ee20000300800 */
[----:B------:R-:W-:-:S03]  /*e020*/  IMAD.MOV.U32 R141, RZ, RZ, R228 ;  /* 0x000000ffff8d7224 */ /* 0x000fc600078e00e4 */
        /* <DEDUP_REMOVED lines=9> */
[----:B------:R-:W-:-:S03]  /*e0c0*/  MOV R146, R223 ;  /* 0x000000df00927202 */ /* 0x000fc60000000f00 */
[----:B------:R-:W3:Y:S01]  /*e0d0*/  LDL.LU R226, [R1+0x1348] ;  /* 0x0013480001e27983 */ /* 0x000ee20000300800 */
[----:B------:R-:W-:-:S03]  /*e0e0*/  IMAD.MOV.U32 R147, RZ, RZ, R222 ;  /* 0x000000ffff937224 */ /* 0x000fc600078e00de */
[----:B------:R-:W3:Y:S01]  /*e0f0*/  LDL.LU R225, [R1+0x1344] ;  /* 0x0013440001e17983 */ /* 0x000ee20000300800 */
[----:B------:R-:W-:-:S03]  /*e100*/  IMAD.MOV.U32 R148, RZ, RZ, R221 ;  /* 0x000000ffff947224 */ /* 0x000fc600078e00dd */
[----:B------:R-:W3:Y:S01]  /*e110*/  LDL.LU R224, [R1+0x1340] ;  /* 0x0013400001e07983 */ /* 0x000ee20000300800 */
[----:B------:R-:W-:Y:S02]  /*e120*/  IMAD.MOV.U32 R150, RZ, RZ, R219 ;  /* 0x000000ffff967224 */ /* 0x000fe400078e00db */
[----:B------:R-:W-:Y:S01]  /*e130*/  IMAD.MOV.U32 R151, RZ, RZ, R218 ;  /* 0x000000ffff977224 */ /* 0x000fe200078e00da */
[----:B------:R-:W3:Y:S01]  /*e140*/  LDL.LU R223, [R1+0x133c] ;  /* 0x00133c0001df7983 */ /* 0x000ee20000300800 */
[----:B------:R-:W-:-:S03]  /*e150*/  IMAD.MOV.U32 R149, RZ, RZ, R220 ;  /* 0x000000ffff957224 */ /* 0x000fc600078e00dc */
[----:B------:R-:W3:Y:S04]  /*e160*/  LDL.LU R222, [R1+0x1338] ;  /* 0x0013380001de7983 */ /* 0x000ee80000300800 */
[----:B------:R-:W3:Y:S04]  /*e170*/  LDL.LU R221, [R1+0x1334] ;  /* 0x0013340001dd7983 */ /* 0x000ee80000300800 */
[----:B------:R-:W3:Y:S04]  /*e180*/  LDL.LU R220, [R1+0x1330] ;  /* 0x0013300001dc7983 */ /* 0x000ee80000300800 */
[----:B------:R-:W3:Y:S04]  /*e190*/  LDL.LU R219, [R1+0x132c] ;  /* 0x00132c0001db7983 */ /* 0x000ee80000300800 */
[----:B------:R-:W3:Y:S04]  /*e1a0*/  LDL.LU R218, [R1+0x1328] ;  /* 0x0013280001da7983 */ /* 0x000ee80000300800 */
        /* <DEDUP_REMOVED lines=9> */
[----:B--2---:R-:W-:Y:S04]  /*e240*/  STL.64 [R1+0xc68], R132 ;  /* 0x000c688401007387 */ /* 0x004fe80000100a00 */
[----:B----4-:R-:W-:Y:S04]  /*e250*/  STL.64 [R1+0xc60], R130 ;  /* 0x000c608201007387 */ /* 0x010fe80000100a00 */
[----:B---3--:R-:W-:Y:S04]  /*e260*/  STL.64 [R1+0xc58], R128 ;  /* 0x000c588001007387 */ /* 0x008fe80000100a00 */
        /* <DEDUP_REMOVED lines=174> */
[----:B------:R-:W3:Y:S01]  /*ed50*/  LDL.LU R146, [R1+0x7e8] ;  /* 0x0007e80001927983 */ /* 0x000ee20000300800 */
[----:B------:R-:W-:Y:S01]  /*ed60*/  MOV R147, R0 ;  /* 0x0000000000937202 */ /* 0x000fe20000000f00 */
[----:B------:R-:W-:-:S02]  /*ed70*/  IMAD.MOV.U32 R148, RZ, RZ, R2 ;  /* 0x000000ffff947224 */ /* 0x000fc400078e0002 */
[----:B------:R-:W4:Y:S01]  /*ed80*/  LDL.LU R0, [R1+0x1324] ;  /* 0x0013240001007983 */ /* 0x000f220000300800 */
[----:B------:R-:W-:Y:S02]  /*ed90*/  IMAD.MOV.U32 R150, RZ, RZ, R5 ;  /* 0x000000ffff967224 */ /* 0x000fe400078e0005 */
[----:B------:R-:W-:Y:S01]  /*eda0*/  IMAD.MOV.U32 R151, RZ, RZ, R16 ;  /* 0x000000ffff977224 */ /* 0x000fe200078e0010 */
[----:B------:R-:W4:Y:S01]  /*edb0*/  LDL.LU R2, [R1+0x1320] ;  /* 0x0013200001027983 */ /* 0x000f220000300800 */
[----:B------:R-:W-:-:S03]  /*edc0*/  IMAD.MOV.U32 R149, RZ, RZ, R3 ;  /* 0x000000ffff957224 */ /* 0x000fc600078e0003 */
[----:B------:R-:W4:Y:S04]  /*edd0*/  LDL.LU R3, [R1+0x131c] ;  /* 0x00131c0001037983 */ /* 0x000f280000300800 */
[----:B------:R-:W4:Y:S04]  /*ede0*/  LDL.LU R5, [R1+0x1318] ;  /* 0x0013180001057983 */ /* 0x000f280000300800 */
[----:B------:R-:W4:Y:S04]  /*edf0*/  LDL.LU R16, [R1+0x1314] ;  /* 0x0013140001107983 */ /* 0x000f280000300800 */
[----:B------:R-:W-:Y:S04]  /*ee00*/  STL.64 [R1+0xeb0], R150 ;  /* 0x000eb09601007387 */ /* 0x000fe80000100a00 */
[----:B------:R-:W-:Y:S04]  /*ee10*/  STL.64 [R1+0xea8], R148 ;  /* 0x000ea89401007387 */ /* 0x000fe80000100a00 */
[----:B---3--:R-:W-:Y:S04]  /*ee20*/  STL.64 [R1+0xea0], R146 ;  /* 0x000ea09201007387 */ /* 0x008fe80000100a00 */
[----:B--2---:R-:W-:Y:S04]  /*ee30*/  STL.64 [R1+0xe98], R144 ;  /* 0x000e989001007387 */ /* 0x004fe80000100a00 */
[----:B----4-:R-:W-:Y:S04]  /*ee40*/  STL.64 [R1+0xe90], R142 ;  /* 0x000e908e01007387 */ /* 0x010fe80000100a00 */
        /* <DEDUP_REMOVED lines=169> */
[----:B------:R-:W-:Y:S01]  /*f8e0*/  IMAD.MOV.U32 R134, RZ, RZ, R218 ;  /* 0x000000ffff867224 */ /* 0x000fe200078e00da */
[----:B------:R-:W-:Y:S01]  /*f8f0*/  MOV R135, R219 ;  /* 0x000000db00877202 */ /* 0x000fe20000000f00 */
[----:B------:R-:W-:Y:S01]  /*f900*/  IMAD.MOV.U32 R136, RZ, RZ, R220 ;  /* 0x000000ffff887224 */ /* 0x000fe200078e00dc */
[----:B------:R-:W3:Y:S01]  /*f910*/  LDL.LU R218, [R1+0x1310] ;  /* 0x0013100001da7983 */ /* 0x000ee20000300800 */
[----:B------:R-:W-:-:S03]  /*f920*/  IMAD.MOV.U32 R137, RZ, RZ, R221 ;  /* 0x000000ffff897224 */ /* 0x000fc600078e00dd */
[----:B------:R-:W3:Y:S01]  /*f930*/  LDL.LU R219, [R1+0x130c] ;  /* 0x00130c0001db7983 */ /* 0x000ee20000300800 */
[----:B------:R-:W-:-:S03]  /*f940*/  IMAD.MOV.U32 R138, RZ, RZ, R222 ;  /* 0x000000ffff8a7224 */ /* 0x000fc600078e00de */
        /* <DEDUP_REMOVED lines=216> */
[----:B------:R-:W-:Y:S01]  /*106d0*/  IMAD.MOV.U32 R147, RZ, RZ, R16 ;  /* 0x000000ffff937224 */ /* 0x000fe200078e0010 */
[----:B------:R-:W-:Y:S01]  /*106e0*/  MOV R148, R5 ;  /* 0x0000000500947202 */ /* 0x000fe20000000f00 */
[----:B------:R-:W-:Y:S01]  /*106f0*/  IMAD.MOV.U32 R150, RZ, RZ, R2 ;  /* 0x000000ffff967224 */ /* 0x000fe200078e0002 */
[----:B------:R0:W5:Y:S01]  /*10700*/  LDL.LU R16, [R1+0x12c8] ;  /* 0x0012c80001107983 */ /* 0x0001620000300800 */
[----:B------:R-:W-:-:S02]  /*10710*/  IMAD.MOV.U32 R151, RZ, RZ, R0 ;  /* 0x000000ffff977224 */ /* 0x000fc400078e0000 */
[----:B------:R-:W-:Y:S01]  /*10720*/  IMAD.MOV.U32 R149, RZ, RZ, R3 ;  /* 0x000000ffff957224 */ /* 0x000fe200078e0003 */
[----:B------:R0:W5:Y:S04]  /*10730*/  LDL.LU R5, [R1+0x12c4] ;  /* 0x0012c40001057983 */ /* 0x0001680000300800 */
[----:B------:R0:W5:Y:S04]  /*10740*/  LDL.LU R3, [R1+0x12c0] ;  /* 0x0012c00001037983 */ /* 0x0001680000300800 */
[----:B------:R0:W5:Y:S04]  /*10750*/  LDL.LU R2, [R1+0x12bc] ;  /* 0x0012bc0001027983 */ /* 0x0001680000300800 */
[----:B------:R0:W5:Y:S04]  /*10760*/  LDL.LU R0, [R1+0x12b8] ;  /* 0x0012b80001007983 */ /* 0x0001680000300800 */
        /* <DEDUP_REMOVED lines=191> */
[----:B------:R-:W-:Y:S01]  /*11360*/  IMAD.MOV.U32 R151, RZ, RZ, R218 ;  /* 0x000000ffff977224 */ /* 0x000fe200078e00da */
[----:B------:R-:W-:Y:S02]  /*11370*/  UIADD3 UR8, UR16, 0x2, URZ ;  /* 0x0000000210087890 */ /* 0x000fe4000fffe03f */
[----:B------:R-:W-:Y:S01]  /*11380*/  UIADD3 UR10, UR17, 0x2, URZ ;  /* 0x00000002110a7890 */ /* 0x000fe2000fffe03f */
[----:B------:R-:W-:Y:S01]  /*11390*/  UMOV UR9, 0x80000020 ;  /* 0x8000002000097882 */ /* 0x000fe20000000000 */
[----:B------:R-:W-:Y:S01]  /*113a0*/  UMOV UR11, 0x80000020 ;  /* 0x80000020000b7882 */ /* 0x000fe20000000000 */
        /* <DEDUP_REMOVED lines=508> */
[----:B------:R-:W-:Y:S01]  /*13370*/  UIADD3 UR8, UR16, 0x402, URZ ;  /* 0x0000040210087890 */ /* 0x000fe2000fffe03f */
[----:B------:R-:W3:Y:S01]  /*13380*/  LDL.LU.64 R106, [R1+0xc00] ;  /* 0x000c0000016a7983 */ /* 0x000ee20000300a00 */
[----:B------:R-:W-:-:S03]  /*13390*/  UMOV UR9, 0x80000020 ;  /* 0x8000002000097882 */ /* 0x000fc60000000000 */
        /* <DEDUP_REMOVED lines=136> */
[----:B------:R-:W-:Y:S01]  /*13c20*/  BPT.TRAP 0x1 ;  /* 0x000000040000795c */ /* 0x000fe20000300000 */
.L_x_23:
[----:B------:R-:W-:Y:S02]  /*13c30*/  UISETP.GT.U32.AND UP0, UPT, UR40, 0x1, UPT ;  /* 0x000000012800788c */ /* 0x000fe4000bf04070 */
[----:B------:R-:W-:-:S04]  /*13c40*/  ULEA UR4, UR14, UR46, 0x3 ;  /* 0x0000002e0e047291 */ /* 0x000fc8000f8e183f */
[----:B------:R-:W-:Y:S01]  /*13c50*/  UIADD3 UR4, UR4, 0x20, URZ ;  /* 0x0000002004047890 */ /* 0x000fe2000fffe03f */
[----:B------:R-:W-:-:S03]  /*13c60*/  PLOP3.LUT P1, PT, PT, PT, UP0, 0x80, 0x0 ;  /* 0x000000000000781c */ /* 0x000fc60003f2f008 */
[----:B------:R-:W-:-:S09]  /*13c70*/  UPRMT UR4, URZ, 0x654, UR4 ;  /* 0x000006543f047896 */ /* 0x000fd20008000004 */
[----:B------:R-:W-:Y:S01]  /*13c80*/  SYNCS.ARRIVE.TRANS64.RED.A1T0 RZ, [UR4], RZ ;  /* 0x000000ffffff79a7 */ /* 0x000fe20008100404 */
[----:B------:R-:W-:Y:S05]  /*13c90*/  @P1 BRA `(.L_x_24) ;  /* 0x0000000000041947 */ /* 0x000fea0003800000 */
[----:B------:R-:W-:Y:S01]  /*13ca0*/  BPT.TRAP 0x1 ;  /* 0x000000040000795c */ /* 0x000fe20000300000 */
.L_x_24:
[----:B------:R-:W-:Y:S01]  /*13cb0*/  UIADD3 UR15, UR15, 0x1, URZ ;  /* 0x000000010f0f7890 */ /* 0x000fe2000fffe03f */
[C---:B-----5:R-:W-:Y:S01]  /*13cc0*/  ISETP.GT.AND P1, PT, R0.reuse, 0x1, PT ;  /* 0x000000010000780c */ /* 0x060fe20003f24270 */
[----:B------:R-:W-:Y:S01]  /*13cd0*/  UIADD3 UR14, UR14, 0x1, URZ ;  /* 0x000000010e0e7890 */ /* 0x000fe2000fffe03f */
[----:B------:R-:W-:Y:S01]  /*13ce0*/  VIADD R0, R0, 0xffffffff ;  /* 0xffffffff00007836 */ /* 0x000fe20000000000 */
[----:B------:R-:W-:Y:S02]  /*13cf0*/  UISETP.NE.AND UP0, UPT, UR15, 0x4, UPT ;  /* 0x000000040f00788c */ /* 0x000fe4000bf05270 */
[----:B------:R-:W-:Y:S02]  /*13d00*/  UISETP.NE.AND UP1, UPT, UR14, 0x4, UPT ;  /* 0x000000040e00788c */ /* 0x000fe4000bf25270 */
[----:B------:R-:W-:Y:S02]  /*13d10*/  USEL UR4, URZ, 0x1, UP0 ;  /* 0x000000013f047887 */ /* 0x000fe40008000000 */
[----:B------:R-:W-:-:S02]  /*13d20*/  USEL UR15, UR15, URZ, UP0 ;  /* 0x0000003f0f0f7287 */ /* 0x000fc40008000000 */
[----:B------:R-:W-:Y:S02]  /*13d30*/  USEL UR14, UR14, URZ, UP1 ;  /* 0x0000003f0e0e7287 */ /* 0x000fe40008800000 */
[----:B------:R-:W-:Y:S01]  /*13d40*/  LOP3.LUT R3, R3, UR4, RZ, 0x3c, !PT ;  /* 0x0000000403037c12 */ /* 0x000fe2000f8e3cff */
[----:B------:R-:W-:Y:S09]  /*13d50*/  @P1 BRA `(.L_x_25) ;  /* 0xffffff5400681947 */ /* 0x000ff2000383ffff */
.L_x_18:
[----:B------:R-:W0:Y:S02]  /*13d60*/  LDC R0, c[0x0][0x28c] ;  /* 0x0000a300ff007b82 */ /* 0x000e240000000800 */
[----:B0-----:R-:W-:-:S13]  /*13d70*/  ISETP.GE.AND P1, PT, R0, 0x1, PT ;  /* 0x000000010000780c */ /* 0x001fda0003f26270 */
[----:B------:R-:W-:Y:S05]  /*13d80*/  @!P1 BRA `(.L_x_26) ;  /* 0x0000000000349947 */ /* 0x000fea0003800000 */
[----:B------:R-:W-:Y:S05]  /*13d90*/  @!P0 BRA `(.L_x_27) ;  /* 0x0000000000048947 */ /* 0x000fea0003800000 */
[----:B------:R-:W-:Y:S01]  /*13da0*/  BPT.TRAP 0x1 ;  /* 0x000000040000795c */ /* 0x000fe20000300000 */
.L_x_27:
[----:B-----5:R-:W-:Y:S01]  /*13db0*/  R2UR UR4, R5 ;  /* 0x00000000050472ca */ /* 0x020fe200000e0000 */
[----:B------:R-:W-:-:S06]  /*13dc0*/  UISETP.GT.U32.AND UP0, UPT, UR40, 0x1, UPT ;  /* 0x000000012800788c */ /* 0x000fcc000bf04070 */
[----:B------:R-:W-:-:S06]  /*13dd0*/  PLOP3.LUT P0, PT, PT, PT, UP0, 0x80, 0x0 ;  /* 0x000000000000781c */ /* 0x000fcc0003f0f008 */
[----:B------:R-:W-:-:S04]  /*13de0*/  UIADD3 UR4, UR4, UR39, URZ ;  /* 0x0000002704047290 */ /* 0x000fc8000fffe03f */
[----:B------:R-:W-:-:S04]  /*13df0*/  USHF.L.U32 UR4, UR4, 0x3, URZ ;  /* 0x0000000304047899 */ /* 0x000fc8000800063f */
[----:B------:R-:W-:-:S04]  /*13e00*/  ULOP3.LUT UR4, UR4, 0x18, URZ, 0xc0, !UPT ;  /* 0x0000001804047892 */ /* 0x000fc8000f8ec03f */
[----:B------:R-:W-:-:S04]  /*13e10*/  UIADD3 UR4, UR46, 0x20, UR4 ;  /* 0x000000202e047890 */ /* 0x000fc8000fffe004 */
[----:B------:R-:W-:-:S09]  /*13e20*/  UPRMT UR4, URZ, 0x654, UR4 ;  /* 0x000006543f047896 */ /* 0x000fd20008000004 */
[----:B------:R-:W-:Y:S01]  /*13e30*/  SYNCS.ARRIVE.TRANS64.RED.A1T0 RZ, [UR4], RZ ;  /* 0x000000ffffff79a7 */ /* 0x000fe20008100404 */
[----:B------:R-:W-:Y:S05]  /*13e40*/  @P0 BRA `(.L_x_26) ;  /* 0x0000000000040947 */ /* 0x000fea0003800000 */
[----:B------:R-:W-:Y:S01]  /*13e50*/  BPT.TRAP 0x1 ;  /* 0x000000040000795c */ /* 0x000fe20000300000 */
.L_x_26:
[----:B------:R-:W0:Y:S01]  /*13e60*/  S2R R0, SR_TID.X ;  /* 0x0000000000007919 */ /* 0x000e220000002100 */
[----:B------:R-:W-:Y:S01]  /*13e70*/  USHF.L.U32 UR43, UR43, 0x9, URZ ;  /* 0x000000092b2b7899 */ /* 0x000fe2000800063f */
[----:B------:R-:W-:Y:S01]  /*13e80*/  ULDC UR8, c[0x0][0x288] ;  /* 0x0000a20000087ab9 */ /* 0x000fe20000000800 */
[----:B-----5:R-:W1:Y:S01]  /*13e90*/  S2R R5, SR_TID.X ;  /* 0x0000000000057919 */ /* 0x020e620000002100 */
[----:B------:R-:W-:Y:S02]  /*13ea0*/  UIADD3 UR39, UR45, UR39, URZ ;  /* 0x000000272d277290 */ /* 0x000fe4000fffe03f */
[----:B------:R-:W-:Y:S01]  /*13eb0*/  UIMAD.WIDE UR6, UR42, 0x180, URZ ;  /* 0x000001802a0678a5 */ /* 0x000fe2000f8e023f */
[----:B------:R-:W-:Y:S01]  /*13ec0*/  IMAD.U32 R10, RZ, RZ, UR43 ;  /* 0x0000002bff0a7e24 */ /* 0x000fe2000f8e00ff */
[----:B------:R-:W-:Y:S02]  /*13ed0*/  UIMAD UR42, UR42, 0x180, URZ ;  /* 0x000001802a2a78a4 */ /* 0x000fe4000f8e023f */
[----:B------:R-:W-:Y:S01]  /*13ee0*/  UISETP.GE.AND UP2, UPT, UR43, UR8, UPT ;  /* 0x000000082b00728c */ /* 0x000fe2000bf46270 */
[----:B------:R-:W-:Y:S01]  /*13ef0*/  ULDC UR9, c[0x0][0x284] ;  /* 0x0000a10000097ab9 */ /* 0x000fe20000000800 */
[----:B------:R-:W-:-:S02]  /*13f00*/  USHF.R.U32.HI UR4, URZ, 0x2, UR39 ;  /* 0x000000023f047899 */ /* 0x000fc40008011627 */
[----:B------:R-:W-:Y:S02]  /*13f10*/  UISETP.GE.OR UP2, UPT, UR42, UR9, UP2 ;  /* 0x000000092a00728c */ /* 0x000fe40009746670 */
[----:B------:R-:W-:Y:S02]  /*13f20*/  ULOP3.LUT UR4, UR4, 0x1, URZ, 0xc0, !UPT ;  /* 0x0000000104047892 */ /* 0x000fe4000f8ec03f */
[----:B------:R-:W-:Y:S01]  /*13f30*/  USHF.R.S32.HI UR12, URZ, 0x1f, UR44 ;  /* 0x0000001f3f0c7899 */ /* 0x000fe2000801142c */
[----:B------:R-:W-:Y:S01]  /*13f40*/  ULDC.64 UR10, c[0x0][0x5d0] ;  /* 0x00017400000a7ab9 */ /* 0x000fe20000000a00 */
[----:B------:R-:W-:Y:S01]  /*13f50*/  UISETP.GT.U32.AND UP1, UPT, UR39, 0x3, UPT ;  /* 0x000000032700788c */ /* 0x000fe2000bf24070 */
[----:B------:R-:W-:Y:S01]  /*13f60*/  PLOP3.LUT P0, PT, PT, PT, UP2, 0x80, 0x0 ;  /* 0x000000000000781c */ /* 0x000fe20003f0f028 */
[----:B------:R-:W-:Y:S01]  /*13f70*/  UISETP.NE.U32.AND UP0, UPT, UR4, 0x1, UPT ;  /* 0x000000010400788c */ /* 0x000fe2000bf05070 */
[----:B------:R-:W-:Y:S01]  /*13f80*/  IMAD.U32 R8, RZ, RZ, UR10 ;  /* 0x0000000aff087e24 */ /* 0x000fe2000f8e00ff */
[----:B------:R-:W-:-:S02]  /*13f90*/  UIMAD UR5, UR12, UR10, URZ ;  /* 0x0000000a0c0572a4 */ /* 0x000fc4000f8e023f */
[----:B------:R-:W-:Y:S02]  /*13fa0*/  UISETP.LT.U32.AND UP1, UPT, UR45, 0x4, UP1 ;  /* 0x000000042d00788c */ /* 0x000fe40008f21070 */
[----:B------:R-:W-:Y:S01]  /*13fb0*/  UISETP.GT.U32.AND UP0, UPT, UR45, 0x3, !UP0 ;  /* 0x000000032d00788c */ /* 0x000fe2000c704070 */
[----:B0-----:R-:W-:Y:S01]  /*13fc0*/  SHF.R.U32.HI R3, RZ, 0x7, R0 ;  /* 0x00000007ff037819 */ /* 0x001fe20000011600 */
[----:B------:R-:W-:Y:S02]  /*13fd0*/  UIMAD UR5, UR44, UR11, UR5 ;  /* 0x0000000b2c0572a4 */ /* 0x000fe4000f8e0205 */
[----:B------:R-:W-:Y:S01]  /*13fe0*/  USEL UR4, URZ, 0x1, !UP0 ;  /* 0x000000013f047887 */ /* 0x000fe2000c000000 */
[----:B------:R-:W-:Y:S01]  /*13ff0*/  LOP3.LUT R3, R3, 0x1, RZ, 0xc0, !PT ;  /* 0x0000000103037812 */ /* 0x000fe200078ec0ff */
[C---:B-1----:R-:W-:Y:S01]  /*14000*/  IMAD.SHL.U32 R11, R5.reuse, 0x2, RZ ;  /* 0x00000002050b7824 */ /* 0x042fe200078e00ff */
[----:B------:R-:W-:Y:S01]  /*14010*/  SHF.R.U32.HI R0, RZ, 0x2, R5 ;  /* 0x00000002ff007819 */ /* 0x000fe20000011605 */
[----:B------:R-:W-:Y:S01]  /*14020*/  ULOP3.LUT UR39, UR39, 0x3, URZ, 0xc0, !UPT ;  /* 0x0000000327277892 */ /* 0x000fe2000f8ec03f */
[----:B------:R-:W-:Y:S01]  /*14030*/  LOP3.LUT R4, R5, 0x60, RZ, 0xc0, !PT ;  /* 0x0000006005047812 */ /* 0x000fe200078ec0ff */
[----:B------:R-:W-:Y:S01]  /*14040*/  IMAD.SHL.U32 R17, R3, 0x40, RZ ;  /* 0x0000004003117824 */ /* 0x000fe200078e00ff */
[----:B------:R-:W-:-:S02]  /*14050*/  LOP3.LUT R0, R0, 0x7, RZ, 0xc0, !PT ;  /* 0x0000000700007812 */ /* 0x000fc400078ec0ff */
[----:B------:R-:W-:Y:S02]  /*14060*/  SHF.R.U32.HI R4, RZ, 0x1, R4 ;  /* 0x00000001ff047819 */ /* 0x000fe40000011604 */
[--C-:B------:R-:W-:Y:S02]  /*14070*/  LOP3.LUT R17, R17, 0x40, R0.reuse, 0xe2, !PT ;  /* 0x0000004011117812 */ /* 0x100fe400078ee200 */
[----:B------:R-:W-:Y:S02]  /*14080*/  IADD3 R0, RZ, -R4, -R0 ;  /* 0x80000004ff007210 */ /* 0x000fe40007ffe800 */
[----:B------:R-:W-:Y:S02]  /*14090*/  LOP3.LUT R17, R17, UR6, R4, 0xfe, !PT ;  /* 0x0000000611117c12 */ /* 0x000fe4000f8efe04 */
[----:B------:R-:W-:Y:S01]  /*140a0*/  LOP3.LUT R10, R10, 0x6, R11, 0xf8, !PT ;  /* 0x000000060a0a7812 */ /* 0x000fe200078ef80b */
[----:B------:R-:W-:Y:S01]  /*140b0*/  IMAD R0, R3, -0x40, R0 ;  /* 0xffffffc003007824 */ /* 0x000fe200078e0200 */
[----:B------:R-:W-:-:S02]  /*140c0*/  LOP3.LUT R4, R5, 0x3, RZ, 0xc0, !PT ;  /* 0x0000000305047812 */ /* 0x000fc400078ec0ff */
[----:B------:R-:W-:Y:S02]  /*140d0*/  MOV R3, 0xfffffffe ;  /* 0xfffffffe00037802 */ /* 0x000fe40000000f00 */
[----:B------:R-:W-:-:S03]  /*140e0*/  SHF.R.S32.HI R11, RZ, 0x1f, R10 ;  /* 0x0000001fff0b7819 */ /* 0x000fc6000001140a */
[----:B------:R-:W-:Y:S01]  /*140f0*/  IMAD R4, R4, R3, UR8 ;  /* 0x0000000804047e24 */ /* 0x000fe2000f8e0203 */
[----:B------:R-:W-:Y:S01]  /*14100*/  USEL UR8, URZ, 0x1, !UP1 ;  /* 0x000000013f087887 */ /* 0x000fe2000c800000 */
[----:B------:R-:W-:Y:S02]  /*14110*/  IMAD.U32 R3, RZ, RZ, UR9 ;  /* 0x00000009ff037e24 */ /* 0x000fe4000f8e00ff */
[----:B------:R-:W-:Y:S01]  /*14120*/  IMAD.WIDE.U32 R8, R8, UR44, R10 ;  /* 0x0000002c08087c25 */ /* 0x000fe2000f8e000a */
[----:B------:R-:W-:Y:S02]  /*14130*/  ULOP3.LUT UR38, UR4, UR38, UR8, 0x96, !UPT ;  /* 0x0000002604267292 */ /* 0x000fe4000f8e9608 */
[----:B------:R-:W-:Y:S01]  /*14140*/  IADD3 R3, R3, -UR42, R0 ;  /* 0x8000002a03037c10 */ /* 0x000fe2000fffe000 */
[----:B------:R-:W-:Y:S01]  /*14150*/  VIADD R9, R9, UR5 ;  /* 0x0000000509097c36 */ /* 0x000fe20008000000 */
[----:B------:R-:W-:Y:S01]  /*14160*/  IADD3 R0, R4, -UR43, RZ ;  /* 0x8000002b04007c10 */ /* 0x000fe2000fffe0ff */
[----:B------:R-:W-:Y:S01]  /*14170*/  UMOV UR42, 0xffffffff ;  /* 0xffffffff002a7882 */ /* 0x000fe20000000000 */
[----:B------:R-:W-:Y:S06]  /*14180*/  @P0 BRA `(.L_x_28) ;  /* 0x0000034400780947 */ /* 0x000fec0003800000 */
[----:B------:R-:W-:Y:S01]  /*14190*/  FSETP.NEU.AND P1, PT, R16, RZ, PT ;  /* 0x000000ff1000720b */ /* 0x000fe20003f2d000 */
[----:B------:R-:W-:Y:S01]  /*141a0*/  ULDC.64 UR8, c[0x0][0x5c8] ;  /* 0x0001720000087ab9 */ /* 0x000fe20000000a00 */
[----:B------:R-:W-:Y:S01]  /*141b0*/  ISETP.GT.AND P0, PT, R3, RZ, PT ;  /* 0x000000ff0300720c */ /* 0x000fe20003f04270 */
[----:B------:R-:W-:Y:S01]  /*141c0*/  UIMAD UR4, UR7, UR8, URZ ;  /* 0x00000008070472a4 */ /* 0x000fe2000f8e023f */
[----:B------:R-:W-:Y:S01]  /*141d0*/  IMAD.U32 R19, RZ, RZ, UR9 ;  /* 0x00000009ff137e24 */ /* 0x000fe2000f8e00ff */
[----:B------:R-:W-:Y:S01]  /*141e0*/  BSSY B0, `(.L_x_28) ;  /* 0x0003458000007945 */ /* 0x000fe20003800000 */
[----:B------:R-:W-:Y:S01]  /*141f0*/  IMAD.WIDE.U32 R8, R17, UR8, R8 ;  /* 0x0000000811087c25 */ /* 0x000fe2000f8e0008 */
[----:B------:R-:W-:-:S03]  /*14200*/  ISETP.GT.AND P2, PT, R0, RZ, P0 ;  /* 0x000000ff0000720c */ /* 0x000fc60000744270 */
[----:B------:R-:W-:-:S04]  /*14210*/  IMAD R19, R17, R19, UR4 ;  /* 0x0000000411137e24 */ /* 0x000fc8000f8e0213 */
[----:B------:R-:W-:Y:S01]  /*14220*/  IMAD.IADD R19, R9, 0x1, R19 ;  /* 0x0000000109137824 */ /* 0x000fe200078e0213 */
[----:B------:R-:W-:Y:S06]  /*14230*/  @!P1 BRA `(.L_x_29) ;  /* 0x0000022000349947 */ /* 0x000fec0003800000 */
[----:B------:R-:W0:Y:S01]  /*14240*/  LDC.64 R162, c[0x0][0x5b8] ;  /* 0x00016e00ffa27b82 */ /* 0x000e220000000a00 */
[----:B------:R-:W2:Y:S01]  /*14250*/  LDL.LU R20, [R1+0x800] ;  /* 0x0008000001147983 */ /* 0x000ea20000300800 */
[----:B------:R-:W-:-:S06]  /*14260*/  ULDC.64 UR4, c[0x0][0x5c0] ;  /* 0x0001700000047ab9 */ /* 0x000fcc0000000a00 */
[----:B------:R-:W1:Y:S08]  /*14270*/  LDC.64 R4, c[0x0][0x5b0] ;  /* 0x00016c00ff047b82 */ /* 0x000e700000000a00 */
[----:B------:R-:W3:Y:S01]  /*14280*/  LDC.64 R6, c[0x0][0x5a8] ;  /* 0x00016a00ff067b82 */ /* 0x000ee20000000a00 */
[C---:B0-----:R-:W-:Y:S02]  /*14290*/  IMAD R168, R162.reuse, UR12, RZ ;  /* 0x0000000ca2a87c24 */ /* 0x041fe4000f8e02ff */
[----:B------:R-:W-:-:S04]  /*142a0*/  IMAD.WIDE.U32 R164, R162, UR44, R10 ;  /* 0x0000002ca2a47c25 */ /* 0x000fc8000f8e000a */
[----:B------:R-:W-:Y:S02]  /*142b0*/  IMAD R168, R163, UR44, R168 ;  /* 0x0000002ca3a87c24 */ /* 0x000fe4000f8e02a8 */
[----:B-1----:R-:W-:Y:S02]  /*142c0*/  IMAD R18, R4, UR7, RZ ;  /* 0x0000000704127c24 */ /* 0x002fe4000f8e02ff */
[----:B------:R-:W-:Y:S02]  /*142d0*/  IMAD.IADD R161, R165, 0x1, R168 ;  /* 0x00000001a5a17824 */ /* 0x000fe400078e02a8 */
[----:B------:R-:W-:Y:S02]  /*142e0*/  IMAD.MOV.U32 R160, RZ, RZ, R164 ;  /* 0x000000ffffa07224 */ /* 0x000fe400078e00a4 */
[C---:B------:R-:W-:Y:S02]  /*142f0*/  IMAD R18, R17.reuse, R5, R18 ;  /* 0x0000000511127224 */ /* 0x040fe400078e0212 */
[----:B------:R-:W-:-:S04]  /*14300*/  IMAD.WIDE.U32 R12, R17, R4, R160 ;  /* 0x00000004110c7225 */ /* 0x000fc800078e00a0 */
[----:B------:R-:W-:Y:S01]  /*14310*/  IMAD.IADD R9, R13, 0x1, R18 ;  /* 0x000000010d097824 */ /* 0x000fe200078e0212 */
[----:B---3--:R-:W-:-:S04]  /*14320*/  LEA R14, P1, R12, R6, 0x1 ;  /* 0x000000060c0e7211 */ /* 0x008fc800078208ff */
[----:B------:R-:W-:-:S05]  /*14330*/  LEA.HI.X R15, R12, R7, R9, 0x1, P1 ;  /* 0x000000070c0f7211 */ /* 0x000fca00008f0c09 */
[----:B------:R0:W3:Y:S01]  /*14340*/  @P2 LDG.E.LTC128B.U16 R12, desc[UR36][R14.64] ;  /* 0x000000240e0c2981 */ /* 0x0000e2000c1e1520 */
[----:B------:R-:W-:Y:S01]  /*14350*/  BSSY B1, `(.L_x_30) ;  /* 0x0000011000017945 */ /* 0x000fe20003800000 */
[----:B0-----:R-:W-:-:S04]  /*14360*/  LEA R14, P1, R8, UR4, 0x1 ;  /* 0x00000004080e7c11 */ /* 0x001fc8000f8208ff */
[----:B------:R-:W-:Y:S01]  /*14370*/  LEA.HI.X R15, R8, UR5, R19, 0x1, P1 ;  /* 0x00000005080f7c11 */ /* 0x000fe200088f0c13 */
[----:B---3--:R-:W-:-:S05]  /*14380*/  HADD2.F32 R9, -RZ, R12.H0_H0 ;  /* 0x2000000cff097230 */ /* 0x008fca0000004100 */
[----:B------:R-:W-:-:S04]  /*14390*/  FMUL R9, R9, R16 ;  /* 0x0000001009097220 */ /* 0x000fc80000400000 */
[----:B--2---:R-:W-:-:S05]  /*143a0*/  FFMA R9, R20, R2, R9 ;  /* 0x0000000214097223 */ /* 0x004fca0000000009 */
[----:B------:R-:W-:-:S05]  /*143b0*/  F2FP.F16.F32.PACK_AB R8, RZ, R9 ;  /* 0x00000009ff08723e */ /* 0x000fca00000000ff */
[----:B------:R0:W-:Y:S02]  /*143c0*/  @P2 STG.E.U16 desc[UR36][R14.64], R8 ;  /* 0x000000080e002986 */ /* 0x0001e4000c101524 */
[----:B0-----:R-:W-:-:S05]  /*143d0*/  IMAD.WIDE.U32 R8, R17, R4, R10 ;  /* 0x0000000411087225 */ /* 0x001fca00078e000a */
[----:B------:R-:W-:-:S03]  /*143e0*/  IADD3 R9, R18, R9, RZ ;  /* 0x0000000912097210 */ /* 0x000fc60007ffe0ff */
[----:B------:R-:W-:-:S04]  /*143f0*/  IMAD.WIDE.U32 R8, R162, UR44, R8 ;  /* 0x0000002ca2087c25 */ /* 0x000fc8000f8e0008 */
[----:B------:R-:W-:Y:S01]  /*14400*/  IMAD.IADD R9, R168, 0x1, R9 ;  /* 0x00000001a8097824 */ /* 0x000fe200078e0209 */
[----:B------:R-:W-:-:S04]  /*14410*/  LEA R156, P1, R8, R6, 0x1 ;  /* 0x00000006089c7211 */ /* 0x000fc800078208ff */
[----:B------:R-:W-:Y:S02]  /*14420*/  LEA.HI.X R157, R8, R7, R9, 0x1, P1 ;  /* 0x00000007089d7211 */ /* 0x000fe400008f0c09 */
[----:B------:R-:W-:-:S13]  /*14430*/  ISETP.GT.AND P1, PT, R0, 0x1, P0 ;  /* 0x000000010000780c */ /* 0x000fda0000724270 */
[----:B------:R-:W-:Y:S05]  /*14440*/  @!P1 BRA `(.L_x_31) ;  /* 0x0000000000049947 */ /* 0x000fea0003800000 */
[----:B------:R0:W5:Y:S02]  /*14450*/  LDG.E.LTC128B.U16 R12, desc[UR36][R156.64+0x2] ;  /* 0x000002249c0c7981 */ /* 0x000164000c1e1520 */
.L_x_31:
[----:B------:R-:W-:Y:S05]  /*14460*/  BSYNC B1 ;  /* 0x0000000000017941 */ /* 0x000fea0003800000 */
.L_x_30:
[----:B------:R-:W2:Y:S01]  /*14470*/  LDL.LU R9, [R1+0x804] ;  /* 0x0008040001097983 */ /* 0x000ea20000300800 */
[----:B-----5:R-:W-:Y:S01]  /*14480*/  HADD2.F32 R8, -RZ, R12.H0_H0 ;  /* 0x2000000cff087230 */ /* 0x020fe20000004100 */
[C---:B------:R-:W-:Y:S01]  /*14490*/  SHF.L.U64.HI R167, R4.reuse, 0x3, R5 ;  /* 0x0000000304a77819 */ /* 0x040fe20000010205 */
[----:B------:R-:W-:Y:S01]  /*144a0*/  IMAD.SHL.U32 R166, R4, 0x8, RZ ;  /* 0x0000000804a67824 */ /* 0x000fe200078e00ff */
[----:B------:R-:W-:Y:S01]  /*144b0*/  ISETP.GT.AND P5, PT, R3, 0x8, PT ;  /* 0x000000080300780c */ /* 0x000fe20003fa4270 */
[----:B------:R-:W3:Y:S01]  /*144c0*/  LDL.LU R20, [R1+0x808] ;  /* 0x0008080001147983 */ /* 0x000ee20000300800 */
[----:B------:R-:W-:-:S04]  /*144d0*/  FMUL R8, R8, R16 ;  /* 0x0000001008087220 */ /* 0x000fc80000400000 */
[----:B--2---:R-:W-:Y:S01]  /*144e0*/  FFMA R8, R9, R2, R8 ;  /* 0x0000000209087223 */ /* 0x004fe20000000008 */
[----:B------:R-:W-:-:S04]  /*144f0*/  @P1 IMAD.MOV.U32 R9, RZ, RZ, R15 ;  /* 0x000000ffff091224 */ /* 0x000fc800078e000f */
[----:B------:R-:W-:-:S04]  /*14500*/  F2FP.F16.F32.PACK_AB R8, RZ, R8 ;  /* 0x00000008ff08723e */ /* 0x000fc800000000ff */
[----:B------:R-:W-:Y:S01]  /*14510*/  PRMT R13, R8, 0x7610, R13 ;  /* 0x00007610080d7816 */ /* 0x000fe2000000000d */
[----:B------:R-:W-:-:S05]  /*14520*/  @P1 IMAD.MOV.U32 R8, RZ, RZ, R14 ;  /* 0x000000ffff081224 */ /* 0x000fca00078e000e */
[----:B------:R1:W-:Y:S01]  /*14530*/  @P1 STG.E.U16 desc[UR36][R8.64+0x2], R13 ;  /* 0x0000020d08001986 */ /* 0x0003e2000c101524 */
[----:B------:R-:W-:Y:S01]  /*14540*/  ISETP.GT.AND P1, PT, R0, RZ, P5 ;  /* 0x000000ff0000720c */ /* 0x000fe20002f24270 */
[----:B-1----:R-:W-:-:S04]  /*14550*/  IMAD.WIDE.U32 R8, R17, R4, R166 ;  /* 0x0000000411087225 */ /* 0x002fc800078e00a6 */
[----:B------:R-:W-:Y:S01]  /*14560*/  IMAD.IADD R13, R18, 0x1, R9 ;  /* 0x00000001120d7824 */ /* 0x000fe200078e0209 */
[----:B------:R-:W-:-:S04]  /*14570*/  IADD3 R9, P2, R164, R8, RZ ;  /* 0x00000008a4097210 */ /* 0x000fc80007f5e0ff */
[----:B------:R-:W-:Y:S02]  /*14580*/  IADD3.X R19, R13, R161, RZ, P2, !PT ;  /* 0x000000a10d137210 */ /* 0x000fe400017fe4ff */
[----:B------:R-:W-:-:S04]  /*14590*/  LEA R18, P2, R9, R6, 0x1 ;  /* 0x0000000609127211 */ /* 0x000fc800078408ff */
[----:B------:R-:W-:-:S05]  /*145a0*/  LEA.HI.X R19, R9, R7, R19, 0x1, P2 ;  /* 0x0000000709137211 */ /* 0x000fca00010f0c13 */
[----:B------:R-:W2:Y:S01]  /*145b0*/  @P1 LDG.E.LTC128B.U16 R12, desc[UR36][R18.64] ;  /* 0x00000024120c1981 */ /* 0x000ea2000c1e1520 */
[----:B------:R-:W-:Y:S01]  /*145c0*/  IADD3 R8, P2, R10, R8, RZ ;  /* 0x000000080a087210 */ /* 0x000fe20007f5e0ff */
[----:B------:R-:W-:Y:S01]  /*145d0*/  IMAD.U32 R169, RZ, RZ, UR8 ;  /* 0x00000008ffa97e24 */ /* 0x000fe2000f8e00ff */
[----:B------:R-:W-:Y:S01]  /*145e0*/  ISETP.GT.AND P3, PT, R0, 0x1, P5 ;  /* 0x000000010000780c */ /* 0x000fe20002f64270 */
[----:B------:R-:W-:Y:S01]  /*145f0*/  IMAD.U32 R170, RZ, RZ, UR9 ;  /* 0x00000009ffaa7e24 */ /* 0x000fe2000f8e00ff */
[----:B------:R-:W-:Y:S01]  /*14600*/  BSSY B1, `(.L_x_32) ;  /* 0x0000012000017945 */ /* 0x000fe20003800000 */
[----:B------:R-:W-:Y:S01]  /*14610*/  IMAD.X R9, R11, 0x1, R13, P2 ;  /* 0x000000010b097824 */ /* 0x000fe200010e060d */
[----:B------:R-:W-:Y:S01]  /*14620*/  SHF.L.U32 R169, R169, 0x4, RZ ;  /* 0x00000004a9a97819 */ /* 0x000fe200000006ff */
[----:B------:R-:W-:-:S04]  /*14630*/  IMAD.WIDE.U32 R8, R162, UR44, R8 ;  /* 0x0000002ca2087c25 */ /* 0x000fc8000f8e0008 */
[----:B------:R-:W-:Y:S01]  /*14640*/  IMAD.IADD R9, R168, 0x1, R9 ;  /* 0x00000001a8097824 */ /* 0x000fe200078e0209 */
[----:B------:R-:W-:-:S04]  /*14650*/  LEA R154, P2, R8, R6, 0x1 ;  /* 0x00000006089a7211 */ /* 0x000fc800078408ff */
[----:B------:R-:W-:Y:S01]  /*14660*/  LEA.HI.X R155, R8, R7, R9, 0x1, P2 ;  /* 0x00000007089b7211 */ /* 0x000fe200010f0c09 */
[----:B------:R-:W-:Y:S01]  /*14670*/  IMAD.U32 R9, RZ, RZ, UR8 ;  /* 0x00000008ff097e24 */ /* 0x000fe2000f8e00ff */
[----:B------:R-:W-:-:S04]  /*14680*/  IADD3 R152, P2, R169, R14, RZ ;  /* 0x0000000ea9987210 */ /* 0x000fc80007f5e0ff */
[----:B------:R-:W-:-:S05]  /*14690*/  SHF.L.U64.HI R170, R9, 0x4, R170 ;  /* 0x0000000409aa7819 */ /* 0x000fca00000102aa */
[----:B------:R-:W-:Y:S02]  /*146a0*/  IMAD.X R153, R170, 0x1, R15, P2 ;  /* 0x00000001aa997824 */ /* 0x000fe400010e060f */
[----:B--2---:R-:W-:-:S05]  /*146b0*/  HADD2.F32 R8, -RZ, R12.H0_H0 ;  /* 0x2000000cff087230 */ /* 0x004fca0000004100 */
[----:B------:R-:W-:-:S04]  /*146c0*/  FMUL R8, R8, R16 ;  /* 0x0000001008087220 */ /* 0x000fc80000400000 */
[----:B---3--:R-:W-:-:S05]  /*146d0*/  FFMA R8, R20, R2, R8 ;  /* 0x0000000214087223 */ /* 0x008fca0000000008 */
[----:B------:R-:W-:-:S05]  /*146e0*/  F2FP.F16.F32.PACK_AB R8, RZ, R8 ;  /* 0x00000008ff08723e */ /* 0x000fca00000000ff */
[----:B------:R1:W-:Y:S01]  /*146f0*/  @P1 STG.E.U16 desc[UR36][R152.64], R8 ;  /* 0x0000000898001986 */ /* 0x0003e2000c101524 */
[----:B------:R-:W-:Y:S05]  /*14700*/  @!P3 BRA `(.L_x_33) ;  /* 0x000000000004b947 */ /* 0x000fea0003800000 */
[----:B------:R2:W5:Y:S02]  /*14710*/  LDG.E.LTC128B.U16 R12, desc[UR36][R154.64+0x2] ;  /* 0x000002249a0c7981 */ /* 0x000564000c1e1520 */
.L_x_33:
[----:B------:R-:W-:Y:S05]  /*14720*/  BSYNC B1 ;  /* 0x0000000000017941 */ /* 0x000fea0003800000 */
.L_x_32:
[----:B------:R-:W3:Y:S01]  /*14730*/  LDL.LU R9, [R1+0x80c] ;  /* 0x00080c0001097983 */ /* 0x000ee20000300800 */
[----:B-1---5:R-:W-:Y:S01]  /*14740*/  HADD2.F32 R8, -RZ, R12.H0_H0 ;  /* 0x2000000cff087230 */ /* 0x022fe20000004100 */
[----:B------:R-:W-:Y:S01]  /*14750*/  ISETP.GT.AND P1, PT, R0, 0x8, P0 ;  /* 0x000000080000780c */ /* 0x000fe20000724270 */
[----:B------:R-:W-:Y:S03]  /*14760*/  BSSY B1, `(.L_x_34) ;  /* 0x000000b000017945 */ /* 0x000fe60003800000 */
[----:B------:R-:W-:-:S04]  /*14770*/  FMUL R8, R8, R16 ;  /* 0x0000001008087220 */ /* 0x000fc80000400000 */
[----:B---3--:R-:W-:Y:S01]  /*14780*/  FFMA R8, R9, R2, R8 ;  /* 0x0000000209087223 */ /* 0x008fe20000000008 */
[----:B------:R-:W-:-:S04]  /*14790*/  @P3 IMAD.MOV.U32 R9, RZ, RZ, R153 ;  /* 0x000000ffff093224 */ /* 0x000fc800078e0099 */
[----:B------:R-:W-:-:S04]  /*147a0*/  F2FP.F16.F32.PACK_AB R8, RZ, R8 ;  /* 0x00000008ff08723e */ /* 0x000fc800000000ff */
[----:B------:R-:W-:Y:S01]  /*147b0*/  PRMT R13, R8, 0x7610, R13 ;  /* 0x00007610080d7816 */ /* 0x000fe2000000000d */
[----:B------:R-:W-:-:S05]  /*147c0*/  @P3 IMAD.MOV.U32 R8, RZ, RZ, R152 ;  /* 0x000000ffff083224 */ /* 0x000fca00078e0098 */
[----:B------:R1:W-:Y:S02]  /*147d0*/  @P3 STG.E.U16 desc[UR36][R8.64+0x2], R13 ;  /* 0x0000020d08003986 */ /* 0x0003e4000c101524 */
[----:B-1----:R-:W-:Y:S01]  /*147e0*/  PRMT R8, R12, 0x7610, R8 ;  /* 0x000076100c087816 */ /* 0x002fe20000000008 */
[----:B------:R-:W-:Y:S06]  /*147f0*/  @!P1 BRA `(.L_x_35) ;  /* 0x0000000000049947 */ /* 0x000fec0003800000 */
[----:B------:R1:W5:Y:S02]  /*14800*/  LDG.E.LTC128B.U16 R8, desc[UR36][R156.64+0x10] ;  /* 0x000010249c087981 */ /* 0x000364000c1e1520 */
.L_x_35:
[----:B------:R-:W-:Y:S05]  /*14810*/  BSYNC B1 ;  /* 0x0000000000017941 */ /* 0x000fea0003800000 */
.L_x_34:
[----:B------:R-:W3:Y:S01]  /*14820*/  LDL.LU R12, [R1+0x810] ;  /* 0x00081000010c7983 */ /* 0x000ee20000300800 */
[----:B-----5:R-:W-:Y:S01]  /*14830*/  HADD2.F32 R9, -RZ, R8.H0_H0 ;  /* 0x20000008ff097230 */ /* 0x020fe20000004100 */
[----:B------:R-:W-:Y:S01]  /*14840*/  ISETP.GT.AND P2, PT, R0, 0x9, P0 ;  /* 0x000000090000780c */ /* 0x000fe20000744270 */
[----:B------:R-:W-:Y:S01]  /*14850*/  @P1 IMAD.MOV.U32 R13, RZ, RZ, R15 ;  /* 0x000000ffff0d1224 */ /* 0x000fe200078e000f */
[----:B------:R-:W-:Y:S02]  /*14860*/  BSSY B1, `(.L_x_36) ;  /* 0x0000008000017945 */ /* 0x000fe40003800000 */
[----:B------:R-:W-:-:S04]  /*14870*/  FMUL R9, R9, R16 ;  /* 0x0000001009097220 */ /* 0x000fc80000400000 */
[----:B---3--:R-:W-:Y:S01]  /*14880*/  FFMA R9, R12, R2, R9 ;  /* 0x000000020c097223 */ /* 0x008fe20000000009 */
[----:B------:R-:W-:-:S04]  /*14890*/  @P1 IMAD.MOV.U32 R12, RZ, RZ, R14 ;  /* 0x000000ffff0c1224 */ /* 0x000fc800078e000e */
[----:B------:R-:W-:-:S05]  /*148a0*/  F2FP.F16.F32.PACK_AB R9, RZ, R9 ;  /* 0x00000009ff09723e */ /* 0x000fca00000000ff */
[----:B------:R3:W-:Y:S01]  /*148b0*/  @P1 STG.E.U16 desc[UR36][R12.64+0x10], R9 ;  /* 0x000010090c001986 */ /* 0x0007e2000c101524 */
[----:B------:R-:W-:Y:S05]  /*148c0*/  @!P2 BRA `(.L_x_37) ;  /* 0x000000000004a947 */ /* 0x000fea0003800000 */
[----:B------:R4:W5:Y:S02]  /*148d0*/  LDG.E.LTC128B.U16 R8, desc[UR36][R156.64+0x12] ;  /* 0x000012249c087981 */ /* 0x000964000c1e1520 */
.L_x_37:
[----:B------:R-:W-:Y:S05]  /*148e0*/  BSYNC B1 ;  /* 0x0000000000017941 */ /* 0x000fea0003800000 */
.L_x_36:
[----:B---3--:R-:W3:Y:S01]  /*148f0*/  LDL.LU R12, [R1+0x814] ;  /* 0x00081400010c7983 */ /* 0x008ee20000300800 */
[----:B-----5:R-:W-:Y:S01]  /*14900*/  HADD2.F32 R9, -RZ, R8.H0_H0 ;  /* 0x20000008ff097230 */ /* 0x020fe20000004100 */
[----:B------:R-:W-:Y:S01]  /*14910*/  ISETP.GT.AND P1, PT, R0, 0x8, P5 ;  /* 0x000000080000780c */ /* 0x000fe20002f24270 */
[----:B------:R-:W-:Y:S01]  /*14920*/  @P2 IMAD.MOV.U32 R13, RZ, RZ, R15 ;  /* 0x000000ffff0d2224 */ /* 0x000fe200078e000f */
[----:B------:R-:W-:Y:S02]  /*14930*/  BSSY B1, `(.L_x_38) ;  /* 0x0000008000017945 */ /* 0x000fe40003800000 */
[----:B------:R-:W-:-:S04]  /*14940*/  FMUL R9, R9, R16 ;  /* 0x0000001009097220 */ /* 0x000fc80000400000 */
[----:B---3--:R-:W-:Y:S01]  /*14950*/  FFMA R9, R12, R2, R9 ;  /* 0x000000020c097223 */ /* 0x008fe20000000009 */
[----:B------:R-:W-:-:S04]  /*14960*/  @P2 MOV R12, R14 ;  /* 0x0000000e000c2202 */ /* 0x000fc80000000f00 */
[----:B------:R-:W-:-:S05]  /*14970*/  F2FP.F16.F32.PACK_AB R9, RZ, R9 ;  /* 0x00000009ff09723e */ /* 0x000fca00000000ff */
[----:B------:R3:W-:Y:S01]  /*14980*/  @P2 STG.E.U16 desc[UR36][R12.64+0x12], R9 ;  /* 0x000012090c002986 */ /* 0x0007e2000c101524 */
[----:B------:R-:W-:Y:S05]  /*14990*/  @!P1 BRA `(.L_x_39) ;  /* 0x0000000000049947 */ /* 0x000fea0003800000 */
[----:B------:R0:W5:Y:S02]  /*149a0*/  LDG.E.LTC128B.U16 R8, desc[UR36][R154.64+0x10] ;  /* 0x000010249a087981 */ /* 0x000164000c1e1520 */
.L_x_39:
[----:B------:R-:W-:Y:S05]  /*149b0*/  BSYNC B1 ;  /* 0x0000000000017941 */ /* 0x000fea0003800000 */
.L_x_38:
[----:B---3--:R-:W3:Y:S01]  /*149c0*/  LDL.LU R12, [R1+0x818] ;  /* 0x00081800010c7983 */ /* 0x008ee20000300800 */
        /* <DEDUP_REMOVED lines=11> */
.L_x_41:
[----:B------:R-:W-:Y:S05]  /*14a80*/  BSYNC B1 ;  /* 0x0000000000017941 */ /* 0x000fea0003800000 */
.L_x_40:
        /* <DEDUP_REMOVED lines=12> */
.L_x_43:
[----:B------:R-:W-:Y:S05]  /*14b50*/  BSYNC B1 ;  /* 0x0000000000017941 */ /* 0x000fea0003800000 */
.L_x_42:
        /* <DEDUP_REMOVED lines=12> */
.L_x_45:
[----:B------:R-:W-:Y:S05]  /*14c20*/  BSYNC B1 ;  /* 0x0000000000017941 */ /* 0x000fea0003800000 */
.L_x_44:
        /* <DEDUP_REMOVED lines=12> */
.L_x_47:
[----:B------:R-:W-:Y:S05]  /*14cf0*/  BSYNC B1 ;  /* 0x0000000000017941 */ /* 0x000fea0003800000 */
.L_x_46:
        /* <DEDUP_REMOVED lines=12> */
.L_x_49:
[----:B------:R-:W-:Y:S05]  /*14dc0*/  BSYNC B1 ;  /* 0x0000000000017941 */ /* 0x000fea0003800000 */
.L_x_48:
        /* <DEDUP_REMOVED lines=12> */
.L_x_51:
[----:B------:R-:W-:Y:S05]  /*14e90*/  BSYNC B1 ;  /* 0x0000000000017941 */ /* 0x000fea0003800000 */
.L_x_50:
        /* <DEDUP_REMOVED lines=12> */
.L_x_53:
[----:B------:R-:W-:Y:S05]  /*14f60*/  BSYNC B1 ;  /* 0x0000000000017941 */ /* 0x000fea0003800000 */
.L_x_52:
        /* <DEDUP_REMOVED lines=12> */
.L_x_55:
[----:B------:R-:W-:Y:S05]  /*15030*/  BSYNC B1 ;  /* 0x0000000000017941 */ /* 0x000fea0003800000 */
.L_x_54:
        /* <DEDUP_REMOVED lines=12> */
.L_x_57:
[----:B------:R-:W-:Y:S05]  /*15100*/  BSYNC B1 ;  /* 0x0000000000017941 */ /* 0x000fea0003800000 */
.L_x_56:
        /* <DEDUP_REMOVED lines=12> */
.L_x_59:
[----:B------:R-:W-:Y:S05]  /*151d0*/  BSYNC B1 ;  /* 0x0000000000017941 */ /* 0x000fea0003800000 */
.L_x_58:
        /* <DEDUP_REMOVED lines=12> */
.L_x_61:
[----:B------:R-:W-:Y:S05]  /*152a0*/  BSYNC B1 ;  /* 0x0000000000017941 */ /* 0x000fea0003800000 */
.L_x_60:
        /* <DEDUP_REMOVED lines=12> */
.L_x_63:
[----:B------:R-:W-:Y:S05]  /*15370*/  BSYNC B1 ;  /* 0x0000000000017941 */ /* 0x000fea0003800000 */
.L_x_62:
        /* <DEDUP_REMOVED lines=12> */
.L_x_65:
[----:B------:R-:W-:Y:S05]  /*15440*/  BSYNC B1 ;  /* 0x0000000000017941 */ /* 0x000fea0003800000 */
.L_x_64:
        /* <DEDUP_REMOVED lines=12> */
.L_x_67:
[----:B------:R-:W-:Y:S05]  /*15510*/  BSYNC B1 ;  /* 0x0000000000017941 */ /* 0x000fea0003800000 */
.L_x_66:
        /* <DEDUP_REMOVED lines=12> */
.L_x_69:
[----:B------:R-:W-:Y:S05]  /*155e0*/  BSYNC B1 ;  /* 0x0000000000017941 */ /* 0x000fea0003800000 */
.L_x_68:
        /* <DEDUP_REMOVED lines=12> */
.L_x_71:
[----:B------:R-:W-:Y:S05]  /*156b0*/  BSYNC B1 ;  /* 0x0000000000017941 */ /* 0x000fea0003800000 */
.L_x_70:
        /* <DEDUP_REMOVED lines=12> */
.L_x_73:
[----:B------:R-:W-:Y:S05]  /*15780*/  BSYNC B1 ;  /* 0x0000000000017941 */ /* 0x000fea0003800000 */
.L_x_72:
        /* <DEDUP_REMOVED lines=12> */
.L_x_75:
[----:B------:R-:W-:Y:S05]  /*15850*/  BSYNC B1 ;  /* 0x0000000000017941 */ /* 0x000fea0003800000 */
.L_x_74:
        /* <DEDUP_REMOVED lines=12> */
.L_x_77:
[----:B------:R-:W-:Y:S05]  /*15920*/  BSYNC B1 ;  /* 0x0000000000017941 */ /* 0x000fea0003800000 */
.L_x_76:
        /* <DEDUP_REMOVED lines=12> */
.L_x_79:
[----:B------:R-:W-:Y:S05]  /*159f0*/  BSYNC B1 ;  /* 0x0000000000017941 */ /* 0x000fea0003800000 */
.L_x_78:
        /* <DEDUP_REMOVED lines=12> */
.L_x_81:
[----:B------:R-:W-:Y:S05]  /*15ac0*/  BSYNC B1 ;  /* 0x0000000000017941 */ /* 0x000fea0003800000 */
.L_x_80:
        /* <DEDUP_REMOVED lines=12> */
.L_x_83:
[----:B------:R-:W-:Y:S05]  /*15b90*/  BSYNC B1 ;  /* 0x0000000000017941 */ /* 0x000fea0003800000 */
.L_x_82:
        /* <DEDUP_REMOVED lines=12> */
.L_x_85:
[----:B------:R-:W-:Y:S05]  /*15c60*/  BSYNC B1 ;  /* 0x0000000000017941 */ /* 0x000fea0003800000 */
.L_x_84:
        /* <DEDUP_REMOVED lines=12> */
.L_x_87:
[----:B------:R-:W-:Y:S05]  /*15d30*/  BSYNC B1 ;  /* 0x0000000000017941 */ /* 0x000fea0003800000 */
.L_x_86:
        /* <DEDUP_REMOVED lines=12> */
.L_x_89:
[----:B------:R-:W-:Y:S05]  /*15e00*/  BSYNC B1 ;  /* 0x0000000000017941 */ /* 0x000fea0003800000 */
.L_x_88:
        /* <DEDUP_REMOVED lines=12> */
.L_x_91:
[----:B------:R-:W-:Y:S05]  /*15ed0*/  BSYNC B1 ;  /* 0x0000000000017941 */ /* 0x000fea0003800000 */
.L_x_90:
        /* <DEDUP_REMOVED lines=12> */
.L_x_93:
[----:B------:R-:W-:Y:S05]  /*15fa0*/  BSYNC B1 ;  /* 0x0000000000017941 */ /* 0x000fea0003800000 */
.L_x_92:
        /* <DEDUP_REMOVED lines=12> */
.L_x_95:
[----:B------:R-:W-:Y:S05]  /*16070*/  BSYNC B1 ;  /* 0x0000000000017941 */ /* 0x000fea0003800000 */
.L_x_94:
        /* <DEDUP_REMOVED lines=12> */
.L_x_97:
[----:B------:R-:W-:Y:S05]  /*16140*/  BSYNC B1 ;  /* 0x0000000000017941 */ /* 0x000fea0003800000 */
.L_x_96:
        /* <DEDUP_REMOVED lines=12> */
.L_x_99:
[----:B------:R-:W-:Y:S05]  /*16210*/  BSYNC B1 ;  /* 0x0000000000017941 */ /* 0x000fea0003800000 */
.L_x_98:
        /* <DEDUP_REMOVED lines=12> */
.L_x_101:
[----:B------:R-:W-:Y:S05]  /*162e0*/  BSYNC B1 ;  /* 0x0000000000017941 */ /* 0x000fea0003800000 */
.L_x_100:
        /* <DEDUP_REMOVED lines=12> */
.L_x_103:
[----:B------:R-:W-:Y:S05]  /*163b0*/  BSYNC B1 ;  /* 0x0000000000017941 */ /* 0x000fea0003800000 */
.L_x_102:
        /* <DEDUP_REMOVED lines=12> */
.L_x_105:
[----:B------:R-:W-:Y:S05]  /*16480*/  BSYNC B1 ;  /* 0x0000000000017941 */ /* 0x000fea0003800000 */
.L_x_104:
        /* <DEDUP_REMOVED lines=12> */
.L_x_107:
[----:B------:R-:W-:Y:S05]  /*16550*/  BSYNC B1 ;  /* 0x0000000000017941 */ /* 0x000fea0003800000 */
.L_x_106:
        /* <DEDUP_REMOVED lines=12> */
.L_x_109:
[----:B------:R-:W-:Y:S05]  /*16620*/  BSYNC B1 ;  /* 0x0000000000017941 */ /* 0x000fea0003800000 */
.L_x_108:
        /* <DEDUP_REMOVED lines=12> */
.L_x_111:
[----:B------:R-:W-:Y:S05]  /*166f0*/  BSYNC B1 ;  /* 0x0000000000017941 */ /* 0x000fea0003800000 */
.L_x_110:
        /* <DEDUP_REMOVED lines=12> */
.L_x_113:
[----:B------:R-:W-:Y:S05]  /*167c0*/  BSYNC B1 ;  /* 0x0000000000017941 */ /* 0x000fea0003800000 */
.L_x_112:
        /* <DEDUP_REMOVED lines=12> */
.L_x_115:
[----:B------:R-:W-:Y:S05]  /*16890*/  BSYNC B1 ;  /* 0x0000000000017941 */ /* 0x000fea0003800000 */
.L_x_114:
        /* <DEDUP_REMOVED lines=12> */
.L_x_117:
[----:B------:R-:W-:Y:S05]  /*16960*/  BSYNC B1 ;  /* 0x0000000000017941 */ /* 0x000fea0003800000 */
.L_x_116:
        /* <DEDUP_REMOVED lines=12> */
.L_x_119:
[----:B------:R-:W-:Y:S05]  /*16a30*/  BSYNC B1 ;  /* 0x0000000000017941 */ /* 0x000fea0003800000 */
.L_x_118:
        /* <DEDUP_REMOVED lines=12> */
.L_x_121:
[----:B------:R-:W-:Y:S05]  /*16b00*/  BSYNC B1 ;  /* 0x0000000000017941 */ /* 0x000fea0003800000 */
.L_x_120:
        /* <DEDUP_REMOVED lines=12> */
.L_x_123:
[----:B------:R-:W-:Y:S05]  /*16bd0*/  BSYNC B1 ;  /* 0x0000000000017941 */ /* 0x000fea0003800000 */
.L_x_122:
        /* <DEDUP_REMOVED lines=12> */
.L_x_125:
[----:B------:R-:W-:Y:S05]  /*16ca0*/  BSYNC B1 ;  /* 0x0000000000017941 */ /* 0x000fea0003800000 */
.L_x_124:
        /* <DEDUP_REMOVED lines=12> */
.L_x_127:
[----:B------:R-:W-:Y:S05]  /*16d70*/  BSYNC B1 ;  /* 0x0000000000017941 */ /* 0x000fea0003800000 */
.L_x_126:
        /* <DEDUP_REMOVED lines=12> */
.L_x_129:
[----:B------:R-:W-:Y:S05]  /*16e40*/  BSYNC B1 ;  /* 0x0000000000017941 */ /* 0x000fea0003800000 */
.L_x_128:
        /* <DEDUP_REMOVED lines=12> */
.L_x_131:
[----:B------:R-:W-:Y:S05]  /*16f10*/  BSYNC B1 ;  /* 0x0000000000017941 */ /* 0x000fea0003800000 */
.L_x_130:
        /* <DEDUP_REMOVED lines=12> */
.L_x_133:
[----:B------:R-:W-:Y:S05]  /*16fe0*/  BSYNC B1 ;  /* 0x0000000000017941 */ /* 0x000fea0003800000 */
.L_x_132:
        /* <DEDUP_REMOVED lines=12> */
.L_x_135:
[----:B------:R-:W-:Y:S05]  /*170b0*/  BSYNC B1 ;  /* 0x0000000000017941 */ /* 0x000fea0003800000 */
.L_x_134:
        /* <DEDUP_REMOVED lines=12> */
.L_x_137:
[----:B------:R-:W-:Y:S05]  /*17180*/  BSYNC B1 ;  /* 0x0000000000017941 */ /* 0x000fea0003800000 */
.L_x_136:
        /* <DEDUP_REMOVED lines=12> */
.L_x_139:
[----:B------:R-:W-:Y:S05]  /*17250*/  BSYNC B1 ;  /* 0x0000000000017941 */ /* 0x000fea0003800000 */
.L_x_138:
        /* <DEDUP_REMOVED lines=12> */
.L_x_141:
[----:B------:R-:W-:Y:S05]  /*17320*/  BSYNC B1 ;  /* 0x0000000000017941 */ /* 0x000fea0003800000 */
.L_x_140:
        /* <DEDUP_REMOVED lines=12> */
.L_x_143:
[----:B------:R-:W-:Y:S05]  /*173f0*/  BSYNC B1 ;  /* 0x0000000000017941 */ /* 0x000fea0003800000 */
.L_x_142:
        /* <DEDUP_REMOVED lines=12> */
.L_x_145:
[----:B------:R-:W-:Y:S05]  /*174c0*/  BSYNC B1 ;  /* 0x0000000000017941 */ /* 0x000fea0003800000 */
.L_x_144:
        /* <DEDUP_REMOVED lines=12> */
.L_x_147:
[----:B------:R-:W-:Y:S05]  /*17590*/  BSYNC B1 ;  /* 0x0000000000017941 */ /* 0x000fea0003800000 */
.L_x_146:
        /* <DEDUP_REMOVED lines=12> */
.L_x_149:
[----:B------:R-:W-:Y:S05]  /*17660*/  BSYNC B1 ;  /* 0x0000000000017941 */ /* 0x000fea0003800000 */
.L_x_148:
        /* <DEDUP_REMOVED lines=12> */
.L_x_151:
[----:B------:R-:W-:Y:S05]  /*17730*/  BSYNC B1 ;  /* 0x0000000000017941 */ /* 0x000fea0003800000 */
.L_x_150:
        /* <DEDUP_REMOVED lines=12> */
.L_x_153:
[----:B------:R-:W-:Y:S05]  /*17800*/  BSYNC B1 ;  /* 0x0000000000017941 */ /* 0x000fea0003800000 */
.L_x_152:
        /* <DEDUP_REMOVED lines=12> */
.L_x_155:
[----:B------:R-:W-:Y:S05]  /*178d0*/  BSYNC B1 ;  /* 0x0000000000017941 */ /* 0x000fea0003800000 */
.L_x_154:
        /* <DEDUP_REMOVED lines=12> */
.L_x_157:
[----:B------:R-:W-:Y:S05]  /*179a0*/  BSYNC B1 ;  /* 0x0000000000017941 */ /* 0x000fea0003800000 */
.L_x_156:
        /* <DEDUP_REMOVED lines=12> */
.L_x_159:
[----:B------:R-:W-:Y:S05]  /*17a70*/  BSYNC B1 ;  /* 0x0000000000017941 */ /* 0x000fea0003800000 */
.L_x_158:
        /* <DEDUP_REMOVED lines=12> */
.L_x_161:
[----:B------:R-:W-:Y:S05]  /*17b40*/  BSYNC B1 ;  /* 0x0000000000017941 */ /* 0x000fea0003800000 */
.L_x_160:
        /* <DEDUP_REMOVED lines=12> */
.L_x_163:
[----:B------:R-:W-:Y:S05]  /*17c10*/  BSYNC B1 ;  /* 0x0000000000017941 */ /* 0x000fea0003800000 */
.L_x_162:
        /* <DEDUP_REMOVED lines=12> */
.L_x_165:
[----:B------:R-:W-:Y:S05]  /*17ce0*/  BSYNC B1 ;  /* 0x0000000000017941 */ /* 0x000fea0003800000 */
.L_x_164:
        /* <DEDUP_REMOVED lines=12> */
.L_x_167:
[----:B------:R-:W-:Y:S05]  /*17db0*/  BSYNC B1 ;  /* 0x0000000000017941 */ /* 0x000fea0003800000 */
.L_x_166:
        /* <DEDUP_REMOVED lines=12> */
.L_x_169:
[----:B------:R-:W-:Y:S05]  /*17e80*/  BSYNC B1 ;  /* 0x0000000000017941 */ /* 0x000fea0003800000 */
.L_x_168:
        /* <DEDUP_REMOVED lines=12> */
.L_x_171:
[----:B------:R-:W-:Y:S05]  /*17f50*/  BSYNC B1 ;  /* 0x0000000000017941 */ /* 0x000fea0003800000 */
.L_x_170:
        /* <DEDUP_REMOVED lines=12> */
.L_x_173:
[----:B------:R-:W-:Y:S05]  /*18020*/  BSYNC B1 ;  /* 0x0000000000017941 */ /* 0x000fea0003800000 */
.L_x_172:
        /* <DEDUP_REMOVED lines=12> */
.L_x_175:
[----:B------:R-:W-:Y:S05]  /*180f0*/  BSYNC B1 ;  /* 0x0000000000017941 */ /* 0x000fea0003800000 */
.L_x_174:
        /* <DEDUP_REMOVED lines=12> */
.L_x_177:
[----:B------:R-:W-:Y:S05]  /*181c0*/  BSYNC B1 ;  /* 0x0000000000017941 */ /* 0x000fea0003800000 */
.L_x_176:
        /* <DEDUP_REMOVED lines=12> */
.L_x_179:
[----:B------:R-:W-:Y:S05]  /*18290*/  BSYNC B1 ;  /* 0x0000000000017941 */ /* 0x000fea0003800000 */
.L_x_178:
        /* <DEDUP_REMOVED lines=12> */
.L_x_181:
[----:B------:R-:W-:Y:S05]  /*18360*/  BSYNC B1 ;  /* 0x0000000000017941 */ /* 0x000fea0003800000 */
.L_x_180:
        /* <DEDUP_REMOVED lines=12> */
.L_x_183:
[----:B------:R-:W-:Y:S05]  /*18430*/  BSYNC B1 ;  /* 0x0000000000017941 */ /* 0x000fea0003800000 */
.L_x_182:
        /* <DEDUP_REMOVED lines=12> */
.L_x_185:
[----:B------:R-:W-:Y:S05]  /*18500*/  BSYNC B1 ;  /* 0x0000000000017941 */ /* 0x000fea0003800000 */
.L_x_184:
        /* <DEDUP_REMOVED lines=12> */
.L_x_187:
[----:B------:R-:W-:Y:S05]  /*185d0*/  BSYNC B1 ;  /* 0x0000000000017941 */ /* 0x000fea0003800000 */
.L_x_186:
        /* <DEDUP_REMOVED lines=12> */
.L_x_189:
[----:B------:R-:W-:Y:S05]  /*186a0*/  BSYNC B1 ;  /* 0x0000000000017941 */ /* 0x000fea0003800000 */
.L_x_188:
        /* <DEDUP_REMOVED lines=12> */
.L_x_191:
[----:B------:R-:W-:Y:S05]  /*18770*/  BSYNC B1 ;  /* 0x0000000000017941 */ /* 0x000fea0003800000 */
.L_x_190:
[----:B---3--:R-:W3:Y:S01]  /*18780*/  LDL.LU R12, [R1+0x948] ;  /* 0x00094800010c7983 */ /* 0x008ee20000300800 */
[----:B-----5:R-:W-:Y:S01]  /*18790*/  HADD2.F32 R9, -RZ, R8.H0_H0 ;  /* 0x20000008ff097230 */ /* 0x020fe20000004100 */
[----:B------:R-:W-:Y:S01]  /*187a0*/  @P1 MOV R13, R153 ;  /* 0x00000099000d1202 */ /* 0x000fe20000000f00 */
[----:B------:R-:W-:Y:S01]  /*187b0*/  BSSY B1, `(.L_x_192) ;  /* 0x0000009000017945 */ /* 0x000fe20003800000 */
[----:B------:R-:W-:Y:S02]  /*187c0*/  ISETP.GT.AND P2, PT, R0, 0xa1, P5 ;  /* 0x000000a10000780c */ /* 0x000fe40002f44270 */
[----:B------:R-:W-:-:S04]  /*187d0*/  FMUL R9, R9, R16 ;  /* 0x0000001009097220 */ /* 0x000fc80000400000 */
[----:B---3--:R-:W-:Y:S01]  /*187e0*/  FFMA R9, R12, R2, R9 ;  /* 0x000000020c097223 */ /* 0x008fe20000000009 */
[----:B------:R-:W-:-:S04]  /*187f0*/  @P1 IMAD.MOV.U32 R12, RZ, RZ, R152 ;  /* 0x000000ffff0c1224 */ /* 0x000fc800078e0098 */
[----:B------:R-:W-:-:S05]  /*18800*/  F2FP.F16.F32.PACK_AB R9, RZ, R9 ;  /* 0x00000009ff09723e */ /* 0x000fca00000000ff */
[----:B------:R3:W-:Y:S01]  /*18810*/  @P1 STG.E.U16 desc[UR36][R12.64+0x140], R9 ;  /* 0x000140090c001986 */ /* 0x0007e2000c101524 */
[----:B------:R-:W-:Y:S05]  /*18820*/  @!P2 BRA `(.L_x_193) ;  /* 0x000000000004a947 */ /* 0x000fea0003800000 */
[----:B------:R0:W5:Y:S02]  /*18830*/  LDG.E.LTC128B.U16 R8, desc[UR36][R154.64+0x142] ;  /* 0x000142249a087981 */ /* 0x000164000c1e1520 */
.L_x_193:
[----:B------:R-:W-:Y:S05]  /*18840*/  BSYNC B1 ;  /* 0x0000000000017941 */ /* 0x000fea0003800000 */
.L_x_192:
        /* <DEDUP_REMOVED lines=12> */
.L_x_195:
[----:B------:R-:W-:Y:S05]  /*18910*/  BSYNC B1 ;  /* 0x0000000000017941 */ /* 0x000fea0003800000 */
.L_x_194:
        /* <DEDUP_REMOVED lines=12> */
.L_x_197:
[----:B------:R-:W-:Y:S05]  /*189e0*/  BSYNC B1 ;  /* 0x0000000000017941 */ /* 0x000fea0003800000 */
.L_x_196:
        /* <DEDUP_REMOVED lines=12> */
.L_x_199:
[----:B------:R-:W-:Y:S05]  /*18ab0*/  BSYNC B1 ;  /* 0x0000000000017941 */ /* 0x000fea0003800000 */
.L_x_198:
        /* <DEDUP_REMOVED lines=12> */
.L_x_201:
[----:B------:R-:W-:Y:S05]  /*18b80*/  BSYNC B1 ;  /* 0x0000000000017941 */ /* 0x000fea0003800000 */
.L_x_200:
        /* <DEDUP_REMOVED lines=12> */
.L_x_203:
[----:B------:R-:W-:Y:S05]  /*18c50*/  BSYNC B1 ;  /* 0x0000000000017941 */ /* 0x000fea0003800000 */
.L_x_202:
        /* <DEDUP_REMOVED lines=12> */
.L_x_205:
[----:B------:R-:W-:Y:S05]  /*18d20*/  BSYNC B1 ;  /* 0x0000000000017941 */ /* 0x000fea0003800000 */
.L_x_204:
        /* <DEDUP_REMOVED lines=12> */
.L_x_207:
[----:B------:R-:W-:Y:S05]  /*18df0*/  BSYNC B1 ;  /* 0x0000000000017941 */ /* 0x000fea0003800000 */
.L_x_206:
        /* <DEDUP_REMOVED lines=12> */
.L_x_209:
[----:B------:R-:W-:Y:S05]  /*18ec0*/  BSYNC B1 ;  /* 0x0000000000017941 */ /* 0x000fea0003800000 */
.L_x_208:
        /* <DEDUP_REMOVED lines=12> */
.L_x_211:
[----:B------:R-:W-:Y:S05]  /*18f90*/  BSYNC B1 ;  /* 0x0000000000017941 */ /* 0x000fea0003800000 */
.L_x_210:
        /* <DEDUP_REMOVED lines=12> */
.L_x_213:
[----:B------:R-:W-:Y:S05]  /*19060*/  BSYNC B1 ;  /* 0x0000000000017941 */ /* 0x000fea0003800000 */
.L_x_212:
        /* <DEDUP_REMOVED lines=12> */
.L_x_215:
[----:B------:R-:W-:Y:S05]  /*19130*/  BSYNC B1 ;  /* 0x0000000000017941 */ /* 0x000fea0003800000 */
.L_x_214:
        /* <DEDUP_REMOVED lines=12> */
.L_x_217:
[----:B------:R-:W-:Y:S05]  /*19200*/  BSYNC B1 ;  /* 0x0000000000017941 */ /* 0x000fea0003800000 */
.L_x_216:
        /* <DEDUP_REMOVED lines=12> */
.L_x_219:
[----:B------:R-:W-:Y:S05]  /*192d0*/  BSYNC B1 ;  /* 0x0000000000017941 */ /* 0x000fea0003800000 */
.L_x_218:
        /* <DEDUP_REMOVED lines=12> */
.L_x_221:
[----:B------:R-:W-:Y:S05]  /*193a0*/  BSYNC B1 ;  /* 0x0000000000017941 */ /* 0x000fea0003800000 */
.L_x_220:
        /* <DEDUP_REMOVED lines=12> */
.L_x_223:
[----:B------:R-:W-:Y:S05]  /*19470*/  BSYNC B1 ;  /* 0x0000000000017941 */ /* 0x000fea0003800000 */
.L_x_222:
        /* <DEDUP_REMOVED lines=12> */
.L_x_225:
[----:B------:R-:W-:Y:S05]  /*19540*/  BSYNC B1 ;  /* 0x0000000000017941 */ /* 0x000fea0003800000 */
.L_x_224:
        /* <DEDUP_REMOVED lines=12> */
.L_x_227:
[----:B------:R-:W-:Y:S05]  /*19610*/  BSYNC B1 ;  /* 0x0000000000017941 */ /* 0x000fea0003800000 */
.L_x_226:
        /* <DEDUP_REMOVED lines=12> */
.L_x_229:
[----:B------:R-:W-:Y:S05]  /*196e0*/  BSYNC B1 ;  /* 0x0000000000017941 */ /* 0x000fea0003800000 */
.L_x_228:
        /* <DEDUP_REMOVED lines=12> */
.L_x_231:
[----:B------:R-:W-:Y:S05]  /*197b0*/  BSYNC B1 ;  /* 0x0000000000017941 */ /* 0x000fea0003800000 */
.L_x_230:
        /* <DEDUP_REMOVED lines=12> */
.L_x_233:
[----:B------:R-:W-:Y:S05]  /*19880*/  BSYNC B1 ;  /* 0x0000000000017941 */ /* 0x000fea0003800000 */
.L_x_232:
        /* <DEDUP_REMOVED lines=12> */
.L_x_235:
[----:B------:R-:W-:Y:S05]  /*19950*/  BSYNC B1 ;  /* 0x0000000000017941 */ /* 0x000fea0003800000 */
.L_x_234:
        /* <DEDUP_REMOVED lines=12> */
.L_x_237:
[----:B------:R-:W-:Y:S05]  /*19a20*/  BSYNC B1 ;  /* 0x0000000000017941 */ /* 0x000fea0003800000 */
.L_x_236:
        /* <DEDUP_REMOVED lines=12> */
.L_x_239:
[----:B------:R-:W-:Y:S05]  /*19af0*/  BSYNC B1 ;  /* 0x0000000000017941 */ /* 0x000fea0003800000 */
.L_x_238:
        /* <DEDUP_REMOVED lines=12> */
.L_x_241:
[----:B------:R-:W-:Y:S05]  /*19bc0*/  BSYNC B1 ;  /* 0x0000000000017941 */ /* 0x000fea0003800000 */
.L_x_240:
        /* <DEDUP_REMOVED lines=12> */
.L_x_243:
[----:B------:R-:W-:Y:S05]  /*19c90*/  BSYNC B1 ;  /* 0x0000000000017941 */ /* 0x000fea0003800000 */
.L_x_242:
        /* <DEDUP_REMOVED lines=12> */
.L_x_245:
[----:B------:R-:W-:Y:S05]  /*19d60*/  BSYNC B1 ;  /* 0x0000000000017941 */ /* 0x000fea0003800000 */
.L_x_244:
        /* <DEDUP_REMOVED lines=12> */
.L_x_247:
[----:B------:R-:W-:Y:S05]  /*19e30*/  BSYNC B1 ;  /* 0x0000000000017941 */ /* 0x000fea0003800000 */
.L_x_246:
        /* <DEDUP_REMOVED lines=12> */
.L_x_249:
[----:B------:R-:W-:Y:S05]  /*19f00*/  BSYNC B1 ;  /* 0x0000000000017941 */ /* 0x000fea0003800000 */
.L_x_248:
        /* <DEDUP_REMOVED lines=12> */
.L_x_251:
[----:B------:R-:W-:Y:S05]  /*19fd0*/  BSYNC B1 ;  /* 0x0000000000017941 */ /* 0x000fea0003800000 */
.L_x_250:
        /* <DEDUP_REMOVED lines=12> */
.L_x_253:
[----:B------:R-:W-:Y:S05]  /*1a0a0*/  BSYNC B1 ;  /* 0x0000000000017941 */ /* 0x000fea0003800000 */
.L_x_252:
        /* <DEDUP_REMOVED lines=12> */
.L_x_255:
[----:B------:R-:W-:Y:S05]  /*1a170*/  BSYNC B1 ;  /* 0x0000000000017941 */ /* 0x000fea0003800000 */
.L_x_254:
        /* <DEDUP_REMOVED lines=12> */
.L_x_257:
[----:B------:R-:W-:Y:S05]  /*1a240*/  BSYNC B1 ;  /* 0x0000000000017941 */ /* 0x000fea0003800000 */
.L_x_256:
        /* <DEDUP_REMOVED lines=12> */
.L_x_259:
[----:B------:R-:W-:Y:S05]  /*1a310*/  BSYNC B1 ;  /* 0x0000000000017941 */ /* 0x000fea0003800000 */
.L_x_258:
        /* <DEDUP_REMOVED lines=12> */
.L_x_261:
[----:B------:R-:W-:Y:S05]  /*1a3e0*/  BSYNC B1 ;  /* 0x0000000000017941 */ /* 0x000fea0003800000 */
.L_x_260:
        /* <DEDUP_REMOVED lines=12> */
.L_x_263:
[----:B------:R-:W-:Y:S05]  /*1a4b0*/  BSYNC B1 ;  /* 0x0000000000017941 */ /* 0x000fea0003800000 */
.L_x_262:
        /* <DEDUP_REMOVED lines=12> */
.L_x_265:
[----:B------:R-:W-:Y:S05]  /*1a580*/  BSYNC B1 ;  /* 0x0000000000017941 */ /* 0x000fea0003800000 */
.L_x_264:
        /* <DEDUP_REMOVED lines=12> */
.L_x_267:
[----:B------:R-:W-:Y:S05]  /*1a650*/  BSYNC B1 ;  /* 0x0000000000017941 */ /* 0x000fea0003800000 */
.L_x_266:
        /* <DEDUP_REMOVED lines=12> */
.L_x_269:
[----:B------:R-:W-:Y:S05]  /*1a720*/  BSYNC B1 ;  /* 0x0000000000017941 */ /* 0x000fea0003800000 */
.L_x_268:
        /* <DEDUP_REMOVED lines=12> */
.L_x_271:
[----:B------:R-:W-:Y:S05]  /*1a7f0*/  BSYNC B1 ;  /* 0x0000000000017941 */ /* 0x000fea0003800000 */
.L_x_270:
        /* <DEDUP_REMOVED lines=12> */
.L_x_273:
[----:B------:R-:W-:Y:S05]  /*1a8c0*/  BSYNC B1 ;  /* 0x0000000000017941 */ /* 0x000fea0003800000 */
.L_x_272:
        /* <DEDUP_REMOVED lines=12> */
.L_x_275:
[----:B------:R-:W-:Y:S05]  /*1a990*/  BSYNC B1 ;  /* 0x0000000000017941 */ /* 0x000fea0003800000 */
.L_x_274:
        /* <DEDUP_REMOVED lines=12> */
.L_x_277:
[----:B------:R-:W-:Y:S05]  /*1aa60*/  BSYNC B1 ;  /* 0x0000000000017941 */ /* 0x000fea0003800000 */
.L_x_276:
        /* <DEDUP_REMOVED lines=12> */
.L_x_279:
[----:B------:R-:W-:Y:S05]  /*1ab30*/  BSYNC B1 ;  /* 0x0000000000017941 */ /* 0x000fea0003800000 */
.L_x_278:
[----:B---3--:R-:W3:Y:S01]  /*1ab40*/  LDL.LU R12, [R1+0x9f8] ;  /* 0x0009f800010c7983 */ /* 0x008ee20000300800 */
[----:B-----5:R-:W-:Y:S01]  /*1ab50*/  HADD2.F32 R9, -RZ, R8.H0_H0 ;  /* 0x20000008ff097230 */ /* 0x020fe20000004100 */
[----:B------:R-:W-:Y:S01]  /*1ab60*/  ISETP.GT.AND P2, PT, R0, 0xf9, P5 ;  /* 0x000000f90000780c */ /* 0x000fe20002f44270 */
[----:B------:R-:W-:Y:S01]  /*1ab70*/  @P3 IMAD.MOV.U32 R13, RZ, RZ, R153 ;  /* 0x000000ffff0d3224 */ /* 0x000fe200078e0099 */
[----:B------:R-:W-:Y:S01]  /*1ab80*/  IADD3 R19, P1, R17, 0x80, RZ ;  /* 0x0000008011137810 */ /* 0x000fe20007f3e0ff */
[----:B------:R-:W-:Y:S01]  /*1ab90*/  BSSY B1, `(.L_x_280) ;  /* 0x000000a000017945 */ /* 0x000fe20003800000 */
[----:B------:R-:W-:Y:S01]  /*1aba0*/  FMUL R9, R9, R16 ;  /* 0x0000001009097220 */ /* 0x000fe20000400000 */
[----:B------:R-:W-:Y:S02]  /*1abb0*/  PRMT R18, R8, 0x7610, R18 ;  /* 0x0000761008127816 */ /* 0x000fe40000000012 */
[----:B------:R-:W-:Y:S02]  /*1abc0*/  IMAD.X R22, RZ, RZ, UR7, P1 ;  /* 0x00000007ff167e24 */ /* 0x000fe400088e06ff */
[----:B---3--:R-:W-:Y:S01]  /*1abd0*/  FFMA R9, R12, R2, R9 ;  /* 0x000000020c097223 */ /* 0x008fe20000000009 */
[----:B------:R-:W-:-:S04]  /*1abe0*/  @P3 IMAD.MOV.U32 R12, RZ, RZ, R152 ;  /* 0x000000ffff0c3224 */ /* 0x000fc800078e0098 */
[----:B------:R-:W-:-:S05]  /*1abf0*/  F2FP.F16.F32.PACK_AB R9, RZ, R9 ;  /* 0x00000009ff09723e */ /* 0x000fca00000000ff */
[----:B------:R3:W-:Y:S01]  /*1ac00*/  @P3 STG.E.U16 desc[UR36][R12.64+0x1f0], R9 ;  /* 0x0001f0090c003986 */ /* 0x0007e2000c101524 */
[----:B------:R-:W-:Y:S05]  /*1ac10*/  @!P2 BRA `(.L_x_281) ;  /* 0x000000000004a947 */ /* 0x000fea0003800000 */
[----:B------:R0:W5:Y:S02]  /*1ac20*/  LDG.E.LTC128B.U16 R18, desc[UR36][R154.64+0x1f2] ;  /* 0x0001f2249a127981 */ /* 0x000164000c1e1520 */
.L_x_281:
[----:B------:R-:W-:Y:S05]  /*1ac30*/  BSYNC B1 ;  /* 0x0000000000017941 */ /* 0x000fea0003800000 */
.L_x_280:
[----:B---3--:R-:W3:Y:S01]  /*1ac40*/  LDL.LU R12, [R1+0x9fc] ;  /* 0x0009fc00010c7983 */ /* 0x008ee20000300800 */
[----:B-----5:R-:W-:Y:S02]  /*1ac50*/  HADD2.F32 R8, -RZ, R18.H0_H0 ;  /* 0x20000012ff087230 */ /* 0x020fe40000004100 */
[----:B------:R-:W-:Y:S01]  /*1ac60*/  IMAD R22, R22, R4, RZ ;  /* 0x0000000416167224 */ /* 0x000fe200078e02ff */
[----:B------:R-:W-:Y:S01]  /*1ac70*/  ISETP.GT.AND P4, PT, R3, 0x80, PT ;  /* 0x000000800300780c */ /* 0x000fe20003f84270 */
[----:B------:R-:W2:Y:S01]  /*1ac80*/  LDL.LU R23, [R1+0x600] ;  /* 0x0006000001177983 */ /* 0x000ea20000300800 */
[----:B------:R-:W-:Y:S01]  /*1ac90*/  FMUL R13, R8, R16 ;  /* 0x00000010080d7220 */ /* 0x000fe20000400000 */
[C---:B------:R-:W-:Y:S01]  /*1aca0*/  IMAD R22, R19.reuse, R5, R22 ;  /* 0x0000000513167224 */ /* 0x040fe200078e0216 */
[----:B------:R-:W-:Y:S01]  /*1acb0*/  ISETP.GT.AND P1, PT, R0, RZ, P4 ;  /* 0x000000ff0000720c */ /* 0x000fe20002724270 */
[----:B------:R-:W-:-:S05]  /*1acc0*/  IMAD.WIDE.U32 R8, R19, R4, R160 ;  /* 0x0000000413087225 */ /* 0x000fca00078e00a0 */
[----:B------:R-:W-:Y:S01]  /*1acd0*/  IADD3 R20, R9, R22, RZ ;  /* 0x0000001609147210 */ /* 0x000fe20007ffe0ff */
[----:B---3--:R-:W-:Y:S01]  /*1ace0*/  FFMA R13, R12, R2, R13 ;  /* 0x000000020c0d7223 */ /* 0x008fe2000000000d */
[----:B------:R-:W-:-:S04]  /*1acf0*/  LEA R12, P3, R8, R6, 0x1 ;  /* 0x00000006080c7211 */ /* 0x000fc800078608ff */
[----:B------:R-:W-:Y:S02]  /*1ad00*/  F2FP.F16.F32.PACK_AB R9, RZ, R13 ;  /* 0x0000000dff09723e */ /* 0x000fe400000000ff */
[----:B------:R-:W-:Y:S01]  /*1ad10*/  LEA.HI.X R13, R8, R7, R20, 0x1, P3 ;  /* 0x00000007080d7211 */ /* 0x000fe200018f0c14 */
[----:B------:R-:W-:Y:S01]  /*1ad20*/  @P2 IMAD.MOV.U32 R8, RZ, RZ, R152 ;  /* 0x000000ffff082224 */ /* 0x000fe200078e0098 */
[----:B------:R-:W-:Y:S01]  /*1ad30*/  PRMT R20, R9, 0x7610, R20 ;  /* 0x0000761009147816 */ /* 0x000fe20000000014 */
[----:B------:R-:W-:-:S05]  /*1ad40*/  @P2 IMAD.MOV.U32 R9, RZ, RZ, R153 ;  /* 0x000000ffff092224 */ /* 0x000fca00078e0099 */
[----:B------:R3:W-:Y:S04]  /*1ad50*/  @P2 STG.E.U16 desc[UR36][R8.64+0x1f2], R20 ;  /* 0x0001f21408002986 */ /* 0x0007e8000c101524 */
[----:B------:R-:W4:Y:S01]  /*1ad60*/  @P1 LDG.E.LTC128B.U16 R18, desc[UR36][R12.64] ;  /* 0x000000240c121981 */ /* 0x000f22000c1e1520 */
[----:B------:R-:W-:Y:S01]  /*1ad70*/  IMAD.U32 R172, RZ, RZ, UR8 ;  /* 0x00000008ffac7e24 */ /* 0x000fe2000f8e00ff */
[----:B------:R-:W-:Y:S01]  /*1ad80*/  MOV R21, UR8 ;  /* 0x0000000800157c02 */ /* 0x000fe20008000f00 */
[----:B------:R-:W-:Y:S01]  /*1ad90*/  IMAD.U32 R171, RZ, RZ, UR9 ;  /* 0x00000009ffab7e24 */ /* 0x000fe2000f8e00ff */
[----:B------:R-:W-:Y:S01]  /*1ada0*/  ISETP.GT.AND P2, PT, R0, 0x1, P4 ;  /* 0x000000010000780c */ /* 0x000fe20002744270 */
[----:B------:R-:W-:Y:S01]  /*1adb0*/  IMAD.SHL.U32 R172, R172, 0x100, RZ ;  /* 0x00000100acac7824 */ /* 0x000fe200078e00ff */
[----:B------:R-:W-:Y:S01]  /*1adc0*/  BSSY B1, `(.L_x_282) ;  /* 0x0000011000017945 */ /* 0x000fe20003800000 */
[----:B---3--:R-:W-:Y:S01]  /*1add0*/  IMAD.WIDE.U32 R8, R19, R4, R10 ;  /* 0x0000000413087225 */ /* 0x008fe200078e000a */
[----:B------:R-:W-:-:S03]  /*1ade0*/  SHF.L.U64.HI R171, R21, 0x8, R171 ;  /* 0x0000000815ab7819 */ /* 0x000fc600000102ab */
[----:B------:R-:W-:Y:S02]  /*1adf0*/  IMAD.IADD R9, R22, 0x1, R9 ;  /* 0x0000000116097824 */ /* 0x000fe400078e0209 */
[----:B----4-:R-:W-:-:S05]  /*1ae00*/  HADD2.F32 R12, -RZ, R18.H0_H0 ;  /* 0x20000012ff0c7230 */ /* 0x010fca0000004100 */
[----:B------:R-:W-:Y:S01]  /*1ae10*/  FMUL R20, R12, R16 ;  /* 0x000000100c147220 */ /* 0x000fe20000400000 */
[----:B------:R-:W-:Y:S01]  /*1ae20*/  IMAD.WIDE.U32 R12, R162, UR44, R8 ;  /* 0x0000002ca20c7c25 */ /* 0x000fe2000f8e0008 */
[----:B------:R-:W-:-:S03]  /*1ae30*/  IADD3 R8, P3, R172, R14, RZ ;  /* 0x0000000eac087210 */ /* 0x000fc60007f7e0ff */
[----:B--2---:R-:W-:Y:S01]  /*1ae40*/  FFMA R9, R23, R2, R20 ;  /* 0x0000000217097223 */ /* 0x004fe20000000014 */
[----:B------:R-:W-:Y:S01]  /*1ae50*/  IMAD.IADD R21, R168, 0x1, R13 ;  /* 0x00000001a8157824 */ /* 0x000fe200078e020d */
[----:B------:R-:W-:-:S03]  /*1ae60*/  LEA R20, P6, R12, R6, 0x1 ;  /* 0x000000060c147211 */ /* 0x000fc600078c08ff */
[----:B------:R-:W-:Y:S01]  /*1ae70*/  F2FP.F16.F32.PACK_AB R13, RZ, R9 ;  /* 0x00000009ff0d723e */ /* 0x000fe200000000ff */
[----:B------:R-:W-:Y:S01]  /*1ae80*/  IMAD.X R9, R171, 0x1, R15, P3 ;  /* 0x00000001ab097824 */ /* 0x000fe200018e060f */
[----:B------:R-:W-:-:S04]  /*1ae90*/  LEA.HI.X R21, R12, R7, R21, 0x1, P6 ;  /* 0x000000070c157211 */ /* 0x000fc800030f0c15 */
[----:B------:R2:W-:Y:S01]  /*1aea0*/  @P1 STG.E.U16 desc[UR36][R8.64], R13 ;  /* 0x0000000d08001986 */ /* 0x0005e2000c101524 */
[----:B------:R-:W-:Y:S05]  /*1aeb0*/  @!P2 BRA `(.L_x_283) ;  /* 0x000000000004a947 */ /* 0x000fea0003800000 */
[----:B------:R3:W5:Y:S02]  /*1aec0*/  LDG.E.LTC128B.U16 R18, desc[UR36][R20.64+0x2] ;  /* 0x0000022414127981 */ /* 0x000764000c1e1520 */
.L_x_283:
[----:B------:R-:W-:Y:S05]  /*1aed0*/  BSYNC B1 ;  /* 0x0000000000017941 */ /* 0x000fea0003800000 */
.L_x_282:
[----:B------:R-:W4:Y:S01]  /*1aee0*/  LDL.LU R158, [R1+0x604] ;  /* 0x00060400019e7983 */ /* 0x000f220000300800 */
[----:B--2---:R-:W-:Y:S01]  /*1aef0*/  IMAD.WIDE.U32 R12, R19, R4, R166 ;  /* 0x00000004130c7225 */ /* 0x004fe200078e00a6 */
[----:B------:R-:W-:Y:S01]  /*1af00*/  ISETP.GT.AND P3, PT, R3, 0x88, PT ;  /* 0x000000880300780c */ /* 0x000fe20003f64270 */
[----:B------:R-:W-:Y:S02]  /*1af10*/  BSSY B1, `(.L_x_284) ;  /* 0x0000013000017945 */ /* 0x000fe40003800000 */
[----:B-----5:R-:W-:Y:S01]  /*1af20*/  HADD2.F32 R23, -RZ, R18.H0_H0 ;  /* 0x20000012ff177230 */ /* 0x020fe20000004100 */
[----:B------:R-:W-:Y:S02]  /*1af30*/  IADD3 R19, R22, R13, RZ ;  /* 0x0000000d16137210 */ /* 0x000fe40007ffe0ff */
[----:B------:R-:W-:Y:S02]  /*1af40*/  IADD3 R13, P1, R164, R12, RZ ;  /* 0x0000000ca40d7210 */ /* 0x000fe40007f3e0ff */
[----:B------:R-:W-:-:S04]  /*1af50*/  FMUL R23, R23, R16 ;  /* 0x0000001017177220 */ /* 0x000fc80000400000 */
[----:B----4-:R-:W-:Y:S01]  /*1af60*/  FFMA R22, R158, R2, R23 ;  /* 0x000000029e167223 */ /* 0x010fe20000000017 */
[----:B------:R-:W-:Y:S01]  /*1af70*/  IMAD.X R23, R19, 0x1, R161, P1 ;  /* 0x0000000113177824 */ /* 0x000fe200008e06a1 */
[----:B------:R-:W-:Y:S02]  /*1af80*/  ISETP.GT.AND P1, PT, R0, RZ, P3 ;  /* 0x000000ff0000720c */ /* 0x000fe40001f24270 */
[C---:B------:R-:W-:Y:S02]  /*1af90*/  LEA R158, P6, R13.reuse, R6, 0x1 ;  /* 0x000000060d9e7211 */ /* 0x040fe400078c08ff */
[----:B------:R-:W-:Y:S02]  /*1afa0*/  F2FP.F16.F32.PACK_AB R22, RZ, R22 ;  /* 0x00000016ff16723e */ /* 0x000fe400000000ff */
[----:B------:R-:W-:Y:S01]  /*1afb0*/  LEA.HI.X R159, R13, R7, R23, 0x1, P6 ;  /* 0x000000070d9f7211 */ /* 0x000fe200030f0c17 */
[----:B------:R-:W-:Y:S01]  /*1afc0*/  IMAD.MOV.U32 R23, RZ, RZ, R9 ;  /* 0x000000ffff177224 */ /* 0x000fe200078e0009 */
[----:B------:R-:W-:Y:S01]  /*1afd0*/  PRMT R163, R22, 0x7610, R163 ;  /* 0x0000761016a37816 */ /* 0x000fe200000000a3 */
[----:B------:R-:W-:Y:S01]  /*1afe0*/  IMAD.MOV.U32 R22, RZ, RZ, R8 ;  /* 0x000000ffff167224 */ /* 0x000fe200078e0008 */
[----:B------:R-:W-:-:S04]  /*1aff0*/  IADD3 R12, P6, R10, R12, RZ ;  /* 0x0000000c0a0c7210 */ /* 0x000fc80007fde0ff */
[----:B------:R2:W-:Y:S02]  /*1b000*/  @P2 STG.E.U16 desc[UR36][R22.64+0x2], R163 ;  /* 0x000002a316002986 */ /* 0x0005e4000c101524 */
[----:B--2---:R-:W-:Y:S01]  /*1b010*/  PRMT R163, R18, 0x7610, R163 ;  /* 0x0000761012a37816 */ /* 0x004fe200000000a3 */
[----:B------:R-:W-:Y:S06]  /*1b020*/  @!P1 BRA `(.L_x_285) ;  /* 0x0000000000049947 */ /* 0x000fec0003800000 */
[----:B------:R2:W5:Y:S02]  /*1b030*/  LDG.E.LTC128B.U16 R163, desc[UR36][R158.64] ;  /* 0x000000249ea37981 */ /* 0x000564000c1e1520 */
.L_x_285:
[----:B------:R-:W-:Y:S05]  /*1b040*/  BSYNC B1 ;  /* 0x0000000000017941 */ /* 0x000fea0003800000 */
.L_x_284:
[----:B--2---:R-:W2:Y:S01]  /*1b050*/  LDL.LU R158, [R1+0x608] ;  /* 0x00060800019e7983 */ /* 0x004ea20000300800 */
[----:B-----5:R-:W-:Y:S01]  /*1b060*/  HADD2.F32 R18, -RZ, R163.H0_H0 ;  /* 0x200000a3ff127230 */ /* 0x020fe20000004100 */
[----:B------:R-:W-:Y:S01]  /*1b070*/  BSSY B1, `(.L_x_286) ;  /* 0x0000010000017945 */ /* 0x000fe20003800000 */
[----:B------:R-:W-:-:S03]  /*1b080*/  IMAD.X R13, R11, 0x1, R19, P6 ;  /* 0x000000010b0d7824 */ /* 0x000fc600030e0613 */
[----:B------:R-:W-:Y:S01]  /*1b090*/  FMUL R18, R18, R16 ;  /* 0x0000001012127220 */ /* 0x000fe20000400000 */
[----:B------:R-:W-:-:S05]  /*1b0a0*/  IMAD.WIDE.U32 R12, R162, UR44, R12 ;  /* 0x0000002ca20c7c25 */ /* 0x000fca000f8e000c */
[----:B------:R-:W-:Y:S01]  /*1b0b0*/  IADD3 R173, R168, R13, RZ ;  /* 0x0000000da8ad7210 */ /* 0x000fe20007ffe0ff */
[----:B--2---:R-:W-:Y:S01]  /*1b0c0*/  FFMA R19, R158, R2, R18 ;  /* 0x000000029e137223 */ /* 0x004fe20000000012 */
[----:B------:R-:W-:Y:S02]  /*1b0d0*/  IADD3 R158, P2, R8, R169, RZ ;  /* 0x000000a9089e7210 */ /* 0x000fe40007f5e0ff */
[----:B------:R-:W-:Y:S02]  /*1b0e0*/  LEA R18, P6, R12, R6, 0x1 ;  /* 0x000000060c127211 */ /* 0x000fe400078c08ff */
[----:B------:R-:W-:Y:S01]  /*1b0f0*/  F2FP.F16.F32.PACK_AB R13, RZ, R19 ;  /* 0x00000013ff0d723e */ /* 0x000fe200000000ff */
[----:B------:R-:W-:Y:S01]  /*1b100*/  IMAD.X R159, R9, 0x1, R170, P2 ;  /* 0x00000001099f7824 */ /* 0x000fe200010e06aa */
[----:B------:R-:W-:Y:S02]  /*1b110*/  ISETP.GT.AND P2, PT, R0, 0x1, P3 ;  /* 0x000000010000780c */ /* 0x000fe40001f44270 */
[----:B------:R-:W-:-:S02]  /*1b120*/  LEA.HI.X R19, R12, R7, R173, 0x1, P6 ;  /* 0x000000070c137211 */ /* 0x000fc400030f0cad */
[----:B------:R2:W-:Y:S01]  /*1b130*/  @P1 STG.E.U16 desc[UR36][R158.64], R13 ;  /* 0x0000000d9e001986 */ /* 0x0005e2000c101524 */
[----:B------:R-:W-:-:S08]  /*1b140*/  PRMT R12, R163, 0x7610, R12 ;  /* 0x00007610a30c7816 */ /* 0x000fd0000000000c */
[----:B------:R-:W-:Y:S05]  /*1b150*/  @!P2 BRA `(.L_x_287) ;  /* 0x000000000004a947 */ /* 0x000fea0003800000 */
[----:B------:R4:W5:Y:S02]  /*1b160*/  LDG.E.LTC128B.U16 R12, desc[UR36][R18.64+0x2] ;  /* 0x00000224120c7981 */ /* 0x000964000c1e1520 */
.L_x_287:
[----:B------:R-:W-:Y:S05]  /*1b170*/  BSYNC B1 ;  /* 0x0000000000017941 */ /* 0x000fea0003800000 */
.L_x_286:
[----:B--2---:R-:W2:Y:S01]  /*1b180*/  LDL.LU R158, [R1+0x60c] ;  /* 0x00060c00019e7983 */ /* 0x004ea20000300800 */
[----:B-----5:R-:W-:Y:S01]  /*1b190*/  HADD2.F32 R13, -RZ, R12.H0_H0 ;  /* 0x2000000cff0d7230 */ /* 0x020fe20000004100 */
[----:B------:R-:W-:Y:S01]  /*1b1a0*/  IADD3 R8, P6, R169, R8, RZ ;  /* 0x00000008a9087210 */ /* 0x000fe20007fde0ff */
[----:B------:R-:W-:Y:S01]  /*1b1b0*/  BSSY B1, `(.L_x_288) ;  /* 0x0000009000017945 */ /* 0x000fe20003800000 */
[----:B------:R-:W-:Y:S02]  /*1b1c0*/  ISETP.GT.AND P1, PT, R0, 0x8, P4 ;  /* 0x000000080000780c */ /* 0x000fe40002724270 */
[----:B------:R-:W-:Y:S01]  /*1b1d0*/  FMUL R13, R13, R16 ;  /* 0x000000100d0d7220 */ /* 0x000fe20000400000 */
[----:B------:R-:W-:-:S03]  /*1b1e0*/  IMAD.X R9, R170, 0x1, R9, P6 ;  /* 0x00000001aa097824 */ /* 0x000fc600030e0609 */
[----:B--2---:R-:W-:-:S05]  /*1b1f0*/  FFMA R13, R158, R2, R13 ;  /* 0x000000029e0d7223 */ /* 0x004fca000000000d */
[----:B------:R-:W-:-:S05]  /*1b200*/  F2FP.F16.F32.PACK_AB R13, RZ, R13 ;  /* 0x0000000dff0d723e */ /* 0x000fca00000000ff */
[----:B------:R2:W-:Y:S01]  /*1b210*/  @P2 STG.E.U16 desc[UR36][R8.64+0x2], R13 ;  /* 0x0000020d08002986 */ /* 0x0005e2000c101524 */
[----:B------:R-:W-:Y:S05]  /*1b220*/  @!P1 BRA `(.L_x_289) ;  /* 0x0000000000049947 */ /* 0x000fea0003800000 */
[----:B------:R0:W5:Y:S02]  /*1b230*/  LDG.E.LTC128B.U16 R12, desc[UR36][R20.64+0x10] ;  /* 0x00001024140c7981 */ /* 0x000164000c1e1520 */
.L_x_289:
[----:B------:R-:W-:Y:S05]  /*1b240*/  BSYNC B1 ;  /* 0x0000000000017941 */ /* 0x000fea0003800000 */
.L_x_288:
[----:B--2---:R-:W2:Y:S01]  /*1b250*/  LDL.LU R13, [R1+0x610] ;  /* 0x00061000010d7983 */ /* 0x004ea20000300800 */
[----:B-----5:R-:W-:Y:S01]  /*1b260*/  HADD2.F32 R8, -RZ, R12.H0_H0 ;  /* 0x2000000cff087230 */ /* 0x020fe20000004100 */
[----:B------:R-:W-:Y:S01]  /*1b270*/  ISETP.GT.AND P2, PT, R0, 0x9, P4 ;  /* 0x000000090000780c */ /* 0x000fe20002744270 */
[----:B------:R-:W-:Y:S03]  /*1b280*/  BSSY B1, `(.L_x_290) ;  /* 0x0000009000017945 */ /* 0x000fe60003800000 */
[----:B------:R-:W-:-:S04]  /*1b290*/  FMUL R8, R8, R16 ;  /* 0x0000001008087220 */ /* 0x000fc80000400000 */
[----:B--2---:R-:W-:-:S05]  /*1b2a0*/  FFMA R8, R13, R2, R8 ;  /* 0x000000020d087223 */ /* 0x004fca0000000008 */
[----:B------:R-:W-:-:S04]  /*1b2b0*/  F2FP.F16.F32.PACK_AB R8, RZ, R8 ;  /* 0x00000008ff08723e */ /* 0x000fc800000000ff */
[----:B------:R-:W-:Y:S02]  /*1b2c0*/  PRMT R9, R8, 0x7610, R9 ;  /* 0x0000761008097816 */ /* 0x000fe40000000009 */
[----:B------:R-:W-:-:S03]  /*1b2d0*/  PRMT R8, R12, 0x7610, R8 ;  /* 0x000076100c087816 */ /* 0x000fc60000000008 */
[----:B------:R2:W-:Y:S01]  /*1b2e0*/  @P1 STG.E.U16 desc[UR36][R22.64+0x10], R9 ;  /* 0x0000100916001986 */ /* 0x0005e2000c101524 */
[----:B------:R-:W-:Y:S05]  /*1b2f0*/  @!P2 BRA `(.L_x_291) ;  /* 0x000000000004a947 */ /* 0x000fea0003800000 */
[----:B------:R0:W5:Y:S02]  /*1b300*/  LDG.E.LTC128B.U16 R8, desc[UR36][R20.64+0x12] ;  /* 0x0000122414087981 */ /* 0x000164000c1e1520 */
.L_x_291:
[----:B------:R-:W-:Y:S05]  /*1b310*/  BSYNC B1 ;  /* 0x0000000000017941 */ /* 0x000fea0003800000 */
.L_x_290:
[----:B------:R-:W3:Y:S01]  /*1b320*/  LDL.LU R12, [R1+0x614] ;  /* 0x00061400010c7983 */ /* 0x000ee20000300800 */
[----:B--2--5:R-:W-:Y:S01]  /*1b330*/  HADD2.F32 R9, -RZ, R8.H0_H0 ;  /* 0x20000008ff097230 */ /* 0x024fe20000004100 */
[----:B------:R-:W-:Y:S01]  /*1b340*/  ISETP.GT.AND P1, PT, R0, 0x8, P3 ;  /* 0x000000080000780c */ /* 0x000fe20001f24270 */
[----:B------:R-:W-:Y:S03]  /*1b350*/  BSSY B1, `(.L_x_292) ;  /* 0x0000007000017945 */ /* 0x000fe60003800000 */
[----:B------:R-:W-:-:S04]  /*1b360*/  FMUL R9, R9, R16 ;  /* 0x0000001009097220 */ /* 0x000fc80000400000 */
[----:B---3--:R-:W-:-:S05]  /*1b370*/  FFMA R9, R12, R2, R9 ;  /* 0x000000020c097223 */ /* 0x008fca0000000009 */
[----:B------:R-:W-:-:S05]  /*1b380*/  F2FP.F16.F32.PACK_AB R9, RZ, R9 ;  /* 0x00000009ff09723e */ /* 0x000fca00000000ff */
[----:B------:R2:W-:Y:S01]  /*1b390*/  @P2 STG.E.U16 desc[UR36][R22.64+0x12], R9 ;  /* 0x0000120916002986 */ /* 0x0005e2000c101524 */
[----:B------:R-:W-:Y:S05]  /*1b3a0*/  @!P1 BRA `(.L_x_293) ;  /* 0x0000000000049947 */ /* 0x000fea0003800000 */
[----:B------:R3:W5:Y:S02]  /*1b3b0*/  LDG.E.LTC128B.U16 R8, desc[UR36][R18.64+0x10] ;  /* 0x0000102412087981 */ /* 0x000764000c1e1520 */
.L_x_293:
[----:B------:R-:W-:Y:S05]  /*1b3c0*/  BSYNC B1 ;  /* 0x0000000000017941 */ /* 0x000fea0003800000 */
.L_x_292:
[----:B------:R-:W4:Y:S01]  /*1b3d0*/  LDL.LU R158, [R1+0x618] ;  /* 0x00061800019e7983 */ /* 0x000f220000300800 */
[----:B--2--5:R-:W-:Y:S01]  /*1b3e0*/  HADD2.F32 R9, -RZ, R8.H0_H0 ;  /* 0x20000008ff097230 */ /* 0x024fe20000004100 */
[----:B------:R-:W-:Y:S01]  /*1b3f0*/  IADD3 R12, P2, P6, R169, R14, R172 ;  /* 0x0000000ea90c7210 */ /* 0x000fe20007e5e0ac */
[----:B------:R-:W-:Y:S03]  /*1b400*/  BSSY B1, `(.L_x_294) ;  /* 0x0000009000017945 */ /* 0x000fe60003800000 */
[----:B------:R-:W-:Y:S01]  /*1b410*/  FMUL R9, R9, R16 ;  /* 0x0000001009097220 */ /* 0x000fe20000400000 */
[----:B------:R-:W-:Y:S02]  /*1b420*/  IADD3.X R13, R170, R15, R171, P2, P6 ;  /* 0x0000000faa0d7210 */ /* 0x000fe400017ec4ab */
[----:B------:R-:W-:Y:S01]  /*1b430*/  ISETP.GT.AND P2, PT, R0, 0x9, P3 ;  /* 0x000000090000780c */ /* 0x000fe20001f44270 */
[----:B----4-:R-:W-:-:S05]  /*1b440*/  FFMA R9, R158, R2, R9 ;  /* 0x000000029e097223 */ /* 0x010fca0000000009 */
[----:B------:R-:W-:-:S05]  /*1b450*/  F2FP.F16.F32.PACK_AB R9, RZ, R9 ;  /* 0x00000009ff09723e */ /* 0x000fca00000000ff */
[----:B------:R2:W-:Y:S02]  /*1b460*/  @P1 STG.E.U16 desc[UR36][R12.64+0x10], R9 ;  /* 0x000010090c001986 */ /* 0x0005e4000c101524 */
[----:B------:R-:W-:Y:S05]  /*1b470*/  @!P2 BRA `(.L_x_295) ;  /* 0x000000000004a947 */ /* 0x000fea0003800000 */
[----:B------:R4:W5:Y:S02]  /*1b480*/  LDG.E.LTC128B.U16 R8, desc[UR36][R18.64+0x12] ;  /* 0x0000122412087981 */ /* 0x000964000c1e1520 */
.L_x_295:
[----:B------:R-:W-:Y:S05]  /*1b490*/  BSYNC B1 ;  /* 0x0000000000017941 */ /* 0x000fea0003800000 */
.L_x_294:
        /* <DEDUP_REMOVED lines=10> */
.L_x_297:
[----:B------:R-:W-:Y:S05]  /*1b540*/  BSYNC B1 ;  /* 0x0000000000017941 */ /* 0x000fea0003800000 */
.L_x_296:
[----:B------:R-:W4:Y:S01]  /*1b550*/  LDL.LU R158, [R1+0x620] ;  /* 0x00062000019e7983 */ /* 0x000f220000300800 */
[----:B--2--5:R-:W-:Y:S01]  /*1b560*/  HADD2.F32 R9, -RZ, R8.H0_H0 ;  /* 0x20000008ff097230 */ /* 0x024fe20000004100 */
[----:B------:R-:W-:Y:S01]  /*1b570*/  ISETP.GT.AND P2, PT, R0, 0x11, P4 ;  /* 0x000000110000780c */ /* 0x000fe20002744270 */
[----:B------:R-:W-:Y:S03]  /*1b580*/  BSSY B1, `(.L_x_298) ;  /* 0x0000007000017945 */ /* 0x000fe60003800000 */
[----:B------:R-:W-:-:S04]  /*1b590*/  FMUL R9, R9, R16 ;  /* 0x0000001009097220 */ /* 0x000fc80000400000 */
[----:B----4-:R-:W-:-:S05]  /*1b5a0*/  FFMA R9, R158, R2, R9 ;  /* 0x000000029e097223 */ /* 0x010fca0000000009 */
[----:B------:R-:W-:-:S05]  /*1b5b0*/  F2FP.F16.F32.PACK_AB R9, RZ, R9 ;  /* 0x00000009ff09723e */ /* 0x000fca00000000ff */
[----:B------:R2:W-:Y:S01]  /*1b5c0*/  @P1 STG.E.U16 desc[UR36][R22.64+0x20], R9 ;  /* 0x0000200916001986 */ /* 0x0005e2000c101524 */
[----:B------:R-:W-:Y:S05]  /*1b5d0*/  @!P2 BRA `(.L_x_299) ;  /* 0x000000000004a947 */ /* 0x000fea0003800000 */
[----:B------:R4:W5:Y:S02]  /*1b5e0*/  LDG.E.LTC128B.U16 R8, desc[UR36][R20.64+0x22] ;  /* 0x0000222414087981 */ /* 0x000964000c1e1520 */
.L_x_299:
[----:B------:R-:W-:Y:S05]  /*1b5f0*/  BSYNC B1 ;  /* 0x0000000000017941 */ /* 0x000fea0003800000 */
.L_x_298:
        /* <DEDUP_REMOVED lines=10> */
.L_x_301:
[----:B------:R-:W-:Y:S05]  /*1b6a0*/  BSYNC B1 ;  /* 0x0000000000017941 */ /* 0x000fea0003800000 */
.L_x_300:
        /* <DEDUP_REMOVED lines=10> */
.L_x_303:
[----:B------:R-:W-:Y:S05]  /*1b750*/  BSYNC B1 ;  /* 0x0000000000017941 */ /* 0x000fea0003800000 */
.L_x_302:
        /* <DEDUP_REMOVED lines=10> */
.L_x_305:
[----:B------:R-:W-:Y:S05]  /*1b800*/  BSYNC B1 ;  /* 0x0000000000017941 */ /* 0x000fea0003800000 */
.L_x_304:
        /* <DEDUP_REMOVED lines=10> */
.L_x_307:
[----:B------:R-:W-:Y:S05]  /*1b8b0*/  BSYNC B1 ;  /* 0x0000000000017941 */ /* 0x000fea0003800000 */
.L_x_306:
        /* <DEDUP_REMOVED lines=10> */
.L_x_309:
[----:B------:R-:W-:Y:S05]  /*1b960*/  BSYNC B1 ;  /* 0x0000000000017941 */ /* 0x000fea0003800000 */
.L_x_308:
        /* <DEDUP_REMOVED lines=10> */
.L_x_311:
[----:B------:R-:W-:Y:S05]  /*1ba10*/  BSYNC B1 ;  /* 0x0000000000017941 */ /* 0x000fea0003800000 */
.L_x_310:
        /* <DEDUP_REMOVED lines=10> */
.L_x_313:
[----:B------:R-:W-:Y:S05]  /*1bac0*/  BSYNC B1 ;  /* 0x0000000000017941 */ /* 0x000fea0003800000 */
.L_x_312:
        /* <DEDUP_REMOVED lines=10> */
.L_x_315:
[----:B------:R-:W-:Y:S05]  /*1bb70*/  BSYNC B1 ;  /* 0x0000000000017941 */ /* 0x000fea0003800000 */
.L_x_314:
        /* <DEDUP_REMOVED lines=10> */
.L_x_317:
[----:B------:R-:W-:Y:S05]  /*1bc20*/  BSYNC B1 ;  /* 0x0000000000017941 */ /* 0x000fea0003800000 */
.L_x_316:
        /* <DEDUP_REMOVED lines=10> */
.L_x_319:
[----:B------:R-:W-:Y:S05]  /*1bcd0*/  BSYNC B1 ;  /* 0x0000000000017941 */ /* 0x000fea0003800000 */
.L_x_318:
        /* <DEDUP_REMOVED lines=10> */
.L_x_321:
[----:B------:R-:W-:Y:S05]  /*1bd80*/  BSYNC B1 ;  /* 0x0000000000017941 */ /* 0x000fea0003800000 */
.L_x_320:
        /* <DEDUP_REMOVED lines=10> */
.L_x_323:
[----:B------:R-:W-:Y:S05]  /*1be30*/  BSYNC B1 ;  /* 0x0000000000017941 */ /* 0x000fea0003800000 */
.L_x_322:
        /* <DEDUP_REMOVED lines=10> */
.L_x_325:
[----:B------:R-:W-:Y:S05]  /*1bee0*/  BSYNC B1 ;  /* 0x0000000000017941 */ /* 0x000fea0003800000 */
.L_x_324:
        /* <DEDUP_REMOVED lines=10> */
.L_x_327:
[----:B------:R-:W-:Y:S05]  /*1bf90*/  BSYNC B1 ;  /* 0x0000000000017941 */ /* 0x000fea0003800000 */
.L_x_326:
        /* <DEDUP_REMOVED lines=10> */
.L_x_329:
[----:B------:R-:W-:Y:S05]  /*1c040*/  BSYNC B1 ;  /* 0x0000000000017941 */ /* 0x000fea0003800000 */
.L_x_328:
        /* <DEDUP_REMOVED lines=10> */
.L_x_331:
[----:B------:R-:W-:Y:S05]  /*1c0f0*/  BSYNC B1 ;  /* 0x0000000000017941 */ /* 0x000fea0003800000 */
.L_x_330:
        /* <DEDUP_REMOVED lines=10> */
.L_x_333:
[----:B------:R-:W-:Y:S05]  /*1c1a0*/  BSYNC B1 ;  /* 0x0000000000017941 */ /* 0x000fea0003800000 */
.L_x_332:
        /* <DEDUP_REMOVED lines=10> */
.L_x_335:
[----:B------:R-:W-:Y:S05]  /*1c250*/  BSYNC B1 ;  /* 0x0000000000017941 */ /* 0x000fea0003800000 */
.L_x_334:
        /* <DEDUP_REMOVED lines=10> */
.L_x_337:
[----:B------:R-:W-:Y:S05]  /*1c300*/  BSYNC B1 ;  /* 0x0000000000017941 */ /* 0x000fea0003800000 */
.L_x_336:
        /* <DEDUP_REMOVED lines=10> */
.L_x_339:
[----:B------:R-:W-:Y:S05]  /*1c3b0*/  BSYNC B1 ;  /* 0x0000000000017941 */ /* 0x000fea0003800000 */
.L_x_338:
        /* <DEDUP_REMOVED lines=10> */
.L_x_341:
[----:B------:R-:W-:Y:S05]  /*1c460*/  BSYNC B1 ;  /* 0x0000000000017941 */ /* 0x000fea0003800000 */
.L_x_340:
        /* <DEDUP_REMOVED lines=10> */
.L_x_343:
[----:B------:R-:W-:Y:S05]  /*1c510*/  BSYNC B1 ;  /* 0x0000000000017941 */ /* 0x000fea0003800000 */
.L_x_342:
        /* <DEDUP_REMOVED lines=10> */
.L_x_345:
[----:B------:R-:W-:Y:S05]  /*1c5c0*/  BSYNC B1 ;  /* 0x0000000000017941 */ /* 0x000fea0003800000 */
.L_x_344:
        /* <DEDUP_REMOVED lines=10> */
.L_x_347:
[----:B------:R-:W-:Y:S05]  /*1c670*/  BSYNC B1 ;  /* 0x0000000000017941 */ /* 0x000fea0003800000 */
.L_x_346:
        /* <DEDUP_REMOVED lines=10> */
.L_x_349:
[----:B------:R-:W-:Y:S05]  /*1c720*/  BSYNC B1 ;  /* 0x0000000000017941 */ /* 0x000fea0003800000 */
.L_x_348:
        /* <DEDUP_REMOVED lines=10> */
.L_x_351:
[----:B------:R-:W-:Y:S05]  /*1c7d0*/  BSYNC B1 ;  /* 0x0000000000017941 */ /* 0x000fea0003800000 */
.L_x_350:
        /* <DEDUP_REMOVED lines=10> */
.L_x_353:
[----:B------:R-:W-:Y:S05]  /*1c880*/  BSYNC B1 ;  /* 0x0000000000017941 */ /* 0x000fea0003800000 */
.L_x_352:
        /* <DEDUP_REMOVED lines=10> */
.L_x_355:
[----:B------:R-:W-:Y:S05]  /*1c930*/  BSYNC B1 ;  /* 0x0000000000017941 */ /* 0x000fea0003800000 */
.L_x_354:
        /* <DEDUP_REMOVED lines=10> */
.L_x_357:
[----:B------:R-:W-:Y:S05]  /*1c9e0*/  BSYNC B1 ;  /* 0x0000000000017941 */ /* 0x000fea0003800000 */
.L_x_356:
        /* <DEDUP_REMOVED lines=10> */
.L_x_359:
[----:B------:R-:W-:Y:S05]  /*1ca90*/  BSYNC B1 ;  /* 0x0000000000017941 */ /* 0x000fea0003800000 */
.L_x_358:
        /* <DEDUP_REMOVED lines=10> */
.L_x_361:
[----:B------:R-:W-:Y:S05]  /*1cb40*/  BSYNC B1 ;  /* 0x0000000000017941 */ /* 0x000fea0003800000 */
.L_x_360:
        /* <DEDUP_REMOVED lines=10> */
.L_x_363:
[----:B------:R-:W-:Y:S05]  /*1cbf0*/  BSYNC B1 ;  /* 0x0000000000017941 */ /* 0x000fea0003800000 */
.L_x_362:
        /* <DEDUP_REMOVED lines=10> */
.L_x_365:
[----:B------:R-:W-:Y:S05]  /*1cca0*/  BSYNC B1 ;  /* 0x0000000000017941 */ /* 0x000fea0003800000 */
.L_x_364:
        /* <DEDUP_REMOVED lines=10> */
.L_x_367:
[----:B------:R-:W-:Y:S05]  /*1cd50*/  BSYNC B1 ;  /* 0x0000000000017941 */ /* 0x000fea0003800000 */
.L_x_366:
        /* <DEDUP_REMOVED lines=10> */
.L_x_369:
[----:B------:R-:W-:Y:S05]  /*1ce00*/  BSYNC B1 ;  /* 0x0000000000017941 */ /* 0x000fea0003800000 */
.L_x_368:
        /* <DEDUP_REMOVED lines=10> */
.L_x_371:
[----:B------:R-:W-:Y:S05]  /*1ceb0*/  BSYNC B1 ;  /* 0x0000000000017941 */ /* 0x000fea0003800000 */
.L_x_370:
        /* <DEDUP_REMOVED lines=10> */
.L_x_373:
[----:B------:R-:W-:Y:S05]  /*1cf60*/  BSYNC B1 ;  /* 0x0000000000017941 */ /* 0x000fea0003800000 */
.L_x_372:
        /* <DEDUP_REMOVED lines=10> */
.L_x_375:
[----:B------:R-:W-:Y:S05]  /*1d010*/  BSYNC B1 ;  /* 0x0000000000017941 */ /* 0x000fea0003800000 */
.L_x_374:
        /* <DEDUP_REMOVED lines=10> */
.L_x_377:
[----:B------:R-:W-:Y:S05]  /*1d0c0*/  BSYNC B1 ;  /* 0x0000000000017941 */ /* 0x000fea0003800000 */
.L_x_376:
        /* <DEDUP_REMOVED lines=10> */
.L_x_379:
[----:B------:R-:W-:Y:S05]  /*1d170*/  BSYNC B1 ;  /* 0x0000000000017941 */ /* 0x000fea0003800000 */
.L_x_378:
        /* <DEDUP_REMOVED lines=10> */
.L_x_381:
[----:B------:R-:W-:Y:S05]  /*1d220*/  BSYNC B1 ;  /* 0x0000000000017941 */ /* 0x000fea0003800000 */
.L_x_380:
        /* <DEDUP_REMOVED lines=10> */
.L_x_383:
[----:B------:R-:W-:Y:S05]  /*1d2d0*/  BSYNC B1 ;  /* 0x0000000000017941 */ /* 0x000fea0003800000 */
.L_x_382:
        /* <DEDUP_REMOVED lines=10> */
.L_x_385:
[----:B------:R-:W-:Y:S05]  /*1d380*/  BSYNC B1 ;  /* 0x0000000000017941 */ /* 0x000fea0003800000 */
.L_x_384:
        /* <DEDUP_REMOVED lines=10> */
.L_x_387:
[----:B------:R-:W-:Y:S05]  /*1d430*/  BSYNC B1 ;  /* 0x0000000000017941 */ /* 0x000fea0003800000 */
.L_x_386:
        /* <DEDUP_REMOVED lines=10> */
.L_x_389:
[----:B------:R-:W-:Y:S05]  /*1d4e0*/  BSYNC B1 ;  /* 0x0000000000017941 */ /* 0x000fea0003800000 */
.L_x_388:
        /* <DEDUP_REMOVED lines=10> */
.L_x_391:
[----:B------:R-:W-:Y:S05]  /*1d590*/  BSYNC B1 ;  /* 0x0000000000017941 */ /* 0x000fea0003800000 */
.L_x_390:
        /* <DEDUP_REMOVED lines=10> */
.L_x_393:
[----:B------:R-:W-:Y:S05]  /*1d640*/  BSYNC B1 ;  /* 0x0000000000017941 */ /* 0x000fea0003800000 */
.L_x_392:
        /* <DEDUP_REMOVED lines=10> */
.L_x_395:
[----:B------:R-:W-:Y:S05]  /*1d6f0*/  BSYNC B1 ;  /* 0x0000000000017941 */ /* 0x000fea0003800000 */
.L_x_394:
        /* <DEDUP_REMOVED lines=10> */
.L_x_397:
[----:B------:R-:W-:Y:S05]  /*1d7a0*/  BSYNC B1 ;  /* 0x0000000000017941 */ /* 0x000fea0003800000 */
.L_x_396:
        /* <DEDUP_REMOVED lines=10> */
.L_x_399:
[----:B------:R-:W-:Y:S05]  /*1d850*/  BSYNC B1 ;  /* 0x0000000000017941 */ /* 0x000fea0003800000 */
.L_x_398:
        /* <DEDUP_REMOVED lines=10> */
.L_x_401:
[----:B------:R-:W-:Y:S05]  /*1d900*/  BSYNC B1 ;  /* 0x0000000000017941 */ /* 0x000fea0003800000 */
.L_x_400:
        /* <DEDUP_REMOVED lines=10> */
.L_x_403:
[----:B------:R-:W-:Y:S05]  /*1d9b0*/  BSYNC B1 ;  /* 0x0000000000017941 */ /* 0x000fea0003800000 */
.L_x_402:
        /* <DEDUP_REMOVED lines=10> */
.L_x_405:
[----:B------:R-:W-:Y:S05]  /*1da60*/  BSYNC B1 ;  /* 0x0000000000017941 */ /* 0x000fea0003800000 */
.L_x_404:
        /* <DEDUP_REMOVED lines=10> */
.L_x_407:
[----:B------:R-:W-:Y:S05]  /*1db10*/  BSYNC B1 ;  /* 0x0000000000017941 */ /* 0x000fea0003800000 */
.L_x_406:
        /* <DEDUP_REMOVED lines=10> */
.L_x_409:
[----:B------:R-:W-:Y:S05]  /*1dbc0*/  BSYNC B1 ;  /* 0x0000000000017941 */ /* 0x000fea0003800000 */
.L_x_408:
        /* <DEDUP_REMOVED lines=10> */
.L_x_411:
[----:B------:R-:W-:Y:S05]  /*1dc70*/  BSYNC B1 ;  /* 0x0000000000017941 */ /* 0x000fea0003800000 */
.L_x_410:
        /* <DEDUP_REMOVED lines=10> */
.L_x_413:
[----:B------:R-:W-:Y:S05]  /*1dd20*/  BSYNC B1 ;  /* 0x0000000000017941 */ /* 0x000fea0003800000 */
.L_x_412:
        /* <DEDUP_REMOVED lines=10> */
.L_x_415:
[----:B------:R-:W-:Y:S05]  /*1ddd0*/  BSYNC B1 ;  /* 0x0000000000017941 */ /* 0x000fea0003800000 */
.L_x_414:
        /* <DEDUP_REMOVED lines=10> */
.L_x_417:
[----:B------:R-:W-:Y:S05]  /*1de80*/  BSYNC B1 ;  /* 0x0000000000017941 */ /* 0x000fea0003800000 */
.L_x_416:
        /* <DEDUP_REMOVED lines=10> */
.L_x_419:
[----:B------:R-:W-:Y:S05]  /*1df30*/  BSYNC B1 ;  /* 0x0000000000017941 */ /* 0x000fea0003800000 */
.L_x_418:
        /* <DEDUP_REMOVED lines=10> */
.L_x_421:
[----:B------:R-:W-:Y:S05]  /*1dfe0*/  BSYNC B1 ;  /* 0x0000000000017941 */ /* 0x000fea0003800000 */
.L_x_420:
        /* <DEDUP_REMOVED lines=10> */
.L_x_423:
[----:B------:R-:W-:Y:S05]  /*1e090*/  BSYNC B1 ;  /* 0x0000000000017941 */ /* 0x000fea0003800000 */
.L_x_422:
        /* <DEDUP_REMOVED lines=10> */
.L_x_425:
[----:B------:R-:W-:Y:S05]  /*1e140*/  BSYNC B1 ;  /* 0x0000000000017941 */ /* 0x000fea0003800000 */
.L_x_424:
        /* <DEDUP_REMOVED lines=10> */
.L_x_427:
[----:B------:R-:W-:Y:S05]  /*1e1f0*/  BSYNC B1 ;  /* 0x0000000000017941 */ /* 0x000fea0003800000 */
.L_x_426:
        /* <DEDUP_REMOVED lines=10> */
.L_x_429:
[----:B------:R-:W-:Y:S05]  /*1e2a0*/  BSYNC B1 ;  /* 0x0000000000017941 */ /* 0x000fea0003800000 */
.L_x_428:
        /* <DEDUP_REMOVED lines=10> */
.L_x_431:
[----:B------:R-:W-:Y:S05]  /*1e350*/  BSYNC B1 ;  /* 0x0000000000017941 */ /* 0x000fea0003800000 */
.L_x_430:
        /* <DEDUP_REMOVED lines=10> */
.L_x_433:
[----:B------:R-:W-:Y:S05]  /*1e400*/  BSYNC B1 ;  /* 0x0000000000017941 */ /* 0x000fea0003800000 */
.L_x_432:
        /* <DEDUP_REMOVED lines=10> */
.L_x_435:
[----:B------:R-:W-:Y:S05]  /*1e4b0*/  BSYNC B1 ;  /* 0x0000000000017941 */ /* 0x000fea0003800000 */
.L_x_434:
        /* <DEDUP_REMOVED lines=10> */
.L_x_437:
[----:B------:R-:W-:Y:S05]  /*1e560*/  BSYNC B1 ;  /* 0x0000000000017941 */ /* 0x000fea0003800000 */
.L_x_436:
        /* <DEDUP_REMOVED lines=10> */
.L_x_439:
[----:B------:R-:W-:Y:S05]  /*1e610*/  BSYNC B1 ;  /* 0x0000000000017941 */ /* 0x000fea0003800000 */
.L_x_438:
        /* <DEDUP_REMOVED lines=10> */
.L_x_441:
[----:B------:R-:W-:Y:S05]  /*1e6c0*/  BSYNC B1 ;  /* 0x0000000000017941 */ /* 0x000fea0003800000 */
.L_x_440:
        /* <DEDUP_REMOVED lines=10> */
.L_x_443:
[----:B------:R-:W-:Y:S05]  /*1e770*/  BSYNC B1 ;  /* 0x0000000000017941 */ /* 0x000fea0003800000 */
.L_x_442:
        /* <DEDUP_REMOVED lines=10> */
.L_x_445:
[----:B------:R-:W-:Y:S05]  /*1e820*/  BSYNC B1 ;  /* 0x0000000000017941 */ /* 0x000fea0003800000 */
.L_x_444:
        /* <DEDUP_REMOVED lines=10> */
.L_x_447:
[----:B------:R-:W-:Y:S05]  /*1e8d0*/  BSYNC B1 ;  /* 0x0000000000017941 */ /* 0x000fea0003800000 */
.L_x_446:
        /* <DEDUP_REMOVED lines=10> */
.L_x_449:
[----:B------:R-:W-:Y:S05]  /*1e980*/  BSYNC B1 ;  /* 0x0000000000017941 */ /* 0x000fea0003800000 */
.L_x_448:
        /* <DEDUP_REMOVED lines=10> */
.L_x_451:
[----:B------:R-:W-:Y:S05]  /*1ea30*/  BSYNC B1 ;  /* 0x0000000000017941 */ /* 0x000fea0003800000 */
.L_x_450:
        /* <DEDUP_REMOVED lines=10> */
.L_x_453:
[----:B------:R-:W-:Y:S05]  /*1eae0*/  BSYNC B1 ;  /* 0x0000000000017941 */ /* 0x000fea0003800000 */
.L_x_452:
        /* <DEDUP_REMOVED lines=10> */
.L_x_455:
[----:B------:R-:W-:Y:S05]  /*1eb90*/  BSYNC B1 ;  /* 0x0000000000017941 */ /* 0x000fea0003800000 */
.L_x_454:
        /* <DEDUP_REMOVED lines=10> */
.L_x_457:
[----:B------:R-:W-:Y:S05]  /*1ec40*/  BSYNC B1 ;  /* 0x0000000000017941 */ /* 0x000fea0003800000 */
.L_x_456:
        /* <DEDUP_REMOVED lines=10> */
.L_x_459:
[----:B------:R-:W-:Y:S05]  /*1ecf0*/  BSYNC B1 ;  /* 0x0000000000017941 */ /* 0x000fea0003800000 */
.L_x_458:
        /* <DEDUP_REMOVED lines=10> */
.L_x_461:
[----:B------:R-:W-:Y:S05]  /*1eda0*/  BSYNC B1 ;  /* 0x0000000000017941 */ /* 0x000fea0003800000 */
.L_x_460:
        /* <DEDUP_REMOVED lines=10> */
.L_x_463:
[----:B------:R-:W-:Y:S05]  /*1ee50*/  BSYNC B1 ;  /* 0x0000000000017941 */ /* 0x000fea0003800000 */
.L_x_462:
        /* <DEDUP_REMOVED lines=10> */
.L_x_465:
[----:B------:R-:W-:Y:S05]  /*1ef00*/  BSYNC B1 ;  /* 0x0000000000017941 */ /* 0x000fea0003800000 */
.L_x_464:
        /* <DEDUP_REMOVED lines=10> */
.L_x_467:
[----:B------:R-:W-:Y:S05]  /*1efb0*/  BSYNC B1 ;  /* 0x0000000000017941 */ /* 0x000fea0003800000 */
.L_x_466:
        /* <DEDUP_REMOVED lines=10> */
.L_x_469:
[----:B------:R-:W-:Y:S05]  /*1f060*/  BSYNC B1 ;  /* 0x0000000000017941 */ /* 0x000fea0003800000 */
.L_x_468:
        /* <DEDUP_REMOVED lines=10> */
.L_x_471:
[----:B------:R-:W-:Y:S05]  /*1f110*/  BSYNC B1 ;  /* 0x0000000000017941 */ /* 0x000fea0003800000 */
.L_x_470:
        /* <DEDUP_REMOVED lines=10> */
.L_x_473:
[----:B------:R-:W-:Y:S05]  /*1f1c0*/  BSYNC B1 ;  /* 0x0000000000017941 */ /* 0x000fea0003800000 */
.L_x_472:
        /* <DEDUP_REMOVED lines=10> */
.L_x_475:
[----:B------:R-:W-:Y:S05]  /*1f270*/  BSYNC B1 ;  /* 0x0000000000017941 */ /* 0x000fea0003800000 */
.L_x_474:
        /* <DEDUP_REMOVED lines=10> */
.L_x_477:
[----:B------:R-:W-:Y:S05]  /*1f320*/  BSYNC B1 ;  /* 0x0000000000017941 */ /* 0x000fea0003800000 */
.L_x_476:
        /* <DEDUP_REMOVED lines=10> */
.L_x_479:
[----:B------:R-:W-:Y:S05]  /*1f3d0*/  BSYNC B1 ;  /* 0x0000000000017941 */ /* 0x000fea0003800000 */
.L_x_478:
        /* <DEDUP_REMOVED lines=10> */
.L_x_481:
[----:B------:R-:W-:Y:S05]  /*1f480*/  BSYNC B1 ;  /* 0x0000000000017941 */ /* 0x000fea0003800000 */
.L_x_480:
        /* <DEDUP_REMOVED lines=10> */
.L_x_483:
[----:B------:R-:W-:Y:S05]  /*1f530*/  BSYNC B1 ;  /* 0x0000000000017941 */ /* 0x000fea0003800000 */
.L_x_482:
        /* <DEDUP_REMOVED lines=10> */
.L_x_485:
[----:B------:R-:W-:Y:S05]  /*1f5e0*/  BSYNC B1 ;  /* 0x0000000000017941 */ /* 0x000fea0003800000 */
.L_x_484:
        /* <DEDUP_REMOVED lines=10> */
.L_x_487:
[----:B------:R-:W-:Y:S05]  /*1f690*/  BSYNC B1 ;  /* 0x0000000000017941 */ /* 0x000fea0003800000 */
.L_x_486:
        /* <DEDUP_REMOVED lines=10> */
.L_x_489:
[----:B------:R-:W-:Y:S05]  /*1f740*/  BSYNC B1 ;  /* 0x0000000000017941 */ /* 0x000fea0003800000 */
.L_x_488:
        /* <DEDUP_REMOVED lines=10> */
.L_x_491:
[----:B------:R-:W-:Y:S05]  /*1f7f0*/  BSYNC B1 ;  /* 0x0000000000017941 */ /* 0x000fea0003800000 */
.L_x_490:
        /* <DEDUP_REMOVED lines=10> */
.L_x_493:
[----:B------:R-:W-:Y:S05]  /*1f8a0*/  BSYNC B1 ;  /* 0x0000000000017941 */ /* 0x000fea0003800000 */
.L_x_492:
        /* <DEDUP_REMOVED lines=10> */
.L_x_495:
[----:B------:R-:W-:Y:S05]  /*1f950*/  BSYNC B1 ;  /* 0x0000000000017941 */ /* 0x000fea0003800000 */
.L_x_494:
        /* <DEDUP_REMOVED lines=10> */
.L_x_497:
[----:B------:R-:W-:Y:S05]  /*1fa00*/  BSYNC B1 ;  /* 0x0000000000017941 */ /* 0x000fea0003800000 */
.L_x_496:
        /* <DEDUP_REMOVED lines=10> */
.L_x_499:
[----:B------:R-:W-:Y:S05]  /*1fab0*/  BSYNC B1 ;  /* 0x0000000000017941 */ /* 0x000fea0003800000 */
.L_x_498:
        /* <DEDUP_REMOVED lines=10> */
.L_x_501:
[----:B------:R-:W-:Y:S05]  /*1fb60*/  BSYNC B1 ;  /* 0x0000000000017941 */ /* 0x000fea0003800000 */
.L_x_500:
        /* <DEDUP_REMOVED lines=10> */
.L_x_503:
[----:B------:R-:W-:Y:S05]  /*1fc10*/  BSYNC B1 ;  /* 0x0000000000017941 */ /* 0x000fea0003800000 */
.L_x_502:
        /* <DEDUP_REMOVED lines=10> */
.L_x_505:
[----:B------:R-:W-:Y:S05]  /*1fcc0*/  BSYNC B1 ;  /* 0x0000000000017941 */ /* 0x000fea0003800000 */
.L_x_504:
        /* <DEDUP_REMOVED lines=10> */
.L_x_507:
[----:B------:R-:W-:Y:S05]  /*1fd70*/  BSYNC B1 ;  /* 0x0000000000017941 */ /* 0x000fea0003800000 */
.L_x_506:
        /* <DEDUP_REMOVED lines=10> */
.L_x_509:
[----:B------:R-:W-:Y:S05]  /*1fe20*/  BSYNC B1 ;  /* 0x0000000000017941 */ /* 0x000fea0003800000 */
.L_x_508:
        /* <DEDUP_REMOVED lines=10> */
.L_x_511:
[----:B------:R-:W-:Y:S05]  /*1fed0*/  BSYNC B1 ;  /* 0x0000000000017941 */ /* 0x000fea0003800000 */
.L_x_510:
        /* <DEDUP_REMOVED lines=10> */
.L_x_513:
[----:B------:R-:W-:Y:S05]  /*1ff80*/  BSYNC B1 ;  /* 0x0000000000017941 */ /* 0x000fea0003800000 */
.L_x_512:
        /* <DEDUP_REMOVED lines=10> */
.L_x_515:
[----:B------:R-:W-:Y:S05]  /*20030*/  BSYNC B1 ;  /* 0x0000000000017941 */ /* 0x000fea0003800000 */
.L_x_514:
        /* <DEDUP_REMOVED lines=10> */
.L_x_517:
[----:B------:R-:W-:Y:S05]  /*200e0*/  BSYNC B1 ;  /* 0x0000000000017941 */ /* 0x000fea0003800000 */
.L_x_516:
        /* <DEDUP_REMOVED lines=10> */
.L_x_519:
[----:B------:R-:W-:Y:S05]  /*20190*/  BSYNC B1 ;  /* 0x0000000000017941 */ /* 0x000fea0003800000 */
.L_x_518:
        /* <DEDUP_REMOVED lines=10> */
.L_x_521:
[----:B------:R-:W-:Y:S05]  /*20240*/  BSYNC B1 ;  /* 0x0000000000017941 */ /* 0x000fea0003800000 */
.L_x_520:
        /* <DEDUP_REMOVED lines=10> */
.L_x_523:
[----:B------:R-:W-:Y:S05]  /*202f0*/  BSYNC B1 ;  /* 0x0000000000017941 */ /* 0x000fea0003800000 */
.L_x_522:
        /* <DEDUP_REMOVED lines=10> */
.L_x_525:
[----:B------:R-:W-:Y:S05]  /*203a0*/  BSYNC B1 ;  /* 0x0000000000017941 */ /* 0x000fea0003800000 */
.L_x_524:
        /* <DEDUP_REMOVED lines=10> */
.L_x_527:
[----:B------:R-:W-:Y:S05]  /*20450*/  BSYNC B1 ;  /* 0x0000000000017941 */ /* 0x000fea0003800000 */
.L_x_526:
        /* <DEDUP_REMOVED lines=10> */
.L_x_529:
[----:B------:R-:W-:Y:S05]  /*20500*/  BSYNC B1 ;  /* 0x0000000000017941 */ /* 0x000fea0003800000 */
.L_x_528:
        /* <DEDUP_REMOVED lines=10> */
.L_x_531:
[----:B------:R-:W-:Y:S05]  /*205b0*/  BSYNC B1 ;  /* 0x0000000000017941 */ /* 0x000fea0003800000 */
.L_x_530:
[----:B------:R-:W3:Y:S01]  /*205c0*/  LDL.LU R159, [R1+0x7f4] ;  /* 0x0007f400019f7983 */ /* 0x000ee20000300800 */
[----:B--2--5:R-:W-:Y:S01]  /*205d0*/  HADD2.F32 R9, -RZ, R8.H0_H0 ;  /* 0x20000008ff097230 */ /* 0x024fe20000004100 */
[----:B------:R-:W-:Y:S01]  /*205e0*/  ISETP.GT.AND P1, PT, R0, 0xf8, P3 ;  /* 0x000000f80000780c */ /* 0x000fe20001f24270 */
[----:B------:R-:W-:Y:S01]  /*205f0*/  BSSY B1, `(.L_x_532) ;  /* 0x0000008000017945 */ /* 0x000fe20003800000 */
[----:B------:R-:W-:Y:S02]  /*20600*/  PRMT R158, R8, 0x7610, R158 ;  /* 0x00007610089e7816 */ /* 0x000fe4000000009e */
[----:B------:R-:W-:-:S04]  /*20610*/  FMUL R9, R9, R16 ;  /* 0x0000001009097220 */ /* 0x000fc80000400000 */
[----:B---3--:R-:W-:-:S05]  /*20620*/  FFMA R9, R159, R2, R9 ;  /* 0x000000029f097223 */ /* 0x008fca0000000009 */
[----:B------:R-:W-:-:S05]  /*20630*/  F2FP.F16.F32.PACK_AB R9, RZ, R9 ;  /* 0x00000009ff09723e */ /* 0x000fca00000000ff */
[----:B------:R2:W-:Y:S01]  /*20640*/  @P2 STG.E.U16 desc[UR36][R22.64+0x1f2], R9 ;  /* 0x0001f20916002986 */ /* 0x0005e2000c101524 */
[----:B------:R-:W-:Y:S05]  /*20650*/  @!P1 BRA `(.L_x_533) ;  /* 0x0000000000049947 */ /* 0x000fea0003800000 */
[----:B------:R3:W5:Y:S02]  /*20660*/  LDG.E.LTC128B.U16 R158, desc[UR36][R18.64+0x1f0] ;  /* 0x0001f024129e7981 */ /* 0x000764000c1e1520 */
.L_x_533:
[----:B------:R-:W-:Y:S05]  /*20670*/  BSYNC B1 ;  /* 0x0000000000017941 */ /* 0x000fea0003800000 */
.L_x_532:
[----:B--2---:R-:W2:Y:S01]  /*20680*/  LDL.LU R9, [R1+0x7f8] ;  /* 0x0007f80001097983 */ /* 0x004ea20000300800 */
[----:B-----5:R-:W-:Y:S01]  /*20690*/  HADD2.F32 R8, -RZ, R158.H0_H0 ;  /* 0x2000009eff087230 */ /* 0x020fe20000004100 */
[----:B------:R-:W-:Y:S01]  /*206a0*/  IADD3 R163, P2, R17, 0x100, RZ ;  /* 0x0000010011a37810 */ /* 0x000fe20007f5e0ff */
[----:B------:R-:W-:Y:S01]  /*206b0*/  BSSY B1, `(.L_x_534) ;  /* 0x0000010000017945 */ /* 0x000fe20003800000 */
[----:B------:R-:W-:Y:S02]  /*206c0*/  ISETP.GT.AND P6, PT, R0, 0xf9, P3 ;  /* 0x000000f90000780c */ /* 0x000fe40001fc4270 */
[----:B------:R-:W-:-:S04]  /*206d0*/  FMUL R8, R8, R16 ;  /* 0x0000001008087220 */ /* 0x000fc80000400000 */
[----:B--2---:R-:W-:Y:S01]  /*206e0*/  FFMA R8, R9, R2, R8 ;  /* 0x0000000209087223 */ /* 0x004fe20000000008 */
[----:B------:R-:W-:-:S04]  /*206f0*/  IMAD.X R9, RZ, RZ, UR7, P2 ;  /* 0x00000007ff097e24 */ /* 0x000fc800090e06ff */
[----:B------:R-:W-:Y:S01]  /*20700*/  F2FP.F16.F32.PACK_AB R8, RZ, R8 ;  /* 0x00000008ff08723e */ /* 0x000fe200000000ff */
[----:B------:R-:W-:-:S03]  /*20710*/  IMAD R9, R9, R4, RZ ;  /* 0x0000000409097224 */ /* 0x000fc600078e02ff */
[----:B------:R-:W-:Y:S01]  /*20720*/  PRMT R17, R8, 0x7610, R17 ;  /* 0x0000761008117816 */ /* 0x000fe20000000011 */
[----:B------:R-:W-:Y:S01]  /*20730*/  IMAD R171, R163, R5, R9 ;  /* 0x00000005a3ab7224 */ /* 0x000fe200078e0209 */
[----:B------:R-:W-:Y:S01]  /*20740*/  @P1 MOV R9, R13 ;  /* 0x0000000d00091202 */ /* 0x000fe20000000f00 */
[----:B------:R-:W-:-:S05]  /*20750*/  @P1 IMAD.MOV.U32 R8, RZ, RZ, R12 ;  /* 0x000000ffff081224 */ /* 0x000fca00078e000c */
[----:B------:R2:W-:Y:S02]  /*20760*/  @P1 STG.E.U16 desc[UR36][R8.64+0x1f0], R17 ;  /* 0x0001f01108001986 */ /* 0x0005e4000c101524 */
[----:B--2---:R-:W-:Y:S01]  /*20770*/  IMAD.WIDE.U32 R8, R163, R4, R160 ;  /* 0x00000004a3087225 */ /* 0x004fe200078e00a0 */
[----:B------:R-:W-:Y:S01]  /*20780*/  PRMT R17, R158, 0x7610, R17 ;  /* 0x000076109e117816 */ /* 0x000fe20000000011 */
[----:B------:R-:W-:Y:S06]  /*20790*/  @!P6 BRA `(.L_x_535) ;  /* 0x000000000004e947 */ /* 0x000fec0003800000 */
[----:B------:R2:W5:Y:S02]  /*207a0*/  LDG.E.LTC128B.U16 R17, desc[UR36][R18.64+0x1f2] ;  /* 0x0001f22412117981 */ /* 0x000564000c1e1520 */
.L_x_535:
[----:B------:R-:W-:Y:S05]  /*207b0*/  BSYNC B1 ;  /* 0x0000000000017941 */ /* 0x000fea0003800000 */
.L_x_534:
[----:B------:R-:W3:Y:S01]  /*207c0*/  LDL.LU R173, [R1+0x7fc] ;  /* 0x0007fc0001ad7983 */ /* 0x000ee20000300800 */
[----:B-----5:R-:W-:Y:S01]  /*207d0*/  HADD2.F32 R5, -RZ, R17.H0_H0 ;  /* 0x20000011ff057230 */ /* 0x020fe20000004100 */
[C---:B------:R-:W-:Y:S01]  /*207e0*/  LEA R158, P1, R8.reuse, R6, 0x1 ;  /* 0x00000006089e7211 */ /* 0x040fe200078208ff */
[----:B------:R-:W-:Y:S01]  /*207f0*/  IMAD.IADD R9, R9, 0x1, R171 ;  /* 0x0000000109097824 */ /* 0x000fe200078e02ab */
[----:B------:R-:W-:Y:S01]  /*20800*/  ISETP.GT.AND P2, PT, R3, 0x100, PT ;  /* 0x000001000300780c */ /* 0x000fe20003f44270 */
[----:B------:R-:W4:Y:S01]  /*20810*/  LDL.LU R172, [R1+0x400] ;  /* 0x0004000001ac7983 */ /* 0x000f220000300800 */
[----:B------:R-:W-:Y:S02]  /*20820*/  FMUL R5, R5, R16 ;  /* 0x0000001005057220 */ /* 0x000fe40000400000 */
[----:B------:R-:W-:Y:S01]  /*20830*/  LEA.HI.X R159, R8, R7, R9, 0x1, P1 ;  /* 0x00000007089f7211 */ /* 0x000fe200008f0c09 */
[----:B------:R-:W-:Y:S01]  /*20840*/  @P6 IMAD.MOV.U32 R8, RZ, RZ, R12 ;  /* 0x000000ffff086224 */ /* 0x000fe200078e000c */
[----:B------:R-:W-:Y:S01]  /*20850*/  ISETP.GT.AND P1, PT, R0, RZ, P2 ;  /* 0x000000ff0000720c */ /* 0x000fe20001724270 */
[----:B------:R-:W-:-:S02]  /*20860*/  @P6 IMAD.MOV.U32 R9, RZ, RZ, R13 ;  /* 0x000000ffff096224 */ /* 0x000fc400078e000d */
[----:B---3--:R-:W-:-:S05]  /*20870*/  FFMA R5, R173, R2, R5 ;  /* 0x00000002ad057223 */ /* 0x008fca0000000005 */
[----:B------:R-:W-:-:S05]  /*20880*/  F2FP.F16.F32.PACK_AB R5, RZ, R5 ;  /* 0x00000005ff05723e */ /* 0x000fca00000000ff */
[----:B------:R3:W-:Y:S04]  /*20890*/  @P6 STG.E.U16 desc[UR36][R8.64+0x1f2], R5 ;  /* 0x0001f20508006986 */ /* 0x0007e8000c101524 */
[----:B------:R0:W2:Y:S01]  /*208a0*/  @P1 LDG.E.LTC128B.U16 R17, desc[UR36][R158.64] ;  /* 0x000000249e111981 */ /* 0x0000a2000c1e1520 */
[----:B------:R-:W-:Y:S01]  /*208b0*/  IMAD.U32 R165, RZ, RZ, UR8 ;  /* 0x00000008ffa57e24 */ /* 0x000fe2000f8e00ff */
[----:B------:R-:W-:Y:S03]  /*208c0*/  BSSY B1, `(.L_x_536) ;  /* 0x000001a000017945 */ /* 0x000fe60003800000 */
[----:B------:R-:W-:Y:S02]  /*208d0*/  IMAD.SHL.U32 R165, R165, 0x200, RZ ;  /* 0x00000200a5a57824 */ /* 0x000fe400078e00ff */
[----:B---3--:R-:W-:-:S04]  /*208e0*/  IMAD.WIDE.U32 R8, R163, R4, R10 ;  /* 0x00000004a3087225 */ /* 0x008fc800078e000a */
[----:B------:R-:W-:Y:S02]  /*208f0*/  IMAD.IADD R9, R171, 0x1, R9 ;  /* 0x00000001ab097824 */ /* 0x000fe400078e0209 */
[----:B0-----:R-:W-:Y:S01]  /*20900*/  IMAD.WIDE.U32 R158, R162, UR44, R8 ;  /* 0x0000002ca29e7c25 */ /* 0x001fe2000f8e0008 */
[----:B------:R-:W-:Y:S02]  /*20910*/  MOV R9, UR8 ;  /* 0x0000000800097c02 */ /* 0x000fe40008000f00 */
[----:B------:R-:W-:Y:S01]  /*20920*/  LEA R8, P6, R158, R6, 0x1 ;  /* 0x000000069e087211 */ /* 0x000fe200078c08ff */
[----:B--2---:R-:W-:-:S05]  /*20930*/  HADD2.F32 R5, -RZ, R17.H0_H0 ;  /* 0x20000011ff057230 */ /* 0x004fca0000004100 */
[----:B------:R-:W-:-:S04]  /*20940*/  FMUL R5, R5, R16 ;  /* 0x0000001005057220 */ /* 0x000fc80000400000 */
[----:B----4-:R-:W-:Y:S01]  /*20950*/  FFMA R160, R172, R2, R5 ;  /* 0x00000002aca07223 */ /* 0x010fe20000000005 */
[----:B------:R-:W-:Y:S02]  /*20960*/  IMAD.U32 R172, RZ, RZ, UR9 ;  /* 0x00000009ffac7e24 */ /* 0x000fe4000f8e00ff */
[----:B------:R-:W-:Y:S02]  /*20970*/  IMAD.IADD R5, R168, 0x1, R159 ;  /* 0x00000001a8057824 */ /* 0x000fe400078e029f */
[----:B------:R-:W-:Y:S02]  /*20980*/  F2FP.F16.F32.PACK_AB R160, RZ, R160 ;  /* 0x000000a0ffa0723e */ /* 0x000fe400000000ff */
[----:B------:R-:W-:Y:S02]  /*20990*/  SHF.L.U64.HI R172, R9, 0x9, R172 ;  /* 0x0000000909ac7819 */ /* 0x000fe400000102ac */
[----:B------:R-:W-:Y:S01]  /*209a0*/  LEA.HI.X R9, R158, R7, R5, 0x1, P6 ;  /* 0x000000079e097211 */ /* 0x000fe200030f0c05 */
[----:B------:R-:W-:Y:S01]  /*209b0*/  IMAD.WIDE.U32 R4, R163, R4, R166 ;  /* 0x00000004a3047225 */ /* 0x000fe200078e00a6 */
[----:B------:R-:W-:-:S03]  /*209c0*/  IADD3 R158, P6, R165, R14, RZ ;  /* 0x0000000ea59e7210 */ /* 0x000fc60007fde0ff */
[----:B------:R-:W-:Y:S01]  /*209d0*/  IMAD.IADD R171, R171, 0x1, R5 ;  /* 0x00000001abab7824 */ /* 0x000fe200078e0205 */
[----:B------:R-:W-:Y:S02]  /*209e0*/  IADD3.X R159, R172, R15, RZ, P6, !PT ;  /* 0x0000000fac9f7210 */ /* 0x000fe400037fe4ff */
[----:B------:R-:W-:-:S03]  /*209f0*/  IADD3 R164, P6, R164, R4, RZ ;  /* 0x00000004a4a47210 */ /* 0x000fc60007fde0ff */
[----:B------:R0:W-:Y:S01]  /*20a00*/  @P1 STG.E.U16 desc[UR36][R158.64], R160 ;  /* 0x000000a09e001986 */ /* 0x0001e2000c101524 */
[----:B------:R-:W-:Y:S01]  /*20a10*/  ISETP.GT.AND P1, PT, R0, 0x1, P2 ;  /* 0x000000010000780c */ /* 0x000fe20001724270 */
[----:B------:R-:W-:Y:S01]  /*20a20*/  IMAD.X R161, R171, 0x1, R161, P6 ;  /* 0x00000001aba17824 */ /* 0x000fe200030e06a1 */
[----:B------:R-:W-:-:S11]  /*20a30*/  IADD3 R4, P6, R10, R4, RZ ;  /* 0x000000040a047210 */ /* 0x000fd60007fde0ff */
[----:B0-----:R-:W-:Y:S05]  /*20a40*/  @!P1 BRA `(.L_x_537) ;  /* 0x0000000000049947 */ /* 0x001fea0003800000 */
[----:B------:R0:W5:Y:S02]  /*20a50*/  LDG.E.LTC128B.U16 R17, desc[UR36][R8.64+0x2] ;  /* 0x0000022408117981 */ /* 0x000164000c1e1520 */
.L_x_537:
[----:B------:R-:W-:Y:S05]  /*20a60*/  BSYNC B1 ;  /* 0x0000000000017941 */ /* 0x000fea0003800000 */
.L_x_536:
[----:B------:R-:W2:Y:S01]  /*20a70*/  LDL.LU R160, [R1+0x404] ;  /* 0x0004040001a07983 */ /* 0x000ea20000300800 */
[----:B-----5:R-:W-:Y:S01]  /*20a80*/  HADD2.F32 R10, -RZ, R17.H0_H0 ;  /* 0x20000011ff0a7230 */ /* 0x020fe20000004100 */
[----:B------:R-:W-:Y:S01]  /*20a90*/  BSSY B1, `(.L_x_538) ;  /* 0x0000018000017945 */ /* 0x000fe20003800000 */
[----:B------:R-:W-:-:S03]  /*20aa0*/  IMAD.X R5, R11, 0x1, R171, P6 ;  /* 0x000000010b057824 */ /* 0x000fc600030e06ab */
[----:B------:R-:W-:Y:S01]  /*20ab0*/  FMUL R10, R10, R16 ;  /* 0x000000100a0a7220 */ /* 0x000fe20000400000 */
[----:B------:R-:W-:-:S04]  /*20ac0*/  IMAD.WIDE.U32 R162, R162, UR44, R4 ;  /* 0x0000002ca2a27c25 */ /* 0x000fc8000f8e0004 */
[----:B------:R-:W-:Y:S02]  /*20ad0*/  IMAD.IADD R168, R168, 0x1, R163 ;  /* 0x00000001a8a87824 */ /* 0x000fe400078e02a3 */
[----:B------:R-:W-:Y:S02]  /*20ae0*/  @P1 IMAD.MOV.U32 R5, RZ, RZ, R159 ;  /* 0x000000ffff051224 */ /* 0x000fe400078e009f */
[----:B--2---:R-:W-:Y:S01]  /*20af0*/  FFMA R10, R160, R2, R10 ;  /* 0x00000002a00a7223 */ /* 0x004fe2000000000a */
[----:B------:R-:W-:-:S04]  /*20b00*/  LEA R160, P6, R164, R6, 0x1 ;  /* 0x00000006a4a07211 */ /* 0x000fc800078c08ff */
[----:B------:R-:W-:Y:S02]  /*20b10*/  F2FP.F16.F32.PACK_AB R4, RZ, R10 ;  /* 0x0000000aff04723e */ /* 0x000fe400000000ff */
[----:B------:R-:W-:Y:S02]  /*20b20*/  LEA.HI.X R161, R164, R7, R161, 0x1, P6 ;  /* 0x00000007a4a17211 */ /* 0x000fe400030f0ca1 */
[----:B------:R-:W-:Y:S02]  /*20b30*/  PRMT R10, R4, 0x7610, R10 ;  /* 0x00007610040a7816 */ /* 0x000fe4000000000a */
[----:B------:R-:W-:Y:S02]  /*20b40*/  @P1 MOV R4, R158 ;  /* 0x0000009e00041202 */ /* 0x000fe40000000f00 */
[----:B------:R-:W-:-:S03]  /*20b50*/  LEA R6, P6, R162, R6, 0x1 ;  /* 0x00000006a2067211 */ /* 0x000fc600078c08ff */
[----:B------:R2:W-:Y:S01]  /*20b60*/  @P1 STG.E.U16 desc[UR36][R4.64+0x2], R10 ;  /* 0x0000020a04001986 */ /* 0x0005e2000c101524 */
[----:B------:R-:W-:Y:S02]  /*20b70*/  LEA.HI.X R7, R162, R7, R168, 0x1, P6 ;  /* 0x00000007a2077211 */ /* 0x000fe400030f0ca8 */
[----:B--2---:R-:W-:-:S04]  /*20b80*/  IADD3 R4, P1, P6, R169, R14, R165 ;  /* 0x0000000ea9047210 */ /* 0x004fc80007e3e0a5 */
[----:B------:R-:W-:Y:S02]  /*20b90*/  IADD3.X R5, R170, R15, R172, P1, P6 ;  /* 0x0000000faa057210 */ /* 0x000fe40000fec4ac */
[----:B------:R-:W-:Y:S02]  /*20ba0*/  IADD3 R10, P6, R158, R169, RZ ;  /* 0x000000a99e0a7210 */ /* 0x000fe40007fde0ff */
[----:B------:R-:W-:Y:S02]  /*20bb0*/  ISETP.GT.AND P1, PT, R3, 0x108, PT ;  /* 0x000001080300780c */ /* 0x000fe40003f24270 */
[----:B------:R-:W-:Y:S01]  /*20bc0*/  PRMT R3, R17, 0x7610, R3 ;  /* 0x0000761011037816 */ /* 0x000fe20000000003 */
[----:B------:R-:W-:Y:S01]  /*20bd0*/  IMAD.X R11, R159, 0x1, R170, P6 ;  /* 0x000000019f0b7824 */ /* 0x000fe200030e06aa */
[----:B------:R-:W-:-:S13]  /*20be0*/  ISETP.GT.AND P6, PT, R0, RZ, P1 ;  /* 0x000000ff0000720c */ /* 0x000fda0000fc4270 */
[----:B------:R-:W-:Y:S05]  /*20bf0*/  @!P6 BRA `(.L_x_539) ;  /* 0x000000000004e947 */ /* 0x000fea0003800000 */
[----:B------:R2:W5:Y:S02]  /*20c00*/  LDG.E.LTC128B.U16 R3, desc[UR36][R160.64] ;  /* 0x00000024a0037981 */ /* 0x000564000c1e1520 */
.L_x_539:
[----:B------:R-:W-:Y:S05]  /*20c10*/  BSYNC B1 ;  /* 0x0000000000017941 */ /* 0x000fea0003800000 */
.L_x_538:
[----:B--2---:R-:W2:Y:S01]  /*20c20*/  LDL.LU R160, [R1+0x408] ;  /* 0x0004080001a07983 */ /* 0x004ea20000300800 */
[----:B-----5:R-:W-:Y:S01]  /*20c30*/  HADD2.F32 R17, -RZ, R3.H0_H0 ;  /* 0x20000003ff117230 */ /* 0x020fe20000004100 */
[----:B------:R-:W-:Y:S04]  /*20c40*/  BSSY B1, `(.L_x_540) ;  /* 0x0000008000017945 */ /* 0x000fe80003800000 */
[----:B------:R-:W-:-:S04]  /*20c50*/  FMUL R17, R17, R16 ;  /* 0x0000001011117220 */ /* 0x000fc80000400000 */
[----:B--2---:R-:W-:-:S05]  /*20c60*/  FFMA R17, R160, R2, R17 ;  /* 0x00000002a0117223 */ /* 0x004fca0000000011 */
[----:B------:R-:W-:-:S05]  /*20c70*/  F2FP.F16.F32.PACK_AB R17, RZ, R17 ;  /* 0x00000011ff11723e */ /* 0x000fca00000000ff */
[----:B------:R2:W-:Y:S01]  /*20c80*/  @P6 STG.E.U16 desc[UR36][R10.64], R17 ;  /* 0x000000110a006986 */ /* 0x0005e2000c101524 */
[----:B------:R-:W-:-:S13]  /*20c90*/  ISETP.GT.AND P6, PT, R0, 0x1, P1 ;  /* 0x000000010000780c */ /* 0x000fda0000fc4270 */
[----:B--2---:R-:W-:Y:S05]  /*20ca0*/  @!P6 BRA `(.L_x_541) ;  /* 0x000000000004e947 */ /* 0x004fea0003800000 */
[----:B------:R2:W5:Y:S02]  /*20cb0*/  LDG.E.LTC128B.U16 R3, desc[UR36][R6.64+0x2] ;  /* 0x0000022406037981 */ /* 0x000564000c1e1520 */
.L_x_541:
[----:B------:R-:W-:Y:S05]  /*20cc0*/  BSYNC B1 ;  /* 0x0000000000017941 */ /* 0x000fea0003800000 */
.L_x_540:
[----:B------:R-:W3:Y:S01]  /*20cd0*/  LDL.LU R160, [R1+0x40c] ;  /* 0x00040c0001a07983 */ /* 0x000ee20000300800 */
[----:B-----5:R-:W-:Y:S01]  /*20ce0*/  HADD2.F32 R17, -RZ, R3.H0_H0 ;  /* 0x20000003ff117230 */ /* 0x020fe20000004100 */
[----:B------:R-:W-:Y:S04]  /*20cf0*/  BSSY B1, `(.L_x_542) ;  /* 0x0000008000017945 */ /* 0x000fe80003800000 */
[----:B------:R-:W-:-:S04]  /*20d00*/  FMUL R17, R17, R16 ;  /* 0x0000001011117220 */ /* 0x000fc80000400000 */
[----:B---3--:R-:W-:-:S05]  /*20d10*/  FFMA R17, R160, R2, R17 ;  /* 0x00000002a0117223 */ /* 0x008fca0000000011 */
[----:B------:R-:W-:-:S05]  /*20d20*/  F2FP.F16.F32.PACK_AB R17, RZ, R17 ;  /* 0x00000011ff11723e */ /* 0x000fca00000000ff */
[----:B------:R3:W-:Y:S01]  /*20d30*/  @P6 STG.E.U16 desc[UR36][R10.64+0x2], R17 ;  /* 0x000002110a006986 */ /* 0x0007e2000c101524 */
[----:B------:R-:W-:-:S13]  /*20d40*/  ISETP.GT.AND P6, PT, R0, 0x8, P2 ;  /* 0x000000080000780c */ /* 0x000fda00017c4270 */
[----:B---3--:R-:W-:Y:S05]  /*20d50*/  @!P6 BRA `(.L_x_543) ;  /* 0x000000000004e947 */ /* 0x008fea0003800000 */
[----:B------:R3:W5:Y:S02]  /*20d60*/  LDG.E.LTC128B.U16 R3, desc[UR36][R8.64+0x10] ;  /* 0x0000102408037981 */ /* 0x000764000c1e1520 */
.L_x_543:
[----:B------:R-:W-:Y:S05]  /*20d70*/  BSYNC B1 ;  /* 0x0000000000017941 */ /* 0x000fea0003800000 */
.L_x_542:
[----:B------:R-:W4:Y:S01]  /*20d80*/  LDL.LU R11, [R1+0x410] ;  /* 0x00041000010b7983 */ /* 0x000f220000300800 */
[----:B-----5:R-:W-:Y:S01]  /*20d90*/  HADD2.F32 R10, -RZ, R3.H0_H0 ;  /* 0x20000003ff0a7230 */ /* 0x020fe20000004100 */
[----:B------:R-:W-:Y:S04]  /*20da0*/  BSSY B1, `(.L_x_544) ;  /* 0x000000b000017945 */ /* 0x000fe80003800000 */
[----:B------:R-:W-:-:S04]  /*20db0*/  FMUL R10, R10, R16 ;  /* 0x000000100a0a7220 */ /* 0x000fc80000400000 */
[----:B----4-:R-:W-:Y:S01]  /*20dc0*/  FFMA R10, R11, R2, R10 ;  /* 0x000000020b0a7223 */ /* 0x010fe2000000000a */
[----:B------:R-:W-:-:S04]  /*20dd0*/  IMAD.MOV.U32 R11, RZ, RZ, R159 ;  /* 0x000000ffff0b7224 */ /* 0x000fc800078e009f */
[----:B------:R-:W-:-:S04]  /*20de0*/  F2FP.F16.F32.PACK_AB R10, RZ, R10 ;  /* 0x0000000aff0a723e */ /* 0x000fc800000000ff */
[----:B------:R-:W-:Y:S01]  /*20df0*/  PRMT R17, R10, 0x7610, R17 ;  /* 0x000076100a117816 */ /* 0x000fe20000000011 */
[----:B------:R-:W-:-:S05]  /*20e00*/  IMAD.MOV.U32 R10, RZ, RZ, R158 ;  /* 0x000000ffff0a7224 */ /* 0x000fca00078e009e */
[----:B------:R4:W-:Y:S01]  /*20e10*/  @P6 STG.E.U16 desc[UR36][R10.64+0x10], R17 ;  /* 0x000010110a006986 */ /* 0x0009e2000c101524 */
[----:B------:R-:W-:-:S13]  /*20e20*/  ISETP.GT.AND P6, PT, R0, 0x9, P2 ;  /* 0x000000090000780c */ /* 0x000fda00017c4270 */
[----:B----4-:R-:W-:Y:S05]  /*20e30*/  @!P6 BRA `(.L_x_545) ;  /* 0x000000000004e947 */ /* 0x010fea0003800000 */
[----:B------:R4:W5:Y:S02]  /*20e40*/  LDG.E.LTC128B.U16 R3, desc[UR36][R8.64+0x12] ;  /* 0x0000122408037981 */ /* 0x000964000c1e1520 */
.L_x_545:
[----:B------:R-:W-:Y:S05]  /*20e50*/  BSYNC B1 ;  /* 0x0000000000017941 */ /* 0x000fea0003800000 */
.L_x_544:
[----:B------:R-:W2:Y:S01]  /*20e60*/  LDL.LU R160, [R1+0x414] ;  /* 0x0004140001a07983 */ /* 0x000ea20000300800 */
[----:B-----5:R-:W-:Y:S01]  /*20e70*/  HADD2.F32 R17, -RZ, R3.H0_H0 ;  /* 0x20000003ff117230 */ /* 0x020fe20000004100 */
[----:B------:R-:W-:Y:S04]  /*20e80*/  BSSY B1, `(.L_x_546) ;  /* 0x000000a000017945 */ /* 0x000fe80003800000 */
[----:B------:R-:W-:-:S04]  /*20e90*/  FMUL R17, R17, R16 ;  /* 0x0000001011117220 */ /* 0x000fc80000400000 */
[----:B--2---:R-:W-:-:S05]  /*20ea0*/  FFMA R17, R160, R2, R17 ;  /* 0x00000002a0117223 */ /* 0x004fca0000000011 */
[----:B------:R-:W-:-:S05]  /*20eb0*/  F2FP.F16.F32.PACK_AB R17, RZ, R17 ;  /* 0x00000011ff11723e */ /* 0x000fca00000000ff */
[----:B------:R2:W-:Y:S01]  /*20ec0*/  @P6 STG.E.U16 desc[UR36][R10.64+0x12], R17 ;  /* 0x000012110a006986 */ /* 0x0005e2000c101524 */
[----:B------:R-:W-:-:S04]  /*20ed0*/  IADD3 R158, P6, R169, R158, RZ ;  /* 0x0000009ea99e7210 */ /* 0x000fc80007fde0ff */
[----:B------:R-:W-:Y:S02]  /*20ee0*/  IADD3.X R159, R170, R159, RZ, P6, !PT ;  /* 0x0000009faa9f7210 */ /* 0x000fe400037fe4ff */
[----:B------:R-:W-:-:S13]  /*20ef0*/  ISETP.GT.AND P6, PT, R0, 0x8, P1 ;  /* 0x000000080000780c */ /* 0x000fda0000fc4270 */
[----:B--2---:R-:W-:Y:S05]  /*20f00*/  @!P6 BRA `(.L_x_547) ;  /* 0x000000000004e947 */ /* 0x004fea0003800000 */
[----:B------:R2:W5:Y:S02]  /*20f10*/  LDG.E.LTC128B.U16 R3, desc[UR36][R6.64+0x10] ;  /* 0x0000102406037981 */ /* 0x000564000c1e1520 */
.L_x_547:
[----:B------:R-:W-:Y:S05]  /*20f20*/  BSYNC B1 ;  /* 0x0000000000017941 */ /* 0x000fea0003800000 */
.L_x_546:
        /* <DEDUP_REMOVED lines=10> */
.L_x_549:
[----:B------:R-:W-:Y:S05]  /*20fd0*/  BSYNC B1 ;  /* 0x0000000000017941 */ /* 0x000fea0003800000 */
.L_x_548:
[----:B------:R-:W2:Y:S01]  /*20fe0*/  LDL.LU R158, [R1+0x41c] ;  /* 0x00041c00019e7983 */ /* 0x000ea20000300800 */
        /* <DEDUP_REMOVED lines=9> */
.L_x_551:
[----:B------:R-:W-:Y:S05]  /*21080*/  BSYNC B1 ;  /* 0x0000000000017941 */ /* 0x000fea0003800000 */
.L_x_550:
        /* <DEDUP_REMOVED lines=10> */
.L_x_553:
[----:B------:R-:W-:Y:S05]  /*21130*/  BSYNC B1 ;  /* 0x0000000000017941 */ /* 0x000fea0003800000 */
.L_x_552:
        /* <DEDUP_REMOVED lines=10> */
.L_x_555:
[----:B------:R-:W-:Y:S05]  /*211e0*/  BSYNC B1 ;  /* 0x0000000000017941 */ /* 0x000fea0003800000 */
.L_x_554:
        /* <DEDUP_REMOVED lines=10> */
.L_x_557:
[----:B------:R-:W-:Y:S05]  /*21290*/  BSYNC B1 ;  /* 0x0000000000017941 */ /* 0x000fea0003800000 */
.L_x_556:
        /* <DEDUP_REMOVED lines=10> */
.L_x_559:
[----:B------:R-:W-:Y:S05]  /*21340*/  BSYNC B1 ;  /* 0x0000000000017941 */ /* 0x000fea0003800000 */
.L_x_558:
        /* <DEDUP_REMOVED lines=10> */
.L_x_561:
[----:B------:R-:W-:Y:S05]  /*213f0*/  BSYNC B1 ;  /* 0x0000000000017941 */ /* 0x000fea0003800000 */
.L_x_560:
        /* <DEDUP_REMOVED lines=10> */
.L_x_563:
[----:B------:R-:W-:Y:S05]  /*214a0*/  BSYNC B1 ;  /* 0x0000000000017941 */ /* 0x000fea0003800000 */
.L_x_562:
        /* <DEDUP_REMOVED lines=10> */
.L_x_565:
[----:B------:R-:W-:Y:S05]  /*21550*/  BSYNC B1 ;  /* 0x0000000000017941 */ /* 0x000fea0003800000 */
.L_x_564:
        /* <DEDUP_REMOVED lines=10> */
.L_x_567:
[----:B------:R-:W-:Y:S05]  /*21600*/  BSYNC B1 ;  /* 0x0000000000017941 */ /* 0x000fea0003800000 */
.L_x_566:
        /* <DEDUP_REMOVED lines=10> */
.L_x_569:
[----:B------:R-:W-:Y:S05]  /*216b0*/  BSYNC B1 ;  /* 0x0000000000017941 */ /* 0x000fea0003800000 */
.L_x_568:
        /* <DEDUP_REMOVED lines=10> */
.L_x_571:
[----:B------:R-:W-:Y:S05]  /*21760*/  BSYNC B1 ;  /* 0x0000000000017941 */ /* 0x000fea0003800000 */
.L_x_570:
        /* <DEDUP_REMOVED lines=10> */
.L_x_573:
[----:B------:R-:W-:Y:S05]  /*21810*/  BSYNC B1 ;  /* 0x0000000000017941 */ /* 0x000fea0003800000 */
.L_x_572:
        /* <DEDUP_REMOVED lines=10> */
.L_x_575:
[----:B------:R-:W-:Y:S05]  /*218c0*/  BSYNC B1 ;  /* 0x0000000000017941 */ /* 0x000fea0003800000 */
.L_x_574:
        /* <DEDUP_REMOVED lines=10> */
.L_x_577:
[----:B------:R-:W-:Y:S05]  /*21970*/  BSYNC B1 ;  /* 0x0000000000017941 */ /* 0x000fea0003800000 */
.L_x_576:
        /* <DEDUP_REMOVED lines=10> */
.L_x_579:
[----:B------:R-:W-:Y:S05]  /*21a20*/  BSYNC B1 ;  /* 0x0000000000017941 */ /* 0x000fea0003800000 */
.L_x_578:
        /* <DEDUP_REMOVED lines=10> */
.L_x_581:
[----:B------:R-:W-:Y:S05]  /*21ad0*/  BSYNC B1 ;  /* 0x0000000000017941 */ /* 0x000fea0003800000 */
.L_x_580:
        /* <DEDUP_REMOVED lines=10> */
.L_x_583:
[----:B------:R-:W-:Y:S05]  /*21b80*/  BSYNC B1 ;  /* 0x0000000000017941 */ /* 0x000fea0003800000 */
.L_x_582:
        /* <DEDUP_REMOVED lines=10> */
.L_x_585:
[----:B------:R-:W-:Y:S05]  /*21c30*/  BSYNC B1 ;  /* 0x0000000000017941 */ /* 0x000fea0003800000 */
.L_x_584:
        /* <DEDUP_REMOVED lines=10> */
.L_x_587:
[----:B------:R-:W-:Y:S05]  /*21ce0*/  BSYNC B1 ;  /* 0x0000000000017941 */ /* 0x000fea0003800000 */
.L_x_586:
        /* <DEDUP_REMOVED lines=10> */
.L_x_589:
[----:B------:R-:W-:Y:S05]  /*21d90*/  BSYNC B1 ;  /* 0x0000000000017941 */ /* 0x000fea0003800000 */
.L_x_588:
        /* <DEDUP_REMOVED lines=10> */
.L_x_591:
[----:B------:R-:W-:Y:S05]  /*21e40*/  BSYNC B1 ;  /* 0x0000000000017941 */ /* 0x000fea0003800000 */
.L_x_590:
        /* <DEDUP_REMOVED lines=10> */
.L_x_593:
[----:B------:R-:W-:Y:S05]  /*21ef0*/  BSYNC B1 ;  /* 0x0000000000017941 */ /* 0x000fea0003800000 */
.L_x_592:
        /* <DEDUP_REMOVED lines=10> */
.L_x_595:
[----:B------:R-:W-:Y:S05]  /*21fa0*/  BSYNC B1 ;  /* 0x0000000000017941 */ /* 0x000fea0003800000 */
.L_x_594:
        /* <DEDUP_REMOVED lines=10> */
.L_x_597:
[----:B------:R-:W-:Y:S05]  /*22050*/  BSYNC B1 ;  /* 0x0000000000017941 */ /* 0x000fea0003800000 */
.L_x_596:
        /* <DEDUP_REMOVED lines=10> */
.L_x_599:
[----:B------:R-:W-:Y:S05]  /*22100*/  BSYNC B1 ;  /* 0x0000000000017941 */ /* 0x000fea0003800000 */
.L_x_598:
        /* <DEDUP_REMOVED lines=10> */
.L_x_601:
[----:B------:R-:W-:Y:S05]  /*221b0*/  BSYNC B1 ;  /* 0x0000000000017941 */ /* 0x000fea0003800000 */
.L_x_600:
        /* <DEDUP_REMOVED lines=10> */
.L_x_603:
[----:B------:R-:W-:Y:S05]  /*22260*/  BSYNC B1 ;  /* 0x0000000000017941 */ /* 0x000fea0003800000 */
.L_x_602:
        /* <DEDUP_REMOVED lines=10> */
.L_x_605:
[----:B------:R-:W-:Y:S05]  /*22310*/  BSYNC B1 ;  /* 0x0000000000017941 */ /* 0x000fea0003800000 */
.L_x_604:
        /* <DEDUP_REMOVED lines=10> */
.L_x_607:
[----:B------:R-:W-:Y:S05]  /*223c0*/  BSYNC B1 ;  /* 0x0000000000017941 */ /* 0x000fea0003800000 */
.L_x_606:
        /* <DEDUP_REMOVED lines=10> */
.L_x_609:
[----:B------:R-:W-:Y:S05]  /*22470*/  BSYNC B1 ;  /* 0x0000000000017941 */ /* 0x000fea0003800000 */
.L_x_608:
        /* <DEDUP_REMOVED lines=10> */
.L_x_611:
[----:B------:R-:W-:Y:S05]  /*22520*/  BSYNC B1 ;  /* 0x0000000000017941 */ /* 0x000fea0003800000 */
.L_x_610:
        /* <DEDUP_REMOVED lines=10> */
.L_x_613:
[----:B------:R-:W-:Y:S05]  /*225d0*/  BSYNC B1 ;  /* 0x0000000000017941 */ /* 0x000fea0003800000 */
.L_x_612:
        /* <DEDUP_REMOVED lines=10> */
.L_x_615:
[----:B------:R-:W-:Y:S05]  /*22680*/  BSYNC B1 ;  /* 0x0000000000017941 */ /* 0x000fea0003800000 */
.L_x_614:
        /* <DEDUP_REMOVED lines=10> */
.L_x_617:
[----:B------:R-:W-:Y:S05]  /*22730*/  BSYNC B1 ;  /* 0x0000000000017941 */ /* 0x000fea0003800000 */
.L_x_616:
        /* <DEDUP_REMOVED lines=10> */
.L_x_619:
[----:B------:R-:W-:Y:S05]  /*227e0*/  BSYNC B1 ;  /* 0x0000000000017941 */ /* 0x000fea0003800000 */
.L_x_618:
        /* <DEDUP_REMOVED lines=10> */
.L_x_621:
[----:B------:R-:W-:Y:S05]  /*22890*/  BSYNC B1 ;  /* 0x0000000000017941 */ /* 0x000fea0003800000 */
.L_x_620:
        /* <DEDUP_REMOVED lines=10> */
.L_x_623:
[----:B------:R-:W-:Y:S05]  /*22940*/  BSYNC B1 ;  /* 0x0000000000017941 */ /* 0x000fea0003800000 */
.L_x_622:
        /* <DEDUP_REMOVED lines=10> */
.L_x_625:
[----:B------:R-:W-:Y:S05]  /*229f0*/  BSYNC B1 ;  /* 0x0000000000017941 */ /* 0x000fea0003800000 */
.L_x_624:
        /* <DEDUP_REMOVED lines=10> */
.L_x_627:
[----:B------:R-:W-:Y:S05]  /*22aa0*/  BSYNC B1 ;  /* 0x0000000000017941 */ /* 0x000fea0003800000 */
.L_x_626:
        /* <DEDUP_REMOVED lines=10> */
.L_x_629:
[----:B------:R-:W-:Y:S05]  /*22b50*/  BSYNC B1 ;  /* 0x0000000000017941 */ /* 0x000fea0003800000 */
.L_x_628:
        /* <DEDUP_REMOVED lines=10> */
.L_x_631:
[----:B------:R-:W-:Y:S05]  /*22c00*/  BSYNC B1 ;  /* 0x0000000000017941 */ /* 0x000fea0003800000 */
.L_x_630:
        /* <DEDUP_REMOVED lines=10> */
.L_x_633:
[----:B------:R-:W-:Y:S05]  /*22cb0*/  BSYNC B1 ;  /* 0x0000000000017941 */ /* 0x000fea0003800000 */
.L_x_632:
        /* <DEDUP_REMOVED lines=10> */
.L_x_635:
[----:B------:R-:W-:Y:S05]  /*22d60*/  BSYNC B1 ;  /* 0x0000000000017941 */ /* 0x000fea0003800000 */
.L_x_634:
        /* <DEDUP_REMOVED lines=10> */
.L_x_637:
[----:B------:R-:W-:Y:S05]  /*22e10*/  BSYNC B1 ;  /* 0x0000000000017941 */ /* 0x000fea0003800000 */
.L_x_636:
        /* <DEDUP_REMOVED lines=10> */
.L_x_639:
[----:B------:R-:W-:Y:S05]  /*22ec0*/  BSYNC B1 ;  /* 0x0000000000017941 */ /* 0x000fea0003800000 */
.L_x_638:
        /* <DEDUP_REMOVED lines=10> */
.L_x_641:
[----:B------:R-:W-:Y:S05]  /*22f70*/  BSYNC B1 ;  /* 0x0000000000017941 */ /* 0x000fea0003800000 */
.L_x_640:
        /* <DEDUP_REMOVED lines=10> */
.L_x_643:
[----:B------:R-:W-:Y:S05]  /*23020*/  BSYNC B1 ;  /* 0x0000000000017941 */ /* 0x000fea0003800000 */
.L_x_642:
        /* <DEDUP_REMOVED lines=10> */
.L_x_645:
[----:B------:R-:W-:Y:S05]  /*230d0*/  BSYNC B1 ;  /* 0x0000000000017941 */ /* 0x000fea0003800000 */
.L_x_644:
        /* <DEDUP_REMOVED lines=10> */
.L_x_647:
[----:B------:R-:W-:Y:S05]  /*23180*/  BSYNC B1 ;  /* 0x0000000000017941 */ /* 0x000fea0003800000 */
.L_x_646:
        /* <DEDUP_REMOVED lines=10> */
.L_x_649:
[----:B------:R-:W-:Y:S05]  /*23230*/  BSYNC B1 ;  /* 0x0000000000017941 */ /* 0x000fea0003800000 */
.L_x_648:
        /* <DEDUP_REMOVED lines=10> */
.L_x_651:
[----:B------:R-:W-:Y:S05]  /*232e0*/  BSYNC B1 ;  /* 0x0000000000017941 */ /* 0x000fea0003800000 */
.L_x_650:
        /* <DEDUP_REMOVED lines=10> */
.L_x_653:
[----:B------:R-:W-:Y:S05]  /*23390*/  BSYNC B1 ;  /* 0x0000000000017941 */ /* 0x000fea0003800000 */
.L_x_652:
        /* <DEDUP_REMOVED lines=10> */
.L_x_655:
[----:B------:R-:W-:Y:S05]  /*23440*/  BSYNC B1 ;  /* 0x0000000000017941 */ /* 0x000fea0003800000 */
.L_x_654:
        /* <DEDUP_REMOVED lines=10> */
.L_x_657:
[----:B------:R-:W-:Y:S05]  /*234f0*/  BSYNC B1 ;  /* 0x0000000000017941 */ /* 0x000fea0003800000 */
.L_x_656:
        /* <DEDUP_REMOVED lines=10> */
.L_x_659:
[----:B------:R-:W-:Y:S05]  /*235a0*/  BSYNC B1 ;  /* 0x0000000000017941 */ /* 0x000fea0003800000 */
.L_x_658:
        /* <DEDUP_REMOVED lines=10> */
.L_x_661:
[----:B------:R-:W-:Y:S05]  /*23650*/  BSYNC B1 ;  /* 0x0000000000017941 */ /* 0x000fea0003800000 */
.L_x_660:
        /* <DEDUP_REMOVED lines=10> */
.L_x_663:
[----:B------:R-:W-:Y:S05]  /*23700*/  BSYNC B1 ;  /* 0x0000000000017941 */ /* 0x000fea0003800000 */
.L_x_662:
        /* <DEDUP_REMOVED lines=10> */
.L_x_665:
[----:B------:R-:W-:Y:S05]  /*237b0*/  BSYNC B1 ;  /* 0x0000000000017941 */ /* 0x000fea0003800000 */
.L_x_664:
        /* <DEDUP_REMOVED lines=10> */
.L_x_667:
[----:B------:R-:W-:Y:S05]  /*23860*/  BSYNC B1 ;  /* 0x0000000000017941 */ /* 0x000fea0003800000 */
.L_x_666:
        /* <DEDUP_REMOVED lines=10> */
.L_x_669:
[----:B------:R-:W-:Y:S05]  /*23910*/  BSYNC B1 ;  /* 0x0000000000017941 */ /* 0x000fea0003800000 */
.L_x_668:
        /* <DEDUP_REMOVED lines=10> */
.L_x_671:
[----:B------:R-:W-:Y:S05]  /*239c0*/  BSYNC B1 ;  /* 0x0000000000017941 */ /* 0x000fea0003800000 */
.L_x_670:
        /* <DEDUP_REMOVED lines=10> */
.L_x_673:
[----:B------:R-:W-:Y:S05]  /*23a70*/  BSYNC B1 ;  /* 0x0000000000017941 */ /* 0x000fea0003800000 */
.L_x_672:
        /* <DEDUP_REMOVED lines=10> */
.L_x_675:
[----:B------:R-:W-:Y:S05]  /*23b20*/  BSYNC B1 ;  /* 0x0000000000017941 */ /* 0x000fea0003800000 */
.L_x_674:
        /* <DEDUP_REMOVED lines=10> */
.L_x_677:
[----:B------:R-:W-:Y:S05]  /*23bd0*/  BSYNC B1 ;  /* 0x0000000000017941 */ /* 0x000fea0003800000 */
.L_x_676:
        /* <DEDUP_REMOVED lines=10> */
.L_x_679:
[----:B------:R-:W-:Y:S05]  /*23c80*/  BSYNC B1 ;  /* 0x0000000000017941 */ /* 0x000fea0003800000 */
.L_x_678:
        /* <DEDUP_REMOVED lines=10> */
.L_x_681:
[----:B------:R-:W-:Y:S05]  /*23d30*/  BSYNC B1 ;  /* 0x0000000000017941 */ /* 0x000fea0003800000 */
.L_x_680:
        /* <DEDUP_REMOVED lines=10> */
.L_x_683:
[----:B------:R-:W-:Y:S05]  /*23de0*/  BSYNC B1 ;  /* 0x0000000000017941 */ /* 0x000fea0003800000 */
.L_x_682:
        /* <DEDUP_REMOVED lines=10> */
.L_x_685:
[----:B------:R-:W-:Y:S05]  /*23e90*/  BSYNC B1 ;  /* 0x0000000000017941 */ /* 0x000fea0003800000 */
.L_x_684:
        /* <DEDUP_REMOVED lines=10> */
.L_x_687:
[----:B------:R-:W-:Y:S05]  /*23f40*/  BSYNC B1 ;  /* 0x0000000000017941 */ /* 0x000fea0003800000 */
.L_x_686:
        /* <DEDUP_REMOVED lines=10> */
.L_x_689:
[----:B------:R-:W-:Y:S05]  /*23ff0*/  BSYNC B1 ;  /* 0x0000000000017941 */ /* 0x000fea0003800000 */
.L_x_688:
        /* <DEDUP_REMOVED lines=10> */
.L_x_691:
[----:B------:R-:W-:Y:S05]  /*240a0*/  BSYNC B1 ;  /* 0x0000000000017941 */ /* 0x000fea0003800000 */
.L_x_690:
        /* <DEDUP_REMOVED lines=10> */
.L_x_693:
[----:B------:R-:W-:Y:S05]  /*24150*/  BSYNC B1 ;  /* 0x0000000000017941 */ /* 0x000fea0003800000 */
.L_x_692:
        /* <DEDUP_REMOVED lines=10> */
.L_x_695:
[----:B------:R-:W-:Y:S05]  /*24200*/  BSYNC B1 ;  /* 0x0000000000017941 */ /* 0x000fea0003800000 */
.L_x_694:
        /* <DEDUP_REMOVED lines=10> */
.L_x_697:
[----:B------:R-:W-:Y:S05]  /*242b0*/  BSYNC B1 ;  /* 0x0000000000017941 */ /* 0x000fea0003800000 */
.L_x_696:
        /* <DEDUP_REMOVED lines=10> */
.L_x_699:
[----:B------:R-:W-:Y:S05]  /*24360*/  BSYNC B1 ;  /* 0x0000000000017941 */ /* 0x000fea0003800000 */
.L_x_698:
        /* <DEDUP_REMOVED lines=10> */
.L_x_701:
[----:B------:R-:W-:Y:S05]  /*24410*/  BSYNC B1 ;  /* 0x0000000000017941 */ /* 0x000fea0003800000 */
.L_x_700:
        /* <DEDUP_REMOVED lines=10> */
.L_x_703:
[----:B------:R-:W-:Y:S05]  /*244c0*/  BSYNC B1 ;  /* 0x0000000000017941 */ /* 0x000fea0003800000 */
.L_x_702:
        /* <DEDUP_REMOVED lines=10> */
.L_x_705:
[----:B------:R-:W-:Y:S05]  /*24570*/  BSYNC B1 ;  /* 0x0000000000017941 */ /* 0x000fea0003800000 */
.L_x_704:
        /* <DEDUP_REMOVED lines=10> */
.L_x_707:
[----:B------:R-:W-:Y:S05]  /*24620*/  BSYNC B1 ;  /* 0x0000000000017941 */ /* 0x000fea0003800000 */
.L_x_706:
        /* <DEDUP_REMOVED lines=10> */
.L_x_709:
[----:B------:R-:W-:Y:S05]  /*246d0*/  BSYNC B1 ;  /* 0x0000000000017941 */ /* 0x000fea0003800000 */
.L_x_708:
        /* <DEDUP_REMOVED lines=10> */
.L_x_711:
[----:B------:R-:W-:Y:S05]  /*24780*/  BSYNC B1 ;  /* 0x0000000000017941 */ /* 0x000fea0003800000 */
.L_x_710:
        /* <DEDUP_REMOVED lines=10> */
.L_x_713:
[----:B------:R-:W-:Y:S05]  /*24830*/  BSYNC B1 ;  /* 0x0000000000017941 */ /* 0x000fea0003800000 */
.L_x_712:
        /* <DEDUP_REMOVED lines=10> */
.L_x_715:
[----:B------:R-:W-:Y:S05]  /*248e0*/  BSYNC B1 ;  /* 0x0000000000017941 */ /* 0x000fea0003800000 */
.L_x_714:
        /* <DEDUP_REMOVED lines=10> */
.L_x_717:
[----:B------:R-:W-:Y:S05]  /*24990*/  BSYNC B1 ;  /* 0x0000000000017941 */ /* 0x000fea0003800000 */
.L_x_716:
        /* <DEDUP_REMOVED lines=10> */
.L_x_719:
[----:B------:R-:W-:Y:S05]  /*24a40*/  BSYNC B1 ;  /* 0x0000000000017941 */ /* 0x000fea0003800000 */
.L_x_718:
        /* <DEDUP_REMOVED lines=10> */
.L_x_721:
[----:B------:R-:W-:Y:S05]  /*24af0*/  BSYNC B1 ;  /* 0x0000000000017941 */ /* 0x000fea0003800000 */
.L_x_720:
        /* <DEDUP_REMOVED lines=10> */
.L_x_723:
[----:B------:R-:W-:Y:S05]  /*24ba0*/  BSYNC B1 ;  /* 0x0000000000017941 */ /* 0x000fea0003800000 */
.L_x_722:
        /* <DEDUP_REMOVED lines=10> */
.L_x_725:
[----:B------:R-:W-:Y:S05]  /*24c50*/  BSYNC B1 ;  /* 0x0000000000017941 */ /* 0x000fea0003800000 */
.L_x_724:
        /* <DEDUP_REMOVED lines=10> */
.L_x_727:
[----:B------:R-:W-:Y:S05]  /*24d00*/  BSYNC B1 ;  /* 0x0000000000017941 */ /* 0x000fea0003800000 */
.L_x_726:
        /* <DEDUP_REMOVED lines=10> */
.L_x_729:
[----:B------:R-:W-:Y:S05]  /*24db0*/  BSYNC B1 ;  /* 0x0000000000017941 */ /* 0x000fea0003800000 */
.L_x_728:
        /* <DEDUP_REMOVED lines=10> */
.L_x_731:
[----:B------:R-:W-:Y:S05]  /*24e60*/  BSYNC B1 ;  /* 0x0000000000017941 */ /* 0x000fea0003800000 */
.L_x_730:
        /* <DEDUP_REMOVED lines=10> */
.L_x_733:
[----:B------:R-:W-:Y:S05]  /*24f10*/  BSYNC B1 ;  /* 0x0000000000017941 */ /* 0x000fea0003800000 */
.L_x_732:
        /* <DEDUP_REMOVED lines=10> */
.L_x_735:
[----:B------:R-:W-:Y:S05]  /*24fc0*/  BSYNC B1 ;  /* 0x0000000000017941 */ /* 0x000fea0003800000 */
.L_x_734:
        /* <DEDUP_REMOVED lines=10> */
.L_x_737:
[----:B------:R-:W-:Y:S05]  /*25070*/  BSYNC B1 ;  /* 0x0000000000017941 */ /* 0x000fea0003800000 */
.L_x_736:
        /* <DEDUP_REMOVED lines=10> */
.L_x_739:
[----:B------:R-:W-:Y:S05]  /*25120*/  BSYNC B1 ;  /* 0x0000000000017941 */ /* 0x000fea0003800000 */
.L_x_738:
        /* <DEDUP_REMOVED lines=10> */
.L_x_741:
[----:B------:R-:W-:Y:S05]  /*251d0*/  BSYNC B1 ;  /* 0x0000000000017941 */ /* 0x000fea0003800000 */
.L_x_740:
        /* <DEDUP_REMOVED lines=10> */
.L_x_743:
[----:B------:R-:W-:Y:S05]  /*25280*/  BSYNC B1 ;  /* 0x0000000000017941 */ /* 0x000fea0003800000 */
.L_x_742:
        /* <DEDUP_REMOVED lines=10> */
.L_x_745:
[----:B------:R-:W-:Y:S05]  /*25330*/  BSYNC B1 ;  /* 0x0000000000017941 */ /* 0x000fea0003800000 */
.L_x_744:
        /* <DEDUP_REMOVED lines=10> */
.L_x_747:
[----:B------:R-:W-:Y:S05]  /*253e0*/  BSYNC B1 ;  /* 0x0000000000017941 */ /* 0x000fea0003800000 */
.L_x_746:
        /* <DEDUP_REMOVED lines=10> */
.L_x_749:
[----:B------:R-:W-:Y:S05]  /*25490*/  BSYNC B1 ;  /* 0x0000000000017941 */ /* 0x000fea0003800000 */
.L_x_748:
        /* <DEDUP_REMOVED lines=10> */
.L_x_751:
[----:B------:R-:W-:Y:S05]  /*25540*/  BSYNC B1 ;  /* 0x0000000000017941 */ /* 0x000fea0003800000 */
.L_x_750:
        /* <DEDUP_REMOVED lines=10> */
.L_x_753:
[----:B------:R-:W-:Y:S05]  /*255f0*/  BSYNC B1 ;  /* 0x0000000000017941 */ /* 0x000fea0003800000 */
.L_x_752:
        /* <DEDUP_REMOVED lines=10> */
.L_x_755:
[----:B------:R-:W-:Y:S05]  /*256a0*/  BSYNC B1 ;  /* 0x0000000000017941 */ /* 0x000fea0003800000 */
.L_x_754:
        /* <DEDUP_REMOVED lines=10> */
.L_x_757:
[----:B------:R-:W-:Y:S05]  /*25750*/  BSYNC B1 ;  /* 0x0000000000017941 */ /* 0x000fea0003800000 */
.L_x_756:
        /* <DEDUP_REMOVED lines=10> */
.L_x_759:
[----:B------:R-:W-:Y:S05]  /*25800*/  BSYNC B1 ;  /* 0x0000000000017941 */ /* 0x000fea0003800000 */
.L_x_758:
        /* <DEDUP_REMOVED lines=10> */
.L_x_761:
[----:B------:R-:W-:Y:S05]  /*258b0*/  BSYNC B1 ;  /* 0x0000000000017941 */ /* 0x000fea0003800000 */
.L_x_760:
        /* <DEDUP_REMOVED lines=10> */
.L_x_763:
[----:B------:R-:W-:Y:S05]  /*25960*/  BSYNC B1 ;  /* 0x0000000000017941 */ /* 0x000fea0003800000 */
.L_x_762:
        /* <DEDUP_REMOVED lines=10> */
.L_x_765:
[----:B------:R-:W-:Y:S05]  /*25a10*/  BSYNC B1 ;  /* 0x0000000000017941 */ /* 0x000fea0003800000 */
.L_x_764:
        /* <DEDUP_REMOVED lines=10> */
.L_x_767:
[----:B------:R-:W-:Y:S05]  /*25ac0*/  BSYNC B1 ;  /* 0x0000000000017941 */ /* 0x000fea0003800000 */
.L_x_766:
        /* <DEDUP_REMOVED lines=10> */
.L_x_769:
[----:B------:R-:W-:Y:S05]  /*25b70*/  BSYNC B1 ;  /* 0x0000000000017941 */ /* 0x000fea0003800000 */
.L_x_768:
        /* <DEDUP_REMOVED lines=10> */
.L_x_771:
[----:B------:R-:W-:Y:S05]  /*25c20*/  BSYNC B1 ;  /* 0x0000000000017941 */ /* 0x000fea0003800000 */
.L_x_770:
        /* <DEDUP_REMOVED lines=10> */
.L_x_773:
[----:B------:R-:W-:Y:S05]  /*25cd0*/  BSYNC B1 ;  /* 0x0000000000017941 */ /* 0x000fea0003800000 */
.L_x_772:
        /* <DEDUP_REMOVED lines=10> */
.L_x_775:
[----:B------:R-:W-:Y:S05]  /*25d80*/  BSYNC B1 ;  /* 0x0000000000017941 */ /* 0x000fea0003800000 */
.L_x_774:
        /* <DEDUP_REMOVED lines=10> */
.L_x_777:
[----:B------:R-:W-:Y:S05]  /*25e30*/  BSYNC B1 ;  /* 0x0000000000017941 */ /* 0x000fea0003800000 */
.L_x_776:
        /* <DEDUP_REMOVED lines=10> */
.L_x_779:
[----:B------:R-:W-:Y:S05]  /*25ee0*/  BSYNC B1 ;  /* 0x0000000000017941 */ /* 0x000fea0003800000 */
.L_x_778:
        /* <DEDUP_REMOVED lines=10> */
.L_x_781:
[----:B------:R-:W-:Y:S05]  /*25f90*/  BSYNC B1 ;  /* 0x0000000000017941 */ /* 0x000fea0003800000 */
.L_x_780:
        /* <DEDUP_REMOVED lines=10> */
.L_x_783:
[----:B------:R-:W-:Y:S05]  /*26040*/  BSYNC B1 ;  /* 0x0000000000017941 */ /* 0x000fea0003800000 */
.L_x_782:
        /* <DEDUP_REMOVED lines=10> */
.L_x_785:
[----:B------:R-:W-:Y:S05]  /*260f0*/  BSYNC B1 ;  /* 0x0000000000017941 */ /* 0x000fea0003800000 */
.L_x_784:
        /* <DEDUP_REMOVED lines=10> */
.L_x_787:
[----:B------:R-:W-:Y:S05]  /*261a0*/  BSYNC B1 ;  /* 0x0000000000017941 */ /* 0x000fea0003800000 */
.L_x_786:
        /* <DEDUP_REMOVED lines=10> */
.L_x_789:
[----:B------:R-:W-:Y:S05]  /*26250*/  BSYNC B1 ;  /* 0x0000000000017941 */ /* 0x000fea0003800000 */
.L_x_788:
        /* <DEDUP_REMOVED lines=10> */
.L_x_791:
[----:B------:R-:W-:Y:S05]  /*26300*/  BSYNC B1 ;  /* 0x0000000000017941 */ /* 0x000fea0003800000 */
.L_x_790:
        /* <DEDUP_REMOVED lines=10> */
.L_x_793:
[----:B------:R-:W-:Y:S05]  /*263b0*/  BSYNC B1 ;  /* 0x0000000000017941 */ /* 0x000fea0003800000 */
.L_x_792:
        /* <DEDUP_REMOVED lines=10> */
.L_x_795:
[----:B------:R-:W-:Y:S05]  /*26460*/  BSYNC B1 ;  /* 0x0000000000017941 */ /* 0x000fea0003800000 */
.L_x_794:
        /* <DEDUP_REMOVED lines=10> */
.L_x_797:
[----:B------:R-:W-:Y:S05]  /*26510*/  BSYNC B1 ;  /* 0x0000000000017941 */ /* 0x000fea0003800000 */
.L_x_796:
        /* <DEDUP_REMOVED lines=10> */
.L_x_799:
[----:B------:R-:W-:Y:S05]  /*265c0*/  BSYNC B1 ;  /* 0x0000000000017941 */ /* 0x000fea0003800000 */
.L_x_798:
        /* <DEDUP_REMOVED lines=10> */
.L_x_801:
[----:B------:R-:W-:Y:S05]  /*26670*/  BSYNC B1 ;  /* 0x0000000000017941 */ /* 0x000fea0003800000 */
.L_x_800:
        /* <DEDUP_REMOVED lines=10> */
.L_x_803:
[----:B------:R-:W-:Y:S05]  /*26720*/  BSYNC B1 ;  /* 0x0000000000017941 */ /* 0x000fea0003800000 */
.L_x_802:
        /* <DEDUP_REMOVED lines=10> */
.L_x_805:
[----:B------:R-:W-:Y:S05]  /*267d0*/  BSYNC B1 ;  /* 0x0000000000017941 */ /* 0x000fea0003800000 */
.L_x_804:
        /* <DEDUP_REMOVED lines=10> */
.L_x_807:
[----:B------:R-:W-:Y:S05]  /*26880*/  BSYNC B1 ;  /* 0x0000000000017941 */ /* 0x000fea0003800000 */
.L_x_806:
        /* <DEDUP_REMOVED lines=10> */
.L_x_809:
[----:B------:R-:W-:Y:S05]  /*26930*/  BSYNC B1 ;  /* 0x0000000000017941 */ /* 0x000fea0003800000 */
.L_x_808:
        /* <DEDUP_REMOVED lines=10> */
.L_x_811:
[----:B------:R-:W-:Y:S05]  /*269e0*/  BSYNC B1 ;  /* 0x0000000000017941 */ /* 0x000fea0003800000 */
.L_x_810:
        /* <DEDUP_REMOVED lines=10> */
.L_x_813:
[----:B------:R-:W-:Y:S05]  /*26a90*/  BSYNC B1 ;  /* 0x0000000000017941 */ /* 0x000fea0003800000 */
.L_x_812:
        /* <DEDUP_REMOVED lines=10> */
.L_x_815:
[----:B------:R-:W-:Y:S05]  /*26b40*/  BSYNC B1 ;  /* 0x0000000000017941 */ /* 0x000fea0003800000 */
.L_x_814:
        /* <DEDUP_REMOVED lines=10> */
.L_x_817:
[----:B------:R-:W-:Y:S05]  /*26bf0*/  BSYNC B1 ;  /* 0x0000000000017941 */ /* 0x000fea0003800000 */
.L_x_816:
        /* <DEDUP_REMOVED lines=10> */
.L_x_819:
[----:B------:R-:W-:Y:S05]  /*26ca0*/  BSYNC B1 ;  /* 0x0000000000017941 */ /* 0x000fea0003800000 */
.L_x_818:
        /* <DEDUP_REMOVED lines=10> */
.L_x_821:
[----:B------:R-:W-:Y:S05]  /*26d50*/  BSYNC B1 ;  /* 0x0000000000017941 */ /* 0x000fea0003800000 */
.L_x_820:
        /* <DEDUP_REMOVED lines=10> */
.L_x_823:
[----:B------:R-:W-:Y:S05]  /*26e00*/  BSYNC B1 ;  /* 0x0000000000017941 */ /* 0x000fea0003800000 */
.L_x_822:
        /* <DEDUP_REMOVED lines=10> */
.L_x_825:
[----:B------:R-:W-:Y:S05]  /*26eb0*/  BSYNC B1 ;  /* 0x0000000000017941 */ /* 0x000fea0003800000 */
.L_x_824:
        /* <DEDUP_REMOVED lines=10> */
.L_x_827:
[----:B------:R-:W-:Y:S05]  /*26f60*/  BSYNC B1 ;  /* 0x0000000000017941 */ /* 0x000fea0003800000 */
.L_x_826:
        /* <DEDUP_REMOVED lines=10> */
.L_x_829:
[----:B------:R-:W-:Y:S05]  /*27010*/  BSYNC B1 ;  /* 0x0000000000017941 */ /* 0x000fea0003800000 */
.L_x_828:
        /* <DEDUP_REMOVED lines=10> */
.L_x_831:
[----:B------:R-:W-:Y:S05]  /*270c0*/  BSYNC B1 ;  /* 0x0000000000017941 */ /* 0x000fea0003800000 */
.L_x_830:
        /* <DEDUP_REMOVED lines=10> */
.L_x_833:
[----:B------:R-:W-:Y:S05]  /*27170*/  BSYNC B1 ;  /* 0x0000000000017941 */ /* 0x000fea0003800000 */
.L_x_832:
        /* <DEDUP_REMOVED lines=10> */
.L_x_835:
[----:B------:R-:W-:Y:S05]  /*27220*/  BSYNC B1 ;  /* 0x0000000000017941 */ /* 0x000fea0003800000 */
.L_x_834:
        /* <DEDUP_REMOVED lines=10> */
.L_x_837:
[----:B------:R-:W-:Y:S05]  /*272d0*/  BSYNC B1 ;  /* 0x0000000000017941 */ /* 0x000fea0003800000 */
.L_x_836:
        /* <DEDUP_REMOVED lines=10> */
.L_x_839:
[----:B------:R-:W-:Y:S05]  /*27380*/  BSYNC B1 ;  /* 0x0000000000017941 */ /* 0x000fea0003800000 */
.L_x_838:
        /* <DEDUP_REMOVED lines=10> */
.L_x_841:
[----:B------:R-:W-:Y:S05]  /*27430*/  BSYNC B1 ;  /* 0x0000000000017941 */ /* 0x000fea0003800000 */
.L_x_840:
        /* <DEDUP_REMOVED lines=10> */
.L_x_843:
[----:B------:R-:W-:Y:S05]  /*274e0*/  BSYNC B1 ;  /* 0x0000000000017941 */ /* 0x000fea0003800000 */
.L_x_842:
        /* <DEDUP_REMOVED lines=10> */
.L_x_845:
[----:B------:R-:W-:Y:S05]  /*27590*/  BSYNC B1 ;  /* 0x0000000000017941 */ /* 0x000fea0003800000 */
.L_x_844:
        /* <DEDUP_REMOVED lines=10> */
.L_x_847:
[----:B------:R-:W-:Y:S05]  /*27640*/  BSYNC B1 ;  /* 0x0000000000017941 */ /* 0x000fea0003800000 */
.L_x_846:
        /* <DEDUP_REMOVED lines=10> */
.L_x_849:
[----:B------:R-:W-:Y:S05]  /*276f0*/  BSYNC B1 ;  /* 0x0000000000017941 */ /* 0x000fea0003800000 */
.L_x_848:
        /* <DEDUP_REMOVED lines=10> */
.L_x_851:
[----:B------:R-:W-:Y:S05]  /*277a0*/  BSYNC B1 ;  /* 0x0000000000017941 */ /* 0x000fea0003800000 */
.L_x_850:
        /* <DEDUP_REMOVED lines=10> */
.L_x_853:
[----:B------:R-:W-:Y:S05]  /*27850*/  BSYNC B1 ;  /* 0x0000000000017941 */ /* 0x000fea0003800000 */
.L_x_852:
        /* <DEDUP_REMOVED lines=10> */
.L_x_855:
[----:B------:R-:W-:Y:S05]  /*27900*/  BSYNC B1 ;  /* 0x0000000000017941 */ /* 0x000fea0003800000 */
.L_x_854:
        /* <DEDUP_REMOVED lines=10> */
.L_x_857:
[----:B------:R-:W-:Y:S05]  /*279b0*/  BSYNC B1 ;  /* 0x0000000000017941 */ /* 0x000fea0003800000 */
.L_x_856:
        /* <DEDUP_REMOVED lines=10> */
.L_x_859:
[----:B------:R-:W-:Y:S05]  /*27a60*/  BSYNC B1 ;  /* 0x0000000000017941 */ /* 0x000fea0003800000 */
.L_x_858:
        /* <DEDUP_REMOVED lines=10> */
.L_x_861:
[----:B------:R-:W-:Y:S05]  /*27b10*/  BSYNC B1 ;  /* 0x0000000000017941 */ /* 0x000fea0003800000 */
.L_x_860:
        /* <DEDUP_REMOVED lines=10> */
.L_x_863:
[----:B------:R-:W-:Y:S05]  /*27bc0*/  BSYNC B1 ;  /* 0x0000000000017941 */ /* 0x000fea0003800000 */
.L_x_862:
        /* <DEDUP_REMOVED lines=10> */
.L_x_865:
[----:B------:R-:W-:Y:S05]  /*27c70*/  BSYNC B1 ;  /* 0x0000000000017941 */ /* 0x000fea0003800000 */
.L_x_864:
        /* <DEDUP_REMOVED lines=10> */
.L_x_867:
[----:B------:R-:W-:Y:S05]  /*27d20*/  BSYNC B1 ;  /* 0x0000000000017941 */ /* 0x000fea0003800000 */
.L_x_866:
        /* <DEDUP_REMOVED lines=10> */
.L_x_869:
[----:B------:R-:W-:Y:S05]  /*27dd0*/  BSYNC B1 ;  /* 0x0000000000017941 */ /* 0x000fea0003800000 */
.L_x_868:
        /* <DEDUP_REMOVED lines=10> */
.L_x_871:
[----:B------:R-:W-:Y:S05]  /*27e80*/  BSYNC B1 ;  /* 0x0000000000017941 */ /* 0x000fea0003800000 */
.L_x_870:
        /* <DEDUP_REMOVED lines=10> */
.L_x_873:
[----:B------:R-:W-:Y:S05]  /*27f30*/  BSYNC B1 ;  /* 0x0000000000017941 */ /* 0x000fea0003800000 */
.L_x_872:
        /* <DEDUP_REMOVED lines=10> */
.L_x_875:
[----:B------:R-:W-:Y:S05]  /*27fe0*/  BSYNC B1 ;  /* 0x0000000000017941 */ /* 0x000fea0003800000 */
.L_x_874:
        /* <DEDUP_REMOVED lines=10> */
.L_x_877:
[----:B------:R-:W-:Y:S05]  /*28090*/  BSYNC B1 ;  /* 0x0000000000017941 */ /* 0x000fea0003800000 */
.L_x_876:
        /* <DEDUP_REMOVED lines=10> */
.L_x_879:
[----:B------:R-:W-:Y:S05]  /*28140*/  BSYNC B1 ;  /* 0x0000000000017941 */ /* 0x000fea0003800000 */
.L_x_878:
        /* <DEDUP_REMOVED lines=10> */
.L_x_881:
[----:B------:R-:W-:Y:S05]  /*281f0*/  BSYNC B1 ;  /* 0x0000000000017941 */ /* 0x000fea0003800000 */
.L_x_880:
        /* <DEDUP_REMOVED lines=10> */
.L_x_883:
[----:B------:R-:W-:Y:S05]  /*282a0*/  BSYNC B1 ;  /* 0x0000000000017941 */ /* 0x000fea0003800000 */
.L_x_882:
        /* <DEDUP_REMOVED lines=10> */
.L_x_885:
[----:B------:R-:W-:Y:S05]  /*28350*/  BSYNC B1 ;  /* 0x0000000000017941 */ /* 0x000fea0003800000 */
.L_x_884:
        /* <DEDUP_REMOVED lines=10> */
.L_x_887:
[----:B------:R-:W-:Y:S05]  /*28400*/  BSYNC B1 ;  /* 0x0000000000017941 */ /* 0x000fea0003800000 */
.L_x_886:
        /* <DEDUP_REMOVED lines=10> */
.L_x_889:
[----:B------:R-:W-:Y:S05]  /*284b0*/  BSYNC B1 ;  /* 0x0000000000017941 */ /* 0x000fea0003800000 */
.L_x_888:
        /* <DEDUP_REMOVED lines=10> */
.L_x_891:
[----:B------:R-:W-:Y:S05]  /*28560*/  BSYNC B1 ;  /* 0x0000000000017941 */ /* 0x000fea0003800000 */
.L_x_890:
        /* <DEDUP_REMOVED lines=10> */
.L_x_893:
[----:B------:R-:W-:Y:S05]  /*28610*/  BSYNC B1 ;  /* 0x0000000000017941 */ /* 0x000fea0003800000 */
.L_x_892:
        /* <DEDUP_REMOVED lines=10> */
.L_x_895:
[----:B------:R-:W-:Y:S05]  /*286c0*/  BSYNC B1 ;  /* 0x0000000000017941 */ /* 0x000fea0003800000 */
.L_x_894:
        /* <DEDUP_REMOVED lines=10> */
.L_x_897:
[----:B------:R-:W-:Y:S05]  /*28770*/  BSYNC B1 ;  /* 0x0000000000017941 */ /* 0x000fea0003800000 */
.L_x_896:
        /* <DEDUP_REMOVED lines=10> */
.L_x_899:
[----:B------:R-:W-:Y:S05]  /*28820*/  BSYNC B1 ;  /* 0x0000000000017941 */ /* 0x000fea0003800000 */
.L_x_898:
        /* <DEDUP_REMOVED lines=10> */
.L_x_901:
[----:B------:R-:W-:Y:S05]  /*288d0*/  BSYNC B1 ;  /* 0x0000000000017941 */ /* 0x000fea0003800000 */
.L_x_900:
        /* <DEDUP_REMOVED lines=10> */
.L_x_903:
[----:B------:R-:W-:Y:S05]  /*28980*/  BSYNC B1 ;  /* 0x0000000000017941 */ /* 0x000fea0003800000 */
.L_x_902:
        /* <DEDUP_REMOVED lines=10> */
.L_x_905:
[----:B------:R-:W-:Y:S05]  /*28a30*/  BSYNC B1 ;  /* 0x0000000000017941 */ /* 0x000fea0003800000 */
.L_x_904:
        /* <DEDUP_REMOVED lines=10> */
.L_x_907:
[----:B------:R-:W-:Y:S05]  /*28ae0*/  BSYNC B1 ;  /* 0x0000000000017941 */ /* 0x000fea0003800000 */
.L_x_906:
        /* <DEDUP_REMOVED lines=10> */
.L_x_909:
[----:B------:R-:W-:Y:S05]  /*28b90*/  BSYNC B1 ;  /* 0x0000000000017941 */ /* 0x000fea0003800000 */
.L_x_908:
        /* <DEDUP_REMOVED lines=10> */
.L_x_911:
[----:B------:R-:W-:Y:S05]  /*28c40*/  BSYNC B1 ;  /* 0x0000000000017941 */ /* 0x000fea0003800000 */
.L_x_910:
        /* <DEDUP_REMOVED lines=10> */
.L_x_913:
[----:B------:R-:W-:Y:S05]  /*28cf0*/  BSYNC B1 ;  /* 0x0000000000017941 */ /* 0x000fea0003800000 */
.L_x_912:
        /* <DEDUP_REMOVED lines=10> */
.L_x_915:
[----:B------:R-:W-:Y:S05]  /*28da0*/  BSYNC B1 ;  /* 0x0000000000017941 */ /* 0x000fea0003800000 */
.L_x_914:
        /* <DEDUP_REMOVED lines=10> */
.L_x_917:
[----:B------:R-:W-:Y:S05]  /*28e50*/  BSYNC B1 ;  /* 0x0000000000017941 */ /* 0x000fea0003800000 */
.L_x_916:
        /* <DEDUP_REMOVED lines=10> */
.L_x_919:
[----:B------:R-:W-:Y:S05]  /*28f00*/  BSYNC B1 ;  /* 0x0000000000017941 */ /* 0x000fea0003800000 */
.L_x_918:
        /* <DEDUP_REMOVED lines=10> */
.L_x_921:
[----:B------:R-:W-:Y:S05]  /*28fb0*/  BSYNC B1 ;  /* 0x0000000000017941 */ /* 0x000fea0003800000 */
.L_x_920:
        /* <DEDUP_REMOVED lines=10> */
.L_x_923:
[----:B------:R-:W-:Y:S05]  /*29060*/  BSYNC B1 ;  /* 0x0000000000017941 */ /* 0x000fea0003800000 */
.L_x_922:
        /* <DEDUP_REMOVED lines=10> */
.L_x_925:
[----:B------:R-:W-:Y:S05]  /*29110*/  BSYNC B1 ;  /* 0x0000000000017941 */ /* 0x000fea0003800000 */
.L_x_924:
        /* <DEDUP_REMOVED lines=10> */
.L_x_927:
[----:B------:R-:W-:Y:S05]  /*291c0*/  BSYNC B1 ;  /* 0x0000000000017941 */ /* 0x000fea0003800000 */
.L_x_926:
        /* <DEDUP_REMOVED lines=10> */
.L_x_929:
[----:B------:R-:W-:Y:S05]  /*29270*/  BSYNC B1 ;  /* 0x0000000000017941 */ /* 0x000fea0003800000 */
.L_x_928:
        /* <DEDUP_REMOVED lines=10> */
.L_x_931:
[----:B------:R-:W-:Y:S05]  /*29320*/  BSYNC B1 ;  /* 0x0000000000017941 */ /* 0x000fea0003800000 */
.L_x_930:
        /* <DEDUP_REMOVED lines=10> */
.L_x_933:
[----:B------:R-:W-:Y:S05]  /*293d0*/  BSYNC B1 ;  /* 0x0000000000017941 */ /* 0x000fea0003800000 */
.L_x_932:
        /* <DEDUP_REMOVED lines=10> */
.L_x_935:
[----:B------:R-:W-:Y:S05]  /*29480*/  BSYNC B1 ;  /* 0x0000000000017941 */ /* 0x000fea0003800000 */
.L_x_934:
        /* <DEDUP_REMOVED lines=10> */
.L_x_937:
[----:B------:R-:W-:Y:S05]  /*29530*/  BSYNC B1 ;  /* 0x0000000000017941 */ /* 0x000fea0003800000 */
.L_x_936:
        /* <DEDUP_REMOVED lines=10> */
.L_x_939:
[----:B------:R-:W-:Y:S05]  /*295e0*/  BSYNC B1 ;  /* 0x0000000000017941 */ /* 0x000fea0003800000 */
.L_x_938:
        /* <DEDUP_REMOVED lines=10> */
.L_x_941:
[----:B------:R-:W-:Y:S05]  /*29690*/  BSYNC B1 ;  /* 0x0000000000017941 */ /* 0x000fea0003800000 */
.L_x_940:
        /* <DEDUP_REMOVED lines=10> */
.L_x_943:
[----:B------:R-:W-:Y:S05]  /*29740*/  BSYNC B1 ;  /* 0x0000000000017941 */ /* 0x000fea0003800000 */
.L_x_942:
        /* <DEDUP_REMOVED lines=10> */
.L_x_945:
[----:B------:R-:W-:Y:S05]  /*297f0*/  BSYNC B1 ;  /* 0x0000000000017941 */ /* 0x000fea0003800000 */
.L_x_944:
        /* <DEDUP_REMOVED lines=10> */
.L_x_947:
[----:B------:R-:W-:Y:S05]  /*298a0*/  BSYNC B1 ;  /* 0x0000000000017941 */ /* 0x000fea0003800000 */
.L_x_946:
        /* <DEDUP_REMOVED lines=10> */
.L_x_949:
[----:B------:R-:W-:Y:S05]  /*29950*/  BSYNC B1 ;  /* 0x0000000000017941 */ /* 0x000fea0003800000 */
.L_x_948:
        /* <DEDUP_REMOVED lines=10> */
.L_x_951:
[----:B------:R-:W-:Y:S05]  /*29a00*/  BSYNC B1 ;  /* 0x0000000000017941 */ /* 0x000fea0003800000 */
.L_x_950:
        /* <DEDUP_REMOVED lines=10> */
.L_x_953:
[----:B------:R-:W-:Y:S05]  /*29ab0*/  BSYNC B1 ;  /* 0x0000000000017941 */ /* 0x000fea0003800000 */
.L_x_952:
        /* <DEDUP_REMOVED lines=10> */
.L_x_955:
[----:B------:R-:W-:Y:S05]  /*29b60*/  BSYNC B1 ;  /* 0x0000000000017941 */ /* 0x000fea0003800000 */
.L_x_954:
        /* <DEDUP_REMOVED lines=10> */
.L_x_957:
[----:B------:R-:W-:Y:S05]  /*29c10*/  BSYNC B1 ;  /* 0x0000000000017941 */ /* 0x000fea0003800000 */
.L_x_956:
        /* <DEDUP_REMOVED lines=10> */
.L_x_959:
[----:B------:R-:W-:Y:S05]  /*29cc0*/  BSYNC B1 ;  /* 0x0000000000017941 */ /* 0x000fea0003800000 */
.L_x_958:
        /* <DEDUP_REMOVED lines=10> */
.L_x_961:
[----:B------:R-:W-:Y:S05]  /*29d70*/  BSYNC B1 ;  /* 0x0000000000017941 */ /* 0x000fea0003800000 */
.L_x_960:
        /* <DEDUP_REMOVED lines=10> */
.L_x_963:
[----:B------:R-:W-:Y:S05]  /*29e20*/  BSYNC B1 ;  /* 0x0000000000017941 */ /* 0x000fea0003800000 */
.L_x_962:
        /* <DEDUP_REMOVED lines=10> */
.L_x_965:
[----:B------:R-:W-:Y:S05]  /*29ed0*/  BSYNC B1 ;  /* 0x0000000000017941 */ /* 0x000fea0003800000 */
.L_x_964:
        /* <DEDUP_REMOVED lines=10> */
.L_x_967:
[----:B------:R-:W-:Y:S05]  /*29f80*/  BSYNC B1 ;  /* 0x0000000000017941 */ /* 0x000fea0003800000 */
.L_x_966:
        /* <DEDUP_REMOVED lines=10> */
.L_x_969:
[----:B------:R-:W-:Y:S05]  /*2a030*/  BSYNC B1 ;  /* 0x0000000000017941 */ /* 0x000fea0003800000 */
.L_x_968:
        /* <DEDUP_REMOVED lines=10> */
.L_x_971:
[----:B------:R-:W-:Y:S05]  /*2a0e0*/  BSYNC B1 ;  /* 0x0000000000017941 */ /* 0x000fea0003800000 */
.L_x_970:
        /* <DEDUP_REMOVED lines=10> */
.L_x_973:
[----:B------:R-:W-:Y:S05]  /*2a190*/  BSYNC B1 ;  /* 0x0000000000017941 */ /* 0x000fea0003800000 */
.L_x_972:
        /* <DEDUP_REMOVED lines=10> */
.L_x_975:
[----:B------:R-:W-:Y:S05]  /*2a240*/  BSYNC B1 ;  /* 0x0000000000017941 */ /* 0x000fea0003800000 */
.L_x_974:
        /* <DEDUP_REMOVED lines=10> */
.L_x_977:
[----:B------:R-:W-:Y:S05]  /*2a2f0*/  BSYNC B1 ;  /* 0x0000000000017941 */ /* 0x000fea0003800000 */
.L_x_976:
        /* <DEDUP_REMOVED lines=10> */
.L_x_979:
[----:B------:R-:W-:Y:S05]  /*2a3a0*/  BSYNC B1 ;  /* 0x0000000000017941 */ /* 0x000fea0003800000 */
.L_x_978:
        /* <DEDUP_REMOVED lines=10> */
.L_x_981:
[----:B------:R-:W-:Y:S05]  /*2a450*/  BSYNC B1 ;  /* 0x0000000000017941 */ /* 0x000fea0003800000 */
.L_x_980:
        /* <DEDUP_REMOVED lines=10> */
.L_x_983:
[----:B------:R-:W-:Y:S05]  /*2a500*/  BSYNC B1 ;  /* 0x0000000000017941 */ /* 0x000fea0003800000 */
.L_x_982:
        /* <DEDUP_REMOVED lines=10> */
.L_x_985:
[----:B------:R-:W-:Y:S05]  /*2a5b0*/  BSYNC B1 ;  /* 0x0000000000017941 */ /* 0x000fea0003800000 */
.L_x_984:
        /* <DEDUP_REMOVED lines=10> */
.L_x_987:
[----:B------:R-:W-:Y:S05]  /*2a660*/  BSYNC B1 ;  /* 0x0000000000017941 */ /* 0x000fea0003800000 */
.L_x_986:
        /* <DEDUP_REMOVED lines=10> */
.L_x_989:
[----:B------:R-:W-:Y:S05]  /*2a710*/  BSYNC B1 ;  /* 0x0000000000017941 */ /* 0x000fea0003800000 */
.L_x_988:
        /* <DEDUP_REMOVED lines=10> */
.L_x_991:
[----:B------:R-:W-:Y:S05]  /*2a7c0*/  BSYNC B1 ;  /* 0x0000000000017941 */ /* 0x000fea0003800000 */
.L_x_990:
        /* <DEDUP_REMOVED lines=10> */
.L_x_993:
[----:B------:R-:W-:Y:S05]  /*2a870*/  BSYNC B1 ;  /* 0x0000000000017941 */ /* 0x000fea0003800000 */
.L_x_992:
        /* <DEDUP_REMOVED lines=10> */
.L_x_995:
[----:B------:R-:W-:Y:S05]  /*2a920*/  BSYNC B1 ;  /* 0x0000000000017941 */ /* 0x000fea0003800000 */
.L_x_994:
        /* <DEDUP_REMOVED lines=10> */
.L_x_997:
[----:B------:R-:W-:Y:S05]  /*2a9d0*/  BSYNC B1 ;  /* 0x0000000000017941 */ /* 0x000fea0003800000 */
.L_x_996:
        /* <DEDUP_REMOVED lines=10> */
.L_x_999:
[----:B------:R-:W-:Y:S05]  /*2aa80*/  BSYNC B1 ;  /* 0x0000000000017941 */ /* 0x000fea0003800000 */
.L_x_998:
        /* <DEDUP_REMOVED lines=10> */
.L_x_1001:
[----:B------:R-:W-:Y:S05]  /*2ab30*/  BSYNC B1 ;  /* 0x0000000000017941 */ /* 0x000fea0003800000 */
.L_x_1000:
        /* <DEDUP_REMOVED lines=10> */
.L_x_1003:
[----:B------:R-:W-:Y:S05]  /*2abe0*/  BSYNC B1 ;  /* 0x0000000000017941 */ /* 0x000fea0003800000 */
.L_x_1002:
        /* <DEDUP_REMOVED lines=10> */
.L_x_1005:
[----:B------:R-:W-:Y:S05]  /*2ac90*/  BSYNC B1 ;  /* 0x0000000000017941 */ /* 0x000fea0003800000 */
.L_x_1004:
        /* <DEDUP_REMOVED lines=10> */
.L_x_1007:
[----:B------:R-:W-:Y:S05]  /*2ad40*/  BSYNC B1 ;  /* 0x0000000000017941 */ /* 0x000fea0003800000 */
.L_x_1006:
        /* <DEDUP_REMOVED lines=10> */
.L_x_1009:
[----:B------:R-:W-:Y:S05]  /*2adf0*/  BSYNC B1 ;  /* 0x0000000000017941 */ /* 0x000fea0003800000 */
.L_x_1008:
        /* <DEDUP_REMOVED lines=10> */
.L_x_1011:
[----:B------:R-:W-:Y:S05]  /*2aea0*/  BSYNC B1 ;  /* 0x0000000000017941 */ /* 0x000fea0003800000 */
.L_x_1010:
        /* <DEDUP_REMOVED lines=10> */
.L_x_1013:
[----:B------:R-:W-:Y:S05]  /*2af50*/  BSYNC B1 ;  /* 0x0000000000017941 */ /* 0x000fea0003800000 */
.L_x_1012:
        /* <DEDUP_REMOVED lines=10> */
.L_x_1015:
[----:B------:R-:W-:Y:S05]  /*2b000*/  BSYNC B1 ;  /* 0x0000000000017941 */ /* 0x000fea0003800000 */
.L_x_1014:
        /* <DEDUP_REMOVED lines=10> */
.L_x_1017:
[----:B------:R-:W-:Y:S05]  /*2b0b0*/  BSYNC B1 ;  /* 0x0000000000017941 */ /* 0x000fea0003800000 */
.L_x_1016:
        /* <DEDUP_REMOVED lines=10> */
.L_x_1019:
[----:B------:R-:W-:Y:S05]  /*2b160*/  BSYNC B1 ;  /* 0x0000000000017941 */ /* 0x000fea0003800000 */
.L_x_1018:
        /* <DEDUP_REMOVED lines=10> */
.L_x_1021:
[----:B------:R-:W-:Y:S05]  /*2b210*/  BSYNC B1 ;  /* 0x0000000000017941 */ /* 0x000fea0003800000 */
.L_x_1020:
        /* <DEDUP_REMOVED lines=10> */
.L_x_1023:
[----:B------:R-:W-:Y:S05]  /*2b2c0*/  BSYNC B1 ;  /* 0x0000000000017941 */ /* 0x000fea0003800000 */
.L_x_1022:
        /* <DEDUP_REMOVED lines=10> */
.L_x_1025:
[----:B------:R-:W-:Y:S05]  /*2b370*/  BSYNC B1 ;  /* 0x0000000000017941 */ /* 0x000fea0003800000 */
.L_x_1024:
        /* <DEDUP_REMOVED lines=10> */
.L_x_1027:
[----:B------:R-:W-:Y:S05]  /*2b420*/  BSYNC B1 ;  /* 0x0000000000017941 */ /* 0x000fea0003800000 */
.L_x_1026:
        /* <DEDUP_REMOVED lines=10> */
.L_x_1029:
[----:B------:R-:W-:Y:S05]  /*2b4d0*/  BSYNC B1 ;  /* 0x0000000000017941 */ /* 0x000fea0003800000 */
.L_x_1028:
        /* <DEDUP_REMOVED lines=10> */
.L_x_1031:
[----:B------:R-:W-:Y:S05]  /*2b580*/  BSYNC B1 ;  /* 0x0000000000017941 */ /* 0x000fea0003800000 */
.L_x_1030:
        /* <DEDUP_REMOVED lines=10> */
.L_x_1033:
[----:B------:R-:W-:Y:S05]  /*2b630*/  BSYNC B1 ;  /* 0x0000000000017941 */ /* 0x000fea0003800000 */
.L_x_1032:
        /* <DEDUP_REMOVED lines=10> */
.L_x_1035:
[----:B------:R-:W-:Y:S05]  /*2b6e0*/  BSYNC B1 ;  /* 0x0000000000017941 */ /* 0x000fea0003800000 */
.L_x_1034:
        /* <DEDUP_REMOVED lines=10> */
.L_x_1037:
[----:B------:R-:W-:Y:S05]  /*2b790*/  BSYNC B1 ;  /* 0x0000000000017941 */ /* 0x000fea0003800000 */
.L_x_1036:
        /* <DEDUP_REMOVED lines=10> */
.L_x_1039:
[----:B------:R-:W-:Y:S05]  /*2b840*/  BSYNC B1 ;  /* 0x0000000000017941 */ /* 0x000fea0003800000 */
.L_x_1038:
[----:B------:R-:W3:Y:S01]  /*2b850*/  LDL.LU R158, [R1+0x3f0] ;  /* 0x0003f000019e7983 */ /* 0x000ee20000300800 */
[----:B-----5:R-:W-:Y:S01]  /*2b860*/  HADD2.F32 R17, -RZ, R3.H0_H0 ;  /* 0x20000003ff117230 */ /* 0x020fe20000004100 */
        /* <DEDUP_REMOVED lines=8> */
.L_x_1041:
[----:B------:R-:W-:Y:S05]  /*2b8f0*/  BSYNC B1 ;  /* 0x0000000000017941 */ /* 0x000fea0003800000 */
.L_x_1040:
[----:B012---:R-:W2:Y:S01]  /*2b900*/  LDL.LU R156, [R1+0x3f4] ;  /* 0x0003f400019c7983 */ /* 0x007ea20000300800 */
[----:B---3-5:R-:W-:Y:S01]  /*2b910*/  HADD2.F32 R17, -RZ, R3.H0_H0 ;  /* 0x20000003ff117230 */ /* 0x028fe20000004100 */
[----:B------:R-:W-:Y:S01]  /*2b920*/  ISETP.GT.AND P6, PT, R0, 0x1f8, P5 ;  /* 0x000001f80000780c */ /* 0x000fe20002fc4270 */
[----:B------:R-:W-:Y:S03]  /*2b930*/  BSSY B1, `(.L_x_1042) ;  /* 0x0000007000017945 */ /* 0x000fe60003800000 */
[----:B------:R-:W-:-:S04]  /*2b940*/  FMUL R17, R17, R16 ;  /* 0x0000001011117220 */ /* 0x000fc80000400000 */
[----:B--2---:R-:W-:-:S05]  /*2b950*/  FFMA R17, R156, R2, R17 ;  /* 0x000000029c117223 */ /* 0x004fca0000000011 */
[----:B------:R-:W-:-:S05]  /*2b960*/  F2FP.F16.F32.PACK_AB R17, RZ, R17 ;  /* 0x00000011ff11723e */ /* 0x000fca00000000ff */
[----:B------:R0:W-:Y:S01]  /*2b970*/  @P0 STG.E.U16 desc[UR36][R14.64+0x3f2], R17 ;  /* 0x0003f2110e000986 */ /* 0x0001e2000c101524 */
[----:B------:R-:W-:Y:S05]  /*2b980*/  @!P6 BRA `(.L_x_1043) ;  /* 0x000000000004e947 */ /* 0x000fea0003800000 */
[----:B------:R1:W5:Y:S02]  /*2b990*/  LDG.E.LTC128B.U16 R3, desc[UR36][R154.64+0x3f0] ;  /* 0x0003f0249a037981 */ /* 0x000364000c1e1520 */
.L_x_1043:
[----:B------:R-:W-:Y:S05]  /*2b9a0*/  BSYNC B1 ;  /* 0x0000000000017941 */ /* 0x000fea0003800000 */
.L_x_1042:
[----:B0-----:R-:W2:Y:S01]  /*2b9b0*/  LDL.LU R15, [R1+0x3f8] ;  /* 0x0003f800010f7983 */ /* 0x001ea20000300800 */
[----:B-----5:R-:W-:Y:S01]  /*2b9c0*/  HADD2.F32 R14, -RZ, R3.H0_H0 ;  /* 0x20000003ff0e7230 */ /* 0x020fe20000004100 */
[----:B------:R-:W-:Y:S01]  /*2b9d0*/  ISETP.GT.AND P5, PT, R0, 0x1f9, P5 ;  /* 0x000001f90000780c */ /* 0x000fe20002fa4270 */
[----:B------:R-:W-:Y:S03]  /*2b9e0*/  BSSY B1, `(.L_x_1044) ;  /* 0x000000a000017945 */ /* 0x000fe60003800000 */
[----:B------:R-:W-:-:S04]  /*2b9f0*/  FMUL R14, R14, R16 ;  /* 0x000000100e0e7220 */ /* 0x000fc80000400000 */
[----:B--2---:R-:W-:Y:S01]  /*2ba00*/  FFMA R14, R15, R2, R14 ;  /* 0x000000020f0e7223 */ /* 0x004fe2000000000e */
[----:B------:R-:W-:-:S04]  /*2ba10*/  @P6 IMAD.MOV.U32 R15, RZ, RZ, R153 ;  /* 0x000000ffff0f6224 */ /* 0x000fc800078e0099 */
[----:B------:R-:W-:-:S04]  /*2ba20*/  F2FP.F16.F32.PACK_AB R14, RZ, R14 ;  /* 0x0000000eff0e723e */ /* 0x000fc800000000ff */
[----:B------:R-:W-:Y:S01]  /*2ba30*/  PRMT R17, R14, 0x7610, R17 ;  /* 0x000076100e117816 */ /* 0x000fe20000000011 */
[----:B------:R-:W-:-:S05]  /*2ba40*/  @P6 IMAD.MOV.U32 R14, RZ, RZ, R152 ;  /* 0x000000ffff0e6224 */ /* 0x000fca00078e0098 */
[----:B------:R0:W-:Y:S01]  /*2ba50*/  @P6 STG.E.U16 desc[UR36][R14.64+0x3f0], R17 ;  /* 0x0003f0110e006986 */ /* 0x0001e2000c101524 */
[----:B------:R-:W-:Y:S05]  /*2ba60*/  @!P5 BRA `(.L_x_1045) ;  /* 0x000000000004d947 */ /* 0x000fea0003800000 */
[----:B------:R2:W5:Y:S02]  /*2ba70*/  LDG.E.LTC128B.U16 R3, desc[UR36][R154.64+0x3f2] ;  /* 0x0003f2249a037981 */ /* 0x000564000c1e1520 */
.L_x_1045:
[----:B------:R-:W-:Y:S05]  /*2ba80*/  BSYNC B1 ;  /* 0x0000000000017941 */ /* 0x000fea0003800000 */
.L_x_1044:
[----:B0-----:R-:W3:Y:S01]  /*2ba90*/  LDL.LU R15, [R1+0x3fc] ;  /* 0x0003fc00010f7983 */ /* 0x001ee20000300800 */
        /* <DEDUP_REMOVED lines=9> */
.L_x_1047:
[----:B------:R-:W-:Y:S05]  /*2bb30*/  BSYNC B1 ;  /* 0x0000000000017941 */ /* 0x000fea0003800000 */
.L_x_1046:
[----:B------:R-:W2:Y:S01]  /*2bb40*/  LDL.LU R15, [R1] ;  /* 0x00000000010f7983 */ /* 0x000ea20000300800 */
[----:B0----5:R-:W-:Y:S01]  /*2bb50*/  HADD2.F32 R14, -RZ, R3.H0_H0 ;  /* 0x20000003ff0e7230 */ /* 0x021fe20000004100 */
        /* <DEDUP_REMOVED lines=8> */
.L_x_1049:
[----:B------:R-:W-:Y:S05]  /*2bbe0*/  BSYNC B1 ;  /* 0x0000000000017941 */ /* 0x000fea0003800000 */
.L_x_1048:
[----:B------:R-:W3:Y:S01]  /*2bbf0*/  LDL.LU R15, [R1+0x4] ;  /* 0x00000400010f7983 */ /* 0x000ee20000300800 */
[----:B0----5:R-:W-:Y:S01]  /*2bc00*/  HADD2.F32 R14, -RZ, R3.H0_H0 ;  /* 0x20000003ff0e7230 */ /* 0x021fe20000004100 */
        /* <DEDUP_REMOVED lines=8> */
.L_x_1051:
[----:B------:R-:W-:Y:S05]  /*2bc90*/  BSYNC B1 ;  /* 0x0000000000017941 */ /* 0x000fea0003800000 */
.L_x_1050:
[----:B------:R-:W2:Y:S01]  /*2bca0*/  LDL.LU R15, [R1+0x8] ;  /* 0x00000800010f7983 */ /* 0x000ea20000300800 */
        /* <DEDUP_REMOVED lines=9> */
.L_x_1053:
[----:B------:R-:W-:Y:S05]  /*2bd40*/  BSYNC B1 ;  /* 0x0000000000017941 */ /* 0x000fea0003800000 */
.L_x_1052:
        /* <DEDUP_REMOVED lines=10> */
.L_x_1055:
[----:B------:R-:W-:Y:S05]  /*2bdf0*/  BSYNC B1 ;  /* 0x0000000000017941 */ /* 0x000fea0003800000 */
.L_x_1054:
        /* <DEDUP_REMOVED lines=10> */
.L_x_1057:
[----:B------:R-:W-:Y:S05]  /*2bea0*/  BSYNC B1 ;  /* 0x0000000000017941 */ /* 0x000fea0003800000 */
.L_x_1056:
        /* <DEDUP_REMOVED lines=10> */
.L_x_1059:
[----:B------:R-:W-:Y:S05]  /*2bf50*/  BSYNC B1 ;  /* 0x0000000000017941 */ /* 0x000fea0003800000 */
.L_x_1058:
        /* <DEDUP_REMOVED lines=10> */
.L_x_1061:
[----:B------:R-:W-:Y:S05]  /*2c000*/  BSYNC B1 ;  /* 0x0000000000017941 */ /* 0x000fea0003800000 */
.L_x_1060:
        /* <DEDUP_REMOVED lines=10> */
.L_x_1063:
[----:B------:R-:W-:Y:S05]  /*2c0b0*/  BSYNC B1 ;  /* 0x0000000000017941 */ /* 0x000fea0003800000 */
.L_x_1062:
        /* <DEDUP_REMOVED lines=10> */
.L_x_1065:
[----:B------:R-:W-:Y:S05]  /*2c160*/  BSYNC B1 ;  /* 0x0000000000017941 */ /* 0x000fea0003800000 */
.L_x_1064:
        /* <DEDUP_REMOVED lines=10> */
.L_x_1067:
[----:B------:R-:W-:Y:S05]  /*2c210*/  BSYNC B1 ;  /* 0x0000000000017941 */ /* 0x000fea0003800000 */
.L_x_1066:
        /* <DEDUP_REMOVED lines=10> */
.L_x_1069:
[----:B------:R-:W-:Y:S05]  /*2c2c0*/  BSYNC B1 ;  /* 0x0000000000017941 */ /* 0x000fea0003800000 */
.L_x_1068:
        /* <DEDUP_REMOVED lines=10> */
.L_x_1071:
[----:B------:R-:W-:Y:S05]  /*2c370*/  BSYNC B1 ;  /* 0x0000000000017941 */ /* 0x000fea0003800000 */
.L_x_1070:
        /* <DEDUP_REMOVED lines=10> */
.L_x_1073:
[----:B------:R-:W-:Y:S05]  /*2c420*/  BSYNC B1 ;  /* 0x0000000000017941 */ /* 0x000fea0003800000 */
.L_x_1072:
        /* <DEDUP_REMOVED lines=10> */
.L_x_1075:
[----:B------:R-:W-:Y:S05]  /*2c4d0*/  BSYNC B1 ;  /* 0x0000000000017941 */ /* 0x000fea0003800000 */
.L_x_1074:
        /* <DEDUP_REMOVED lines=10> */
.L_x_1077:
[----:B------:R-:W-:Y:S05]  /*2c580*/  BSYNC B1 ;  /* 0x0000000000017941 */ /* 0x000fea0003800000 */
.L_x_1076:
        /* <DEDUP_REMOVED lines=10> */
.L_x_1079:
[----:B------:R-:W-:Y:S05]  /*2c630*/  BSYNC B1 ;  /* 0x0000000000017941 */ /* 0x000fea0003800000 */
.L_x_1078:
        /* <DEDUP_REMOVED lines=10> */
.L_x_1081:
[----:B------:R-:W-:Y:S05]  /*2c6e0*/  BSYNC B1 ;  /* 0x0000000000017941 */ /* 0x000fea0003800000 */
.L_x_1080:
        /* <DEDUP_REMOVED lines=10> */
.L_x_1083:
[----:B------:R-:W-:Y:S05]  /*2c790*/  BSYNC B1 ;  /* 0x0000000000017941 */ /* 0x000fea0003800000 */
.L_x_1082:
        /* <DEDUP_REMOVED lines=10> */
.L_x_1085:
[----:B------:R-:W-:Y:S05]  /*2c840*/  BSYNC B1 ;  /* 0x0000000000017941 */ /* 0x000fea0003800000 */
.L_x_1084:
        /* <DEDUP_REMOVED lines=10> */
.L_x_1087:
[----:B------:R-:W-:Y:S05]  /*2c8f0*/  BSYNC B1 ;  /* 0x0000000000017941 */ /* 0x000fea0003800000 */
.L_x_1086:
        /* <DEDUP_REMOVED lines=10> */
.L_x_1089:
[----:B------:R-:W-:Y:S05]  /*2c9a0*/  BSYNC B1 ;  /* 0x0000000000017941 */ /* 0x000fea0003800000 */
.L_x_1088:
        /* <DEDUP_REMOVED lines=10> */
.L_x_1091:
[----:B------:R-:W-:Y:S05]  /*2ca50*/  BSYNC B1 ;  /* 0x0000000000017941 */ /* 0x000fea0003800000 */
.L_x_1090:
        /* <DEDUP_REMOVED lines=10> */
.L_x_1093:
[----:B------:R-:W-:Y:S05]  /*2cb00*/  BSYNC B1 ;  /* 0x0000000000017941 */ /* 0x000fea0003800000 */
.L_x_1092:
        /* <DEDUP_REMOVED lines=10> */
.L_x_1095:
[----:B------:R-:W-:Y:S05]  /*2cbb0*/  BSYNC B1 ;  /* 0x0000000000017941 */ /* 0x000fea0003800000 */
.L_x_1094:
        /* <DEDUP_REMOVED lines=10> */
.L_x_1097:
[----:B------:R-:W-:Y:S05]  /*2cc60*/  BSYNC B1 ;  /* 0x0000000000017941 */ /* 0x000fea0003800000 */
.L_x_1096:
        /* <DEDUP_REMOVED lines=10> */
.L_x_1099:
[----:B------:R-:W-:Y:S05]  /*2cd10*/  BSYNC B1 ;  /* 0x0000000000017941 */ /* 0x000fea0003800000 */
.L_x_1098:
        /* <DEDUP_REMOVED lines=10> */
.L_x_1101:
[----:B------:R-:W-:Y:S05]  /*2cdc0*/  BSYNC B1 ;  /* 0x0000000000017941 */ /* 0x000fea0003800000 */
.L_x_1100:
        /* <DEDUP_REMOVED lines=10> */
.L_x_1103:
[----:B------:R-:W-:Y:S05]  /*2ce70*/  BSYNC B1 ;  /* 0x0000000000017941 */ /* 0x000fea0003800000 */
.L_x_1102:
        /* <DEDUP_REMOVED lines=10> */
.L_x_1105:
[----:B------:R-:W-:Y:S05]  /*2cf20*/  BSYNC B1 ;  /* 0x0000000000017941 */ /* 0x000fea0003800000 */
.L_x_1104:
        /* <DEDUP_REMOVED lines=10> */
.L_x_1107:
[----:B------:R-:W-:Y:S05]  /*2cfd0*/  BSYNC B1 ;  /* 0x0000000000017941 */ /* 0x000fea0003800000 */
.L_x_1106:
        /* <DEDUP_REMOVED lines=10> */
.L_x_1109:
[----:B------:R-:W-:Y:S05]  /*2d080*/  BSYNC B1 ;  /* 0x0000000000017941 */ /* 0x000fea0003800000 */
.L_x_1108:
        /* <DEDUP_REMOVED lines=10> */
.L_x_1111:
[----:B------:R-:W-:Y:S05]  /*2d130*/  BSYNC B1 ;  /* 0x0000000000017941 */ /* 0x000fea0003800000 */
.L_x_1110:
        /* <DEDUP_REMOVED lines=10> */
.L_x_1113:
[----:B------:R-:W-:Y:S05]  /*2d1e0*/  BSYNC B1 ;  /* 0x0000000000017941 */ /* 0x000fea0003800000 */
.L_x_1112:
        /* <DEDUP_REMOVED lines=10> */
.L_x_1115:
[----:B------:R-:W-:Y:S05]  /*2d290*/  BSYNC B1 ;  /* 0x0000000000017941 */ /* 0x000fea0003800000 */
.L_x_1114:
        /* <DEDUP_REMOVED lines=10> */
.L_x_1117:
[----:B------:R-:W-:Y:S05]  /*2d340*/  BSYNC B1 ;  /* 0x0000000000017941 */ /* 0x000fea0003800000 */
.L_x_1116:
        /* <DEDUP_REMOVED lines=10> */
.L_x_1119:
[----:B------:R-:W-:Y:S05]  /*2d3f0*/  BSYNC B1 ;  /* 0x0000000000017941 */ /* 0x000fea0003800000 */
.L_x_1118:
        /* <DEDUP_REMOVED lines=10> */
.L_x_1121:
[----:B------:R-:W-:Y:S05]  /*2d4a0*/  BSYNC B1 ;  /* 0x0000000000017941 */ /* 0x000fea0003800000 */
.L_x_1120:
        /* <DEDUP_REMOVED lines=10> */
.L_x_1123:
[----:B------:R-:W-:Y:S05]  /*2d550*/  BSYNC B1 ;  /* 0x0000000000017941 */ /* 0x000fea0003800000 */
.L_x_1122:
        /* <DEDUP_REMOVED lines=10> */
.L_x_1125:
[----:B------:R-:W-:Y:S05]  /*2d600*/  BSYNC B1 ;  /* 0x0000000000017941 */ /* 0x000fea0003800000 */
.L_x_1124:
        /* <DEDUP_REMOVED lines=10> */
.L_x_1127:
[----:B------:R-:W-:Y:S05]  /*2d6b0*/  BSYNC B1 ;  /* 0x0000000000017941 */ /* 0x000fea0003800000 */
.L_x_1126:
        /* <DEDUP_REMOVED lines=10> */
.L_x_1129:
[----:B------:R-:W-:Y:S05]  /*2d760*/  BSYNC B1 ;  /* 0x0000000000017941 */ /* 0x000fea0003800000 */
.L_x_1128:
        /* <DEDUP_REMOVED lines=10> */
.L_x_1131:
[----:B------:R-:W-:Y:S05]  /*2d810*/  BSYNC B1 ;  /* 0x0000000000017941 */ /* 0x000fea0003800000 */
.L_x_1130:
        /* <DEDUP_REMOVED lines=10> */
.L_x_1133:
[----:B------:R-:W-:Y:S05]  /*2d8c0*/  BSYNC B1 ;  /* 0x0000000000017941 */ /* 0x000fea0003800000 */
.L_x_1132:
        /* <DEDUP_REMOVED lines=10> */
.L_x_1135:
[----:B------:R-:W-:Y:S05]  /*2d970*/  BSYNC B1 ;  /* 0x0000000000017941 */ /* 0x000fea0003800000 */
.L_x_1134:
[----:B0-----:R-:W2:Y:S01]  /*2d980*/  LDL.LU R14, [R1+0xb0] ;  /* 0x0000b000010e7983 */ /* 0x001ea20000300800 */
[----:B-----5:R-:W-:Y:S01]  /*2d990*/  HADD2.F32 R15, -RZ, R3.H0_H0 ;  /* 0x20000003ff0f7230 */ /* 0x020fe20000004100 */
        /* <DEDUP_REMOVED lines=8> */
.L_x_1137:
[----:B------:R-:W-:Y:S05]  /*2da20*/  BSYNC B1 ;  /* 0x0000000000017941 */ /* 0x000fea0003800000 */
.L_x_1136:
        /* <DEDUP_REMOVED lines=10> */
.L_x_1139:
[----:B------:R-:W-:Y:S05]  /*2dad0*/  BSYNC B1 ;  /* 0x0000000000017941 */ /* 0x000fea0003800000 */
.L_x_1138:
        /* <DEDUP_REMOVED lines=10> */
.L_x_1141:
[----:B------:R-:W-:Y:S05]  /*2db80*/  BSYNC B1 ;  /* 0x0000000000017941 */ /* 0x000fea0003800000 */
.L_x_1140:
        /* <DEDUP_REMOVED lines=10> */
.L_x_1143:
[----:B------:R-:W-:Y:S05]  /*2dc30*/  BSYNC B1 ;  /* 0x0000000000017941 */ /* 0x000fea0003800000 */
.L_x_1142:
        /* <DEDUP_REMOVED lines=10> */
.L_x_1145:
[----:B------:R-:W-:Y:S05]  /*2dce0*/  BSYNC B1 ;  /* 0x0000000000017941 */ /* 0x000fea0003800000 */
.L_x_1144:
        /* <DEDUP_REMOVED lines=10> */
.L_x_1147:
[----:B------:R-:W-:Y:S05]  /*2dd90*/  BSYNC B1 ;  /* 0x0000000000017941 */ /* 0x000fea0003800000 */
.L_x_1146:
        /* <DEDUP_REMOVED lines=10> */
.L_x_1149:
[----:B------:R-:W-:Y:S05]  /*2de40*/  BSYNC B1 ;  /* 0x0000000000017941 */ /* 0x000fea0003800000 */
.L_x_1148:
        /* <DEDUP_REMOVED lines=10> */
.L_x_1151:
[----:B------:R-:W-:Y:S05]  /*2def0*/  BSYNC B1 ;  /* 0x0000000000017941 */ /* 0x000fea0003800000 */
.L_x_1150:
        /* <DEDUP_REMOVED lines=10> */
.L_x_1153:
[----:B------:R-:W-:Y:S05]  /*2dfa0*/  BSYNC B1 ;  /* 0x0000000000017941 */ /* 0x000fea0003800000 */
.L_x_1152:
        /* <DEDUP_REMOVED lines=10> */
.L_x_1155:
[----:B------:R-:W-:Y:S05]  /*2e050*/  BSYNC B1 ;  /* 0x0000000000017941 */ /* 0x000fea0003800000 */
.L_x_1154:
        /* <DEDUP_REMOVED lines=10> */
.L_x_1157:
[----:B------:R-:W-:Y:S05]  /*2e100*/  BSYNC B1 ;  /* 0x0000000000017941 */ /* 0x000fea0003800000 */
.L_x_1156:
        /* <DEDUP_REMOVED lines=10> */
.L_x_1159:
[----:B------:R-:W-:Y:S05]  /*2e1b0*/  BSYNC B1 ;  /* 0x0000000000017941 */ /* 0x000fea0003800000 */
.L_x_1158:
        /* <DEDUP_REMOVED lines=10> */
.L_x_1161:
[----:B------:R-:W-:Y:S05]  /*2e260*/  BSYNC B1 ;  /* 0x0000000000017941 */ /* 0x000fea0003800000 */
.L_x_1160:
        /* <DEDUP_REMOVED lines=10> */
.L_x_1163:
[----:B------:R-:W-:Y:S05]  /*2e310*/  BSYNC B1 ;  /* 0x0000000000017941 */ /* 0x000fea0003800000 */
.L_x_1162:
        /* <DEDUP_REMOVED lines=10> */
.L_x_1165:
[----:B------:R-:W-:Y:S05]  /*2e3c0*/  BSYNC B1 ;  /* 0x0000000000017941 */ /* 0x000fea0003800000 */
.L_x_1164:
        /* <DEDUP_REMOVED lines=10> */
.L_x_1167:
[----:B------:R-:W-:Y:S05]  /*2e470*/  BSYNC B1 ;  /* 0x0000000000017941 */ /* 0x000fea0003800000 */
.L_x_1166:
        /* <DEDUP_REMOVED lines=10> */
.L_x_1169:
[----:B------:R-:W-:Y:S05]  /*2e520*/  BSYNC B1 ;  /* 0x0000000000017941 */ /* 0x000fea0003800000 */
.L_x_1168:
        /* <DEDUP_REMOVED lines=10> */
.L_x_1171:
[----:B------:R-:W-:Y:S05]  /*2e5d0*/  BSYNC B1 ;  /* 0x0000000000017941 */ /* 0x000fea0003800000 */
.L_x_1170:
        /* <DEDUP_REMOVED lines=10> */
.L_x_1173:
[----:B------:R-:W-:Y:S05]  /*2e680*/  BSYNC B1 ;  /* 0x0000000000017941 */ /* 0x000fea0003800000 */
.L_x_1172:
        /* <DEDUP_REMOVED lines=10> */
.L_x_1175:
[----:B------:R-:W-:Y:S05]  /*2e730*/  BSYNC B1 ;  /* 0x0000000000017941 */ /* 0x000fea0003800000 */
.L_x_1174:
        /* <DEDUP_REMOVED lines=10> */
.L_x_1177:
[----:B------:R-:W-:Y:S05]  /*2e7e0*/  BSYNC B1 ;  /* 0x0000000000017941 */ /* 0x000fea0003800000 */
.L_x_1176:
        /* <DEDUP_REMOVED lines=10> */
.L_x_1179:
[----:B------:R-:W-:Y:S05]  /*2e890*/  BSYNC B1 ;  /* 0x0000000000017941 */ /* 0x000fea0003800000 */
.L_x_1178:
        /* <DEDUP_REMOVED lines=10> */
.L_x_1181:
[----:B------:R-:W-:Y:S05]  /*2e940*/  BSYNC B1 ;  /* 0x0000000000017941 */ /* 0x000fea0003800000 */
.L_x_1180:
        /* <DEDUP_REMOVED lines=10> */
.L_x_1183:
[----:B------:R-:W-:Y:S05]  /*2e9f0*/  BSYNC B1 ;  /* 0x0000000000017941 */ /* 0x000fea0003800000 */
.L_x_1182:
        /* <DEDUP_REMOVED lines=10> */
.L_x_1185:
[----:B------:R-:W-:Y:S05]  /*2eaa0*/  BSYNC B1 ;  /* 0x0000000000017941 */ /* 0x000fea0003800000 */
.L_x_1184:
        /* <DEDUP_REMOVED lines=10> */
.L_x_1187:
[----:B------:R-:W-:Y:S05]  /*2eb50*/  BSYNC B1 ;  /* 0x0000000000017941 */ /* 0x000fea0003800000 */
.L_x_1186:
        /* <DEDUP_REMOVED lines=10> */
.L_x_1189:
[----:B------:R-:W-:Y:S05]  /*2ec00*/  BSYNC B1 ;  /* 0x0000000000017941 */ /* 0x000fea0003800000 */
.L_x_1188:
        /* <DEDUP_REMOVED lines=10> */
.L_x_1191:
[----:B------:R-:W-:Y:S05]  /*2ecb0*/  BSYNC B1 ;  /* 0x0000000000017941 */ /* 0x000fea0003800000 */
.L_x_1190:
        /* <DEDUP_REMOVED lines=10> */
.L_x_1193:
[----:B------:R-:W-:Y:S05]  /*2ed60*/  BSYNC B1 ;  /* 0x0000000000017941 */ /* 0x000fea0003800000 */
.L_x_1192:
        /* <DEDUP_REMOVED lines=10> */
.L_x_1195:
[----:B------:R-:W-:Y:S05]  /*2ee10*/  BSYNC B1 ;  /* 0x0000000000017941 */ /* 0x000fea0003800000 */
.L_x_1194:
        /* <DEDUP_REMOVED lines=10> */
.L_x_1197:
[----:B------:R-:W-:Y:S05]  /*2eec0*/  BSYNC B1 ;  /* 0x0000000000017941 */ /* 0x000fea0003800000 */
.L_x_1196:
        /* <DEDUP_REMOVED lines=10> */
.L_x_1199:
[----:B------:R-:W-:Y:S05]  /*2ef70*/  BSYNC B1 ;  /* 0x0000000000017941 */ /* 0x000fea0003800000 */
.L_x_1198:
        /* <DEDUP_REMOVED lines=10> */
.L_x_1201:
[----:B------:R-:W-:Y:S05]  /*2f020*/  BSYNC B1 ;  /* 0x0000000000017941 */ /* 0x000fea0003800000 */
.L_x_1200:
        /* <DEDUP_REMOVED lines=10> */
.L_x_1203:
[----:B------:R-:W-:Y:S05]  /*2f0d0*/  BSYNC B1 ;  /* 0x0000000000017941 */ /* 0x000fea0003800000 */
.L_x_1202:
        /* <DEDUP_REMOVED lines=10> */
.L_x_1205:
[----:B------:R-:W-:Y:S05]  /*2f180*/  BSYNC B1 ;  /* 0x0000000000017941 */ /* 0x000fea0003800000 */
.L_x_1204:
        /* <DEDUP_REMOVED lines=10> */
.L_x_1207:
[----:B------:R-:W-:Y:S05]  /*2f230*/  BSYNC B1 ;  /* 0x0000000000017941 */ /* 0x000fea0003800000 */
.L_x_1206:
        /* <DEDUP_REMOVED lines=10> */
.L_x_1209:
[----:B------:R-:W-:Y:S05]  /*2f2e0*/  BSYNC B1 ;  /* 0x0000000000017941 */ /* 0x000fea0003800000 */
.L_x_1208:
        /* <DEDUP_REMOVED lines=10> */
.L_x_1211:
[----:B------:R-:W-:Y:S05]  /*2f390*/  BSYNC B1 ;  /* 0x0000000000017941 */ /* 0x000fea0003800000 */
.L_x_1210:
        /* <DEDUP_REMOVED lines=10> */
.L_x_1213:
[----:B------:R-:W-:Y:S05]  /*2f440*/  BSYNC B1 ;  /* 0x0000000000017941 */ /* 0x000fea0003800000 */
.L_x_1212:
        /* <DEDUP_REMOVED lines=10> */
.L_x_1215:
[----:B------:R-:W-:Y:S05]  /*2f4f0*/  BSYNC B1 ;  /* 0x0000000000017941 */ /* 0x000fea0003800000 */
.L_x_1214:
        /* <DEDUP_REMOVED lines=10> */
.L_x_1217:
[----:B------:R-:W-:Y:S05]  /*2f5a0*/  BSYNC B1 ;  /* 0x0000000000017941 */ /* 0x000fea0003800000 */
.L_x_1216:
        /* <DEDUP_REMOVED lines=10> */
.L_x_1219:
[----:B------:R-:W-:Y:S05]  /*2f650*/  BSYNC B1 ;  /* 0x0000000000017941 */ /* 0x000fea0003800000 */
.L_x_1218:
        /* <DEDUP_REMOVED lines=10> */
.L_x_1221:
[----:B------:R-:W-:Y:S05]  /*2f700*/  BSYNC B1 ;  /* 0x0000000000017941 */ /* 0x000fea0003800000 */
.L_x_1220:
        /* <DEDUP_REMOVED lines=10> */
.L_x_1223:
[----:B------:R-:W-:Y:S05]  /*2f7b0*/  BSYNC B1 ;  /* 0x0000000000017941 */ /* 0x000fea0003800000 */
.L_x_1222:
        /* <DEDUP_REMOVED lines=10> */
.L_x_1225:
[----:B------:R-:W-:Y:S05]  /*2f860*/  BSYNC B1 ;  /* 0x0000000000017941 */ /* 0x000fea0003800000 */
.L_x_1224:
        /* <DEDUP_REMOVED lines=10> */
.L_x_1227:
[----:B------:R-:W-:Y:S05]  /*2f910*/  BSYNC B1 ;  /* 0x0000000000017941 */ /* 0x000fea0003800000 */
.L_x_1226:
        /* <DEDUP_REMOVED lines=10> */
.L_x_1229:
[----:B------:R-:W-:Y:S05]  /*2f9c0*/  BSYNC B1 ;  /* 0x0000000000017941 */ /* 0x000fea0003800000 */
.L_x_1228:
        /* <DEDUP_REMOVED lines=10> */
.L_x_1231:
[----:B------:R-:W-:Y:S05]  /*2fa70*/  BSYNC B1 ;  /* 0x0000000000017941 */ /* 0x000fea0003800000 */
.L_x_1230:
        /* <DEDUP_REMOVED lines=10> */
.L_x_1233:
[----:B------:R-:W-:Y:S05]  /*2fb20*/  BSYNC B1 ;  /* 0x0000000000017941 */ /* 0x000fea0003800000 */
.L_x_1232:
        /* <DEDUP_REMOVED lines=10> */
.L_x_1235:
[----:B------:R-:W-:Y:S05]  /*2fbd0*/  BSYNC B1 ;  /* 0x0000000000017941 */ /* 0x000fea0003800000 */
.L_x_1234:
        /* <DEDUP_REMOVED lines=10> */
.L_x_1237:
[----:B------:R-:W-:Y:S05]  /*2fc80*/  BSYNC B1 ;  /* 0x0000000000017941 */ /* 0x000fea0003800000 */
.L_x_1236:
        /* <DEDUP_REMOVED lines=10> */
.L_x_1239:
[----:B------:R-:W-:Y:S05]  /*2fd30*/  BSYNC B1 ;  /* 0x0000000000017941 */ /* 0x000fea0003800000 */
.L_x_1238:
        /* <DEDUP_REMOVED lines=10> */
.L_x_1241:
[----:B------:R-:W-:Y:S05]  /*2fde0*/  BSYNC B1 ;  /* 0x0000000000017941 */ /* 0x000fea0003800000 */
.L_x_1240:
        /* <DEDUP_REMOVED lines=10> */
.L_x_1243:
[----:B------:R-:W-:Y:S05]  /*2fe90*/  BSYNC B1 ;  /* 0x0000000000017941 */ /* 0x000fea0003800000 */
.L_x_1242:
        /* <DEDUP_REMOVED lines=10> */
.L_x_1245:
[----:B------:R-:W-:Y:S05]  /*2ff40*/  BSYNC B1 ;  /* 0x0000000000017941 */ /* 0x000fea0003800000 */
.L_x_1244:
        /* <DEDUP_REMOVED lines=10> */
.L_x_1247:
[----:B------:R-:W-:Y:S05]  /*2fff0*/  BSYNC B1 ;  /* 0x0000000000017941 */ /* 0x000fea0003800000 */
.L_x_1246:
        /* <DEDUP_REMOVED lines=10> */
.L_x_1249:
[----:B------:R-:W-:Y:S05]  /*300a0*/  BSYNC B1 ;  /* 0x0000000000017941 */ /* 0x000fea0003800000 */
.L_x_1248:
        /* <DEDUP_REMOVED lines=10> */
.L_x_1251:
[----:B------:R-:W-:Y:S05]  /*30150*/  BSYNC B1 ;  /* 0x0000000000017941 */ /* 0x000fea0003800000 */
.L_x_1250:
        /* <DEDUP_REMOVED lines=10> */
.L_x_1253:
[----:B------:R-:W-:Y:S05]  /*30200*/  BSYNC B1 ;  /* 0x0000000000017941 */ /* 0x000fea0003800000 */
.L_x_1252:
        /* <DEDUP_REMOVED lines=10> */
.L_x_1255:
[----:B------:R-:W-:Y:S05]  /*302b0*/  BSYNC B1 ;  /* 0x0000000000017941 */ /* 0x000fea0003800000 */
.L_x_1254:
        /* <DEDUP_REMOVED lines=10> */
.L_x_1257:
[----:B------:R-:W-:Y:S05]  /*30360*/  BSYNC B1 ;  /* 0x0000000000017941 */ /* 0x000fea0003800000 */
.L_x_1256:
        /* <DEDUP_REMOVED lines=10> */
.L_x_1259:
[----:B------:R-:W-:Y:S05]  /*30410*/  BSYNC B1 ;  /* 0x0000000000017941 */ /* 0x000fea0003800000 */
.L_x_1258:
        /* <DEDUP_REMOVED lines=10> */
.L_x_1261:
[----:B------:R-:W-:Y:S05]  /*304c0*/  BSYNC B1 ;  /* 0x0000000000017941 */ /* 0x000fea0003800000 */
.L_x_1260:
        /* <DEDUP_REMOVED lines=10> */
.L_x_1263:
[----:B------:R-:W-:Y:S05]  /*30570*/  BSYNC B1 ;  /* 0x0000000000017941 */ /* 0x000fea0003800000 */
.L_x_1262:
        /* <DEDUP_REMOVED lines=10> */
.L_x_1265:
[----:B------:R-:W-:Y:S05]  /*30620*/  BSYNC B1 ;  /* 0x0000000000017941 */ /* 0x000fea0003800000 */
.L_x_1264:
        /* <DEDUP_REMOVED lines=10> */
.L_x_1267:
[----:B------:R-:W-:Y:S05]  /*306d0*/  BSYNC B1 ;  /* 0x0000000000017941 */ /* 0x000fea0003800000 */
.L_x_1266:
        /* <DEDUP_REMOVED lines=10> */
.L_x_1269:
[----:B------:R-:W-:Y:S05]  /*30780*/  BSYNC B1 ;  /* 0x0000000000017941 */ /* 0x000fea0003800000 */
.L_x_1268:
        /* <DEDUP_REMOVED lines=10> */
.L_x_1271:
[----:B------:R-:W-:Y:S05]  /*30830*/  BSYNC B1 ;  /* 0x0000000000017941 */ /* 0x000fea0003800000 */
.L_x_1270:
        /* <DEDUP_REMOVED lines=10> */
.L_x_1273:
[----:B------:R-:W-:Y:S05]  /*308e0*/  BSYNC B1 ;  /* 0x0000000000017941 */ /* 0x000fea0003800000 */
.L_x_1272:
        /* <DEDUP_REMOVED lines=10> */
.L_x_1275:
[----:B------:R-:W-:Y:S05]  /*30990*/  BSYNC B1 ;  /* 0x0000000000017941 */ /* 0x000fea0003800000 */
.L_x_1274:
        /* <DEDUP_REMOVED lines=10> */
.L_x_1277:
[----:B------:R-:W-:Y:S05]  /*30a40*/  BSYNC B1 ;  /* 0x0000000000017941 */ /* 0x000fea0003800000 */
.L_x_1276:
        /* <DEDUP_REMOVED lines=10> */
.L_x_1279:
[----:B------:R-:W-:Y:S05]  /*30af0*/  BSYNC B1 ;  /* 0x0000000000017941 */ /* 0x000fea0003800000 */
.L_x_1278:
        /* <DEDUP_REMOVED lines=10> */
.L_x_1281:
[----:B------:R-:W-:Y:S05]  /*30ba0*/  BSYNC B1 ;  /* 0x0000000000017941 */ /* 0x000fea0003800000 */
.L_x_1280:
        /* <DEDUP_REMOVED lines=10> */
.L_x_1283:
[----:B------:R-:W-:Y:S05]  /*30c50*/  BSYNC B1 ;  /* 0x0000000000017941 */ /* 0x000fea0003800000 */
.L_x_1282:
        /* <DEDUP_REMOVED lines=10> */
.L_x_1285:
[----:B------:R-:W-:Y:S05]  /*30d00*/  BSYNC B1 ;  /* 0x0000000000017941 */ /* 0x000fea0003800000 */
.L_x_1284:
        /* <DEDUP_REMOVED lines=10> */
.L_x_1287:
[----:B------:R-:W-:Y:S05]  /*30db0*/  BSYNC B1 ;  /* 0x0000000000017941 */ /* 0x000fea0003800000 */
.L_x_1286:
        /* <DEDUP_REMOVED lines=10> */
.L_x_1289:
[----:B------:R-:W-:Y:S05]  /*30e60*/  BSYNC B1 ;  /* 0x0000000000017941 */ /* 0x000fea0003800000 */
.L_x_1288:
        /* <DEDUP_REMOVED lines=10> */
.L_x_1291:
[----:B------:R-:W-:Y:S05]  /*30f10*/  BSYNC B1 ;  /* 0x0000000000017941 */ /* 0x000fea0003800000 */
.L_x_1290:
        /* <DEDUP_REMOVED lines=10> */
.L_x_1293:
[----:B------:R-:W-:Y:S05]  /*30fc0*/  BSYNC B1 ;  /* 0x0000000000017941 */ /* 0x000fea0003800000 */
.L_x_1292:
        /* <DEDUP_REMOVED lines=10> */
.L_x_1295:
[----:B------:R-:W-:Y:S05]  /*31070*/  BSYNC B1 ;  /* 0x0000000000017941 */ /* 0x000fea0003800000 */
.L_x_1294:
        /* <DEDUP_REMOVED lines=10> */
.L_x_1297:
[----:B------:R-:W-:Y:S05]  /*31120*/  BSYNC B1 ;  /* 0x0000000000017941 */ /* 0x000fea0003800000 */
.L_x_1296:
        /* <DEDUP_REMOVED lines=10> */
.L_x_1299:
[----:B------:R-:W-:Y:S05]  /*311d0*/  BSYNC B1 ;  /* 0x0000000000017941 */ /* 0x000fea0003800000 */
.L_x_1298:
        /* <DEDUP_REMOVED lines=10> */
.L_x_1301:
[----:B------:R-:W-:Y:S05]  /*31280*/  BSYNC B1 ;  /* 0x0000000000017941 */ /* 0x000fea0003800000 */
.L_x_1300:
        /* <DEDUP_REMOVED lines=10> */
.L_x_1303:
[----:B------:R-:W-:Y:S05]  /*31330*/  BSYNC B1 ;  /* 0x0000000000017941 */ /* 0x000fea0003800000 */
.L_x_1302:
[----:B0----5:R-:W-:Y:S01]  /*31340*/  HADD2.F32 R13, -RZ, R3.H0_H0 ;  /* 0x20000003ff0d7230 */ /* 0x021fe20000004100 */
[----:B------:R-:W-:Y:S01]  /*31350*/  ISETP.GT.AND P3, PT, R0, 0x101, P2 ;  /* 0x000001010000780c */ /* 0x000fe20001764270 */
[----:B------:R-:W-:Y:S03]  /*31360*/  BSSY B1, `(.L_x_1304) ;  /* 0x0000007000017945 */ /* 0x000fe60003800000 */
[----:B------:R-:W-:-:S04]  /*31370*/  FMUL R13, R13, R16 ;  /* 0x000000100d0d7220 */ /* 0x000fc80000400000 */
[----:B------:R-:W-:-:S05]  /*31380*/  FFMA R13, R24, R2, R13 ;  /* 0x00000002180d7223 */ /* 0x000fca000000000d */
[----:B------:R-:W-:-:S05]  /*31390*/  F2FP.F16.F32.PACK_AB R13, RZ, R13 ;  /* 0x0000000dff0d723e */ /* 0x000fca00000000ff */
[----:B------:R0:W-:Y:S01]  /*313a0*/  @P0 STG.E.U16 desc[UR36][R10.64+0x200], R13 ;  /* 0x0002000d0a000986 */ /* 0x0001e2000c101524 */
[----:B------:R-:W-:Y:S05]  /*313b0*/  @!P3 BRA `(.L_x_1305) ;  /* 0x000000000004b947 */ /* 0x000fea0003800000 */
[----:B------:R0:W5:Y:S02]  /*313c0*/  LDG.E.LTC128B.U16 R3, desc[UR36][R8.64+0x202] ;  /* 0x0002022408037981 */ /* 0x000164000c1e1520 */
.L_x_1305:
[----:B------:R-:W-:Y:S05]  /*313d0*/  BSYNC B1 ;  /* 0x0000000000017941 */ /* 0x000fea0003800000 */
.L_x_1304:
        /* <DEDUP_REMOVED lines=9> */
.L_x_1307:
[----:B------:R-:W-:Y:S05]  /*31470*/  BSYNC B1 ;  /* 0x0000000000017941 */ /* 0x000fea0003800000 */
.L_x_1306:
[----:B-----5:R-:W-:Y:S01]  /*31480*/  HADD2.F32 R13, -RZ, R3.H0_H0 ;  /* 0x20000003ff0d7230 */ /* 0x020fe20000004100 */
        /* <DEDUP_REMOVED lines=8> */
.L_x_1309:
[----:B------:R-:W-:Y:S05]  /*31510*/  BSYNC B1 ;  /* 0x0000000000017941 */ /* 0x000fea0003800000 */
.L_x_1308:
        /* <DEDUP_REMOVED lines=9> */
.L_x_1311:
[----:B------:R-:W-:Y:S05]  /*315b0*/  BSYNC B1 ;  /* 0x0000000000017941 */ /* 0x000fea0003800000 */
.L_x_1310:
        /* <DEDUP_REMOVED lines=9> */
.L_x_1313:
[----:B------:R-:W-:Y:S05]  /*31650*/  BSYNC B1 ;  /* 0x0000000000017941 */ /* 0x000fea0003800000 */
.L_x_1312:
        /* <DEDUP_REMOVED lines=9> */
.L_x_1315:
[----:B------:R-:W-:Y:S05]  /*316f0*/  BSYNC B1 ;  /* 0x0000000000017941 */ /* 0x000fea0003800000 */
.L_x_1314:
        /* <DEDUP_REMOVED lines=9> */
.L_x_1317:
[----:B------:R-:W-:Y:S05]  /*31790*/  BSYNC B1 ;  /* 0x0000000000017941 */ /* 0x000fea0003800000 */
.L_x_1316:
        /* <DEDUP_REMOVED lines=9> */
.L_x_1319:
[----:B------:R-:W-:Y:S05]  /*31830*/  BSYNC B1 ;  /* 0x0000000000017941 */ /* 0x000fea0003800000 */
.L_x_1318:
        /* <DEDUP_REMOVED lines=9> */
.L_x_1321:
[----:B------:R-:W-:Y:S05]  /*318d0*/  BSYNC B1 ;  /* 0x0000000000017941 */ /* 0x000fea0003800000 */
.L_x_1320:
        /* <DEDUP_REMOVED lines=9> */
.L_x_1323:
[----:B------:R-:W-:Y:S05]  /*31970*/  BSYNC B1 ;  /* 0x0000000000017941 */ /* 0x000fea0003800000 */
.L_x_1322:
        /* <DEDUP_REMOVED lines=9> */
.L_x_1325:
[----:B------:R-:W-:Y:S05]  /*31a10*/  BSYNC B1 ;  /* 0x0000000000017941 */ /* 0x000fea0003800000 */
.L_x_1324:
        /* <DEDUP_REMOVED lines=9> */
.L_x_1327:
[----:B------:R-:W-:Y:S05]  /*31ab0*/  BSYNC B1 ;  /* 0x0000000000017941 */ /* 0x000fea0003800000 */
.L_x_1326:
        /* <DEDUP_REMOVED lines=9> */
.L_x_1329:
[----:B------:R-:W-:Y:S05]  /*31b50*/  BSYNC B1 ;  /* 0x0000000000017941 */ /* 0x000fea0003800000 */
.L_x_1328:
        /* <DEDUP_REMOVED lines=9> */
.L_x_1331:
[----:B------:R-:W-:Y:S05]  /*31bf0*/  BSYNC B1 ;  /* 0x0000000000017941 */ /* 0x000fea0003800000 */
.L_x_1330:
        /* <DEDUP_REMOVED lines=9> */
.L_x_1333:
[----:B------:R-:W-:Y:S05]  /*31c90*/  BSYNC B1 ;  /* 0x0000000000017941 */ /* 0x000fea0003800000 */
.L_x_1332:
        /* <DEDUP_REMOVED lines=9> */
.L_x_1335:
[----:B------:R-:W-:Y:S05]  /*31d30*/  BSYNC B1 ;  /* 0x0000000000017941 */ /* 0x000fea0003800000 */
.L_x_1334:
        /* <DEDUP_REMOVED lines=9> */
.L_x_1337:
[----:B------:R-:W-:Y:S05]  /*31dd0*/  BSYNC B1 ;  /* 0x0000000000017941 */ /* 0x000fea0003800000 */
.L_x_1336:
        /* <DEDUP_REMOVED lines=9> */
.L_x_1339:
[----:B------:R-:W-:Y:S05]  /*31e70*/  BSYNC B1 ;  /* 0x0000000000017941 */ /* 0x000fea0003800000 */
.L_x_1338:
        /* <DEDUP_REMOVED lines=9> */
.L_x_1341:
[----:B------:R-:W-:Y:S05]  /*31f10*/  BSYNC B1 ;  /* 0x0000000000017941 */ /* 0x000fea0003800000 */
.L_x_1340:
        /* <DEDUP_REMOVED lines=9> */
.L_x_1343:
[----:B------:R-:W-:Y:S05]  /*31fb0*/  BSYNC B1 ;  /* 0x0000000000017941 */ /* 0x000fea0003800000 */
.L_x_1342:
        /* <DEDUP_REMOVED lines=9> */
.L_x_1345:
[----:B------:R-:W-:Y:S05]  /*32050*/  BSYNC B1 ;  /* 0x0000000000017941 */ /* 0x000fea0003800000 */
.L_x_1344:
        /* <DEDUP_REMOVED lines=9> */
.L_x_1347:
[----:B------:R-:W-:Y:S05]  /*320f0*/  BSYNC B1 ;  /* 0x0000000000017941 */ /* 0x000fea0003800000 */
.L_x_1346:
        /* <DEDUP_REMOVED lines=9> */
.L_x_1349:
[----:B------:R-:W-:Y:S05]  /*32190*/  BSYNC B1 ;  /* 0x0000000000017941 */ /* 0x000fea0003800000 */
.L_x_1348:
        /* <DEDUP_REMOVED lines=9> */
.L_x_1351:
[----:B------:R-:W-:Y:S05]  /*32230*/  BSYNC B1 ;  /* 0x0000000000017941 */ /* 0x000fea0003800000 */
.L_x_1350:
        /* <DEDUP_REMOVED lines=9> */
.L_x_1353:
[----:B------:R-:W-:Y:S05]  /*322d0*/  BSYNC B1 ;  /* 0x0000000000017941 */ /* 0x000fea0003800000 */
.L_x_1352:
        /* <DEDUP_REMOVED lines=9> */
.L_x_1355:
[----:B------:R-:W-:Y:S05]  /*32370*/  BSYNC B1 ;  /* 0x0000000000017941 */ /* 0x000fea0003800000 */
.L_x_1354:
        /* <DEDUP_REMOVED lines=9> */
.L_x_1357:
[----:B------:R-:W-:Y:S05]  /*32410*/  BSYNC B1 ;  /* 0x0000000000017941 */ /* 0x000fea0003800000 */
.L_x_1356:
        /* <DEDUP_REMOVED lines=9> */
.L_x_1359:
[----:B------:R-:W-:Y:S05]  /*324b0*/  BSYNC B1 ;  /* 0x0000000000017941 */ /* 0x000fea0003800000 */
.L_x_1358:
        /* <DEDUP_REMOVED lines=9> */
.L_x_1361:
[----:B------:R-:W-:Y:S05]  /*32550*/  BSYNC B1 ;  /* 0x0000000000017941 */ /* 0x000fea0003800000 */
.L_x_1360:
        /* <DEDUP_REMOVED lines=9> */
.L_x_1363:
[----:B------:R-:W-:Y:S05]  /*325f0*/  BSYNC B1 ;  /* 0x0000000000017941 */ /* 0x000fea0003800000 */
.L_x_1362:
        /* <DEDUP_REMOVED lines=9> */
.L_x_1365:
[----:B------:R-:W-:Y:S05]  /*32690*/  BSYNC B1 ;  /* 0x0000000000017941 */ /* 0x000fea0003800000 */
.L_x_1364:
        /* <DEDUP_REMOVED lines=9> */
.L_x_1367:
[----:B------:R-:W-:Y:S05]  /*32730*/  BSYNC B1 ;  /* 0x0000000000017941 */ /* 0x000fea0003800000 */
.L_x_1366:
        /* <DEDUP_REMOVED lines=9> */
.L_x_1369:
[----:B------:R-:W-:Y:S05]  /*327d0*/  BSYNC B1 ;  /* 0x0000000000017941 */ /* 0x000fea0003800000 */
.L_x_1368:
        /* <DEDUP_REMOVED lines=9> */
.L_x_1371:
[----:B------:R-:W-:Y:S05]  /*32870*/  BSYNC B1 ;  /* 0x0000000000017941 */ /* 0x000fea0003800000 */
.L_x_1370:
        /* <DEDUP_REMOVED lines=9> */
.L_x_1373:
[----:B------:R-:W-:Y:S05]  /*32910*/  BSYNC B1 ;  /* 0x0000000000017941 */ /* 0x000fea0003800000 */
.L_x_1372:
        /* <DEDUP_REMOVED lines=9> */
.L_x_1375:
[----:B------:R-:W-:Y:S05]  /*329b0*/  BSYNC B1 ;  /* 0x0000000000017941 */ /* 0x000fea0003800000 */
.L_x_1374:
        /* <DEDUP_REMOVED lines=9> */
.L_x_1377:
[----:B------:R-:W-:Y:S05]  /*32a50*/  BSYNC B1 ;  /* 0x0000000000017941 */ /* 0x000fea0003800000 */
.L_x_1376:
        /* <DEDUP_REMOVED lines=9> */
.L_x_1379:
[----:B------:R-:W-:Y:S05]  /*32af0*/  BSYNC B1 ;  /* 0x0000000000017941 */ /* 0x000fea0003800000 */
.L_x_1378:
        /* <DEDUP_REMOVED lines=9> */
.L_x_1381:
[----:B------:R-:W-:Y:S05]  /*32b90*/  BSYNC B1 ;  /* 0x0000000000017941 */ /* 0x000fea0003800000 */
.L_x_1380:
        /* <DEDUP_REMOVED lines=9> */
.L_x_1383:
[----:B------:R-:W-:Y:S05]  /*32c30*/  BSYNC B1 ;  /* 0x0000000000017941 */ /* 0x000fea0003800000 */
.L_x_1382:
        /* <DEDUP_REMOVED lines=9> */
.L_x_1385:
[----:B------:R-:W-:Y:S05]  /*32cd0*/  BSYNC B1 ;  /* 0x0000000000017941 */ /* 0x000fea0003800000 */
.L_x_1384:
        /* <DEDUP_REMOVED lines=9> */
.L_x_1387:
[----:B------:R-:W-:Y:S05]  /*32d70*/  BSYNC B1 ;  /* 0x0000000000017941 */ /* 0x000fea0003800000 */
.L_x_1386:
        /* <DEDUP_REMOVED lines=9> */
.L_x_1389:
[----:B------:R-:W-:Y:S05]  /*32e10*/  BSYNC B1 ;  /* 0x0000000000017941 */ /* 0x000fea0003800000 */
.L_x_1388:
        /* <DEDUP_REMOVED lines=9> */
.L_x_1391:
[----:B------:R-:W-:Y:S05]  /*32eb0*/  BSYNC B1 ;  /* 0x0000000000017941 */ /* 0x000fea0003800000 */
.L_x_1390:
        /* <DEDUP_REMOVED lines=9> */
.L_x_1393:
[----:B------:R-:W-:Y:S05]  /*32f50*/  BSYNC B1 ;  /* 0x0000000000017941 */ /* 0x000fea0003800000 */
.L_x_1392:
        /* <DEDUP_REMOVED lines=9> */
.L_x_1395:
[----:B------:R-:W-:Y:S05]  /*32ff0*/  BSYNC B1 ;  /* 0x0000000000017941 */ /* 0x000fea0003800000 */
.L_x_1394:
        /* <DEDUP_REMOVED lines=9> */
.L_x_1397:
[----:B------:R-:W-:Y:S05]  /*33090*/  BSYNC B1 ;  /* 0x0000000000017941 */ /* 0x000fea0003800000 */
.L_x_1396:
        /* <DEDUP_REMOVED lines=9> */
.L_x_1399:
[----:B------:R-:W-:Y:S05]  /*33130*/  BSYNC B1 ;  /* 0x0000000000017941 */ /* 0x000fea0003800000 */
.L_x_1398:
        /* <DEDUP_REMOVED lines=9> */
.L_x_1401:
[----:B------:R-:W-:Y:S05]  /*331d0*/  BSYNC B1 ;  /* 0x0000000000017941 */ /* 0x000fea0003800000 */
.L_x_1400:
        /* <DEDUP_REMOVED lines=9> */
.L_x_1403:
[----:B------:R-:W-:Y:S05]  /*33270*/  BSYNC B1 ;  /* 0x0000000000017941 */ /* 0x000fea0003800000 */
.L_x_1402:
        /* <DEDUP_REMOVED lines=9> */
.L_x_1405:
[----:B------:R-:W-:Y:S05]  /*33310*/  BSYNC B1 ;  /* 0x0000000000017941 */ /* 0x000fea0003800000 */
.L_x_1404:
        /* <DEDUP_REMOVED lines=9> */
.L_x_1407:
[----:B------:R-:W-:Y:S05]  /*333b0*/  BSYNC B1 ;  /* 0x0000000000017941 */ /* 0x000fea0003800000 */
.L_x_1406:
        /* <DEDUP_REMOVED lines=9> */
.L_x_1409:
[----:B------:R-:W-:Y:S05]  /*33450*/  BSYNC B1 ;  /* 0x0000000000017941 */ /* 0x000fea0003800000 */
.L_x_1408:
        /* <DEDUP_REMOVED lines=9> */
.L_x_1411:
[----:B------:R-:W-:Y:S05]  /*334f0*/  BSYNC B1 ;  /* 0x0000000000017941 */ /* 0x000fea0003800000 */
.L_x_1410:
        /* <DEDUP_REMOVED lines=9> */
.L_x_1413:
[----:B------:R-:W-:Y:S05]  /*33590*/  BSYNC B1 ;  /* 0x0000000000017941 */ /* 0x000fea0003800000 */
.L_x_1412:
        /* <DEDUP_REMOVED lines=9> */
.L_x_1415:
[----:B------:R-:W-:Y:S05]  /*33630*/  BSYNC B1 ;  /* 0x0000000000017941 */ /* 0x000fea0003800000 */
.L_x_1414:
        /* <DEDUP_REMOVED lines=9> */
.L_x_1417:
[----:B------:R-:W-:Y:S05]  /*336d0*/  BSYNC B1 ;  /* 0x0000000000017941 */ /* 0x000fea0003800000 */
.L_x_1416:
        /* <DEDUP_REMOVED lines=9> */
.L_x_1419:
[----:B------:R-:W-:Y:S05]  /*33770*/  BSYNC B1 ;  /* 0x0000000000017941 */ /* 0x000fea0003800000 */
.L_x_1418:
        /* <DEDUP_REMOVED lines=9> */
.L_x_1421:
[----:B------:R-:W-:Y:S05]  /*33810*/  BSYNC B1 ;  /* 0x0000000000017941 */ /* 0x000fea0003800000 */
.L_x_1420:
        /* <DEDUP_REMOVED lines=9> */
.L_x_1423:
[----:B------:R-:W-:Y:S05]  /*338b0*/  BSYNC B1 ;  /* 0x0000000000017941 */ /* 0x000fea0003800000 */
.L_x_1422:
        /* <DEDUP_REMOVED lines=9> */
.L_x_1425:
[----:B------:R-:W-:Y:S05]  /*33950*/  BSYNC B1 ;  /* 0x0000000000017941 */ /* 0x000fea0003800000 */
.L_x_1424:
        /* <DEDUP_REMOVED lines=9> */
.L_x_1427:
[----:B------:R-:W-:Y:S05]  /*339f0*/  BSYNC B1 ;  /* 0x0000000000017941 */ /* 0x000fea0003800000 */
.L_x_1426:
        /* <DEDUP_REMOVED lines=9> */
.L_x_1429:
[----:B------:R-:W-:Y:S05]  /*33a90*/  BSYNC B1 ;  /* 0x0000000000017941 */ /* 0x000fea0003800000 */
.L_x_1428:
        /* <DEDUP_REMOVED lines=9> */
.L_x_1431:
[----:B------:R-:W-:Y:S05]  /*33b30*/  BSYNC B1 ;  /* 0x0000000000017941 */ /* 0x000fea0003800000 */
.L_x_1430:
        /* <DEDUP_REMOVED lines=9> */
.L_x_1433:
[----:B------:R-:W-:Y:S05]  /*33bd0*/  BSYNC B1 ;  /* 0x0000000000017941 */ /* 0x000fea0003800000 */
.L_x_1432:
        /* <DEDUP_REMOVED lines=9> */
.L_x_1435:
[----:B------:R-:W-:Y:S05]  /*33c70*/  BSYNC B1 ;  /* 0x0000000000017941 */ /* 0x000fea0003800000 */
.L_x_1434:
        /* <DEDUP_REMOVED lines=9> */
.L_x_1437:
[----:B------:R-:W-:Y:S05]  /*33d10*/  BSYNC B1 ;  /* 0x0000000000017941 */ /* 0x000fea0003800000 */
.L_x_1436:
        /* <DEDUP_REMOVED lines=9> */
.L_x_1439:
[----:B------:R-:W-:Y:S05]  /*33db0*/  BSYNC B1 ;  /* 0x0000000000017941 */ /* 0x000fea0003800000 */
.L_x_1438:
        /* <DEDUP_REMOVED lines=9> */
.L_x_1441:
[----:B------:R-:W-:Y:S05]  /*33e50*/  BSYNC B1 ;  /* 0x0000000000017941 */ /* 0x000fea0003800000 */
.L_x_1440:
        /* <DEDUP_REMOVED lines=9> */
.L_x_1443:
[----:B------:R-:W-:Y:S05]  /*33ef0*/  BSYNC B1 ;  /* 0x0000000000017941 */ /* 0x000fea0003800000 */
.L_x_1442:
        /* <DEDUP_REMOVED lines=9> */
.L_x_1445:
[----:B------:R-:W-:Y:S05]  /*33f90*/  BSYNC B1 ;  /* 0x0000000000017941 */ /* 0x000fea0003800000 */
.L_x_1444:
        /* <DEDUP_REMOVED lines=9> */
.L_x_1447:
[----:B------:R-:W-:Y:S05]  /*34030*/  BSYNC B1 ;  /* 0x0000000000017941 */ /* 0x000fea0003800000 */
.L_x_1446:
        /* <DEDUP_REMOVED lines=9> */
.L_x_1449:
[----:B------:R-:W-:Y:S05]  /*340d0*/  BSYNC B1 ;  /* 0x0000000000017941 */ /* 0x000fea0003800000 */
.L_x_1448:
        /* <DEDUP_REMOVED lines=9> */
.L_x_1451:
[----:B------:R-:W-:Y:S05]  /*34170*/  BSYNC B1 ;  /* 0x0000000000017941 */ /* 0x000fea0003800000 */
.L_x_1450:
        /* <DEDUP_REMOVED lines=9> */
.L_x_1453:
[----:B------:R-:W-:Y:S05]  /*34210*/  BSYNC B1 ;  /* 0x0000000000017941 */ /* 0x000fea0003800000 */
.L_x_1452:
        /* <DEDUP_REMOVED lines=9> */
.L_x_1455:
[----:B------:R-:W-:Y:S05]  /*342b0*/  BSYNC B1 ;  /* 0x0000000000017941 */ /* 0x000fea0003800000 */
.L_x_1454:
        /* <DEDUP_REMOVED lines=9> */
.L_x_1457:
[----:B------:R-:W-:Y:S05]  /*34350*/  BSYNC B1 ;  /* 0x0000000000017941 */ /* 0x000fea0003800000 */
.L_x_1456:
        /* <DEDUP_REMOVED lines=9> */
.L_x_1459:
[----:B------:R-:W-:Y:S05]  /*343f0*/  BSYNC B1 ;  /* 0x0000000000017941 */ /* 0x000fea0003800000 */
.L_x_1458:
        /* <DEDUP_REMOVED lines=9> */
.L_x_1461:
[----:B------:R-:W-:Y:S05]  /*34490*/  BSYNC B1 ;  /* 0x0000000000017941 */ /* 0x000fea0003800000 */
.L_x_1460:
        /* <DEDUP_REMOVED lines=9> */
.L_x_1463:
[----:B------:R-:W-:Y:S05]  /*34530*/  BSYNC B1 ;  /* 0x0000000000017941 */ /* 0x000fea0003800000 */
.L_x_1462:
        /* <DEDUP_REMOVED lines=9> */
.L_x_1465:
[----:B------:R-:W-:Y:S05]  /*345d0*/  BSYNC B1 ;  /* 0x0000000000017941 */ /* 0x000fea0003800000 */
.L_x_1464:
        /* <DEDUP_REMOVED lines=9> */
.L_x_1467:
[----:B------:R-:W-:Y:S05]  /*34670*/  BSYNC B1 ;  /* 0x0000000000017941 */ /* 0x000fea0003800000 */
.L_x_1466:
        /* <DEDUP_REMOVED lines=9> */
.L_x_1469:
[----:B------:R-:W-:Y:S05]  /*34710*/  BSYNC B1 ;  /* 0x0000000000017941 */ /* 0x000fea0003800000 */
.L_x_1468:
        /* <DEDUP_REMOVED lines=9> */
.L_x_1471:
[----:B------:R-:W-:Y:S05]  /*347b0*/  BSYNC B1 ;  /* 0x0000000000017941 */ /* 0x000fea0003800000 */
.L_x_1470:
        /* <DEDUP_REMOVED lines=9> */
.L_x_1473:
[----:B------:R-:W-:Y:S05]  /*34850*/  BSYNC B1 ;  /* 0x0000000000017941 */ /* 0x000fea0003800000 */
.L_x_1472:
        /* <DEDUP_REMOVED lines=9> */
.L_x_1475:
[----:B------:R-:W-:Y:S05]  /*348f0*/  BSYNC B1 ;  /* 0x0000000000017941 */ /* 0x000fea0003800000 */
.L_x_1474:
        /* <DEDUP_REMOVED lines=9> */
.L_x_1477:
[----:B------:R-:W-:Y:S05]  /*34990*/  BSYNC B1 ;  /* 0x0000000000017941 */ /* 0x000fea0003800000 */
.L_x_1476:
        /* <DEDUP_REMOVED lines=9> */
.L_x_1479:
[----:B------:R-:W-:Y:S05]  /*34a30*/  BSYNC B1 ;  /* 0x0000000000017941 */ /* 0x000fea0003800000 */
.L_x_1478:
        /* <DEDUP_REMOVED lines=9> */
.L_x_1481:
[----:B------:R-:W-:Y:S05]  /*34ad0*/  BSYNC B1 ;  /* 0x0000000000017941 */ /* 0x000fea0003800000 */
.L_x_1480:
        /* <DEDUP_REMOVED lines=9> */
.L_x_1483:
[----:B------:R-:W-:Y:S05]  /*34b70*/  BSYNC B1 ;  /* 0x0000000000017941 */ /* 0x000fea0003800000 */
.L_x_1482:
        /* <DEDUP_REMOVED lines=9> */
.L_x_1485:
[----:B------:R-:W-:Y:S05]  /*34c10*/  BSYNC B1 ;  /* 0x0000000000017941 */ /* 0x000fea0003800000 */
.L_x_1484:
        /* <DEDUP_REMOVED lines=9> */
.L_x_1487:
[----:B------:R-:W-:Y:S05]  /*34cb0*/  BSYNC B1 ;  /* 0x0000000000017941 */ /* 0x000fea0003800000 */
.L_x_1486:
        /* <DEDUP_REMOVED lines=9> */
.L_x_1489:
[----:B------:R-:W-:Y:S05]  /*34d50*/  BSYNC B1 ;  /* 0x0000000000017941 */ /* 0x000fea0003800000 */
.L_x_1488:
        /* <DEDUP_REMOVED lines=9> */
.L_x_1491:
[----:B------:R-:W-:Y:S05]  /*34df0*/  BSYNC B1 ;  /* 0x0000000000017941 */ /* 0x000fea0003800000 */
.L_x_1490:
        /* <DEDUP_REMOVED lines=9> */
.L_x_1493:
[----:B------:R-:W-:Y:S05]  /*34e90*/  BSYNC B1 ;  /* 0x0000000000017941 */ /* 0x000fea0003800000 */
.L_x_1492:
        /* <DEDUP_REMOVED lines=9> */
.L_x_1495:
[----:B------:R-:W-:Y:S05]  /*34f30*/  BSYNC B1 ;  /* 0x0000000000017941 */ /* 0x000fea0003800000 */
.L_x_1494:
        /* <DEDUP_REMOVED lines=9> */
.L_x_1497:
[----:B------:R-:W-:Y:S05]  /*34fd0*/  BSYNC B1 ;  /* 0x0000000000017941 */ /* 0x000fea0003800000 */
.L_x_1496:
        /* <DEDUP_REMOVED lines=9> */
.L_x_1499:
[----:B------:R-:W-:Y:S05]  /*35070*/  BSYNC B1 ;  /* 0x0000000000017941 */ /* 0x000fea0003800000 */
.L_x_1498:
        /* <DEDUP_REMOVED lines=9> */
.L_x_1501:
[----:B------:R-:W-:Y:S05]  /*35110*/  BSYNC B1 ;  /* 0x0000000000017941 */ /* 0x000fea0003800000 */
.L_x_1500:
        /* <DEDUP_REMOVED lines=9> */
.L_x_1503:
[----:B------:R-:W-:Y:S05]  /*351b0*/  BSYNC B1 ;  /* 0x0000000000017941 */ /* 0x000fea0003800000 */
.L_x_1502:
        /* <DEDUP_REMOVED lines=9> */
.L_x_1505:
[----:B------:R-:W-:Y:S05]  /*35250*/  BSYNC B1 ;  /* 0x0000000000017941 */ /* 0x000fea0003800000 */
.L_x_1504:
        /* <DEDUP_REMOVED lines=9> */
.L_x_1507:
[----:B------:R-:W-:Y:S05]  /*352f0*/  BSYNC B1 ;  /* 0x0000000000017941 */ /* 0x000fea0003800000 */
.L_x_1506:
        /* <DEDUP_REMOVED lines=9> */
.L_x_1509:
[----:B------:R-:W-:Y:S05]  /*35390*/  BSYNC B1 ;  /* 0x0000000000017941 */ /* 0x000fea0003800000 */
.L_x_1508:
        /* <DEDUP_REMOVED lines=9> */
.L_x_1511:
[----:B------:R-:W-:Y:S05]  /*35430*/  BSYNC B1 ;  /* 0x0000000000017941 */ /* 0x000fea0003800000 */
.L_x_1510:
        /* <DEDUP_REMOVED lines=9> */
.L_x_1513:
[----:B------:R-:W-:Y:S05]  /*354d0*/  BSYNC B1 ;  /* 0x0000000000017941 */ /* 0x000fea0003800000 */
.L_x_1512:
        /* <DEDUP_REMOVED lines=9> */
.L_x_1515:
[----:B------:R-:W-:Y:S05]  /*35570*/  BSYNC B1 ;  /* 0x0000000000017941 */ /* 0x000fea0003800000 */
.L_x_1514:
        /* <DEDUP_REMOVED lines=9> */
.L_x_1517:
[----:B------:R-:W-:Y:S05]  /*35610*/  BSYNC B1 ;  /* 0x0000000000017941 */ /* 0x000fea0003800000 */
.L_x_1516:
        /* <DEDUP_REMOVED lines=9> */
.L_x_1519:
[----:B------:R-:W-:Y:S05]  /*356b0*/  BSYNC B1 ;  /* 0x0000000000017941 */ /* 0x000fea0003800000 */
.L_x_1518:
        /* <DEDUP_REMOVED lines=9> */
.L_x_1521:
[----:B------:R-:W-:Y:S05]  /*35750*/  BSYNC B1 ;  /* 0x0000000000017941 */ /* 0x000fea0003800000 */
.L_x_1520:
        /* <DEDUP_REMOVED lines=9> */
.L_x_1523:
[----:B------:R-:W-:Y:S05]  /*357f0*/  BSYNC B1 ;  /* 0x0000000000017941 */ /* 0x000fea0003800000 */
.L_x_1522:
        /* <DEDUP_REMOVED lines=9> */
.L_x_1525:
[----:B------:R-:W-:Y:S05]  /*35890*/  BSYNC B1 ;  /* 0x0000000000017941 */ /* 0x000fea0003800000 */
.L_x_1524:
        /* <DEDUP_REMOVED lines=9> */
.L_x_1527:
[----:B------:R-:W-:Y:S05]  /*35930*/  BSYNC B1 ;  /* 0x0000000000017941 */ /* 0x000fea0003800000 */
.L_x_1526:
        /* <DEDUP_REMOVED lines=9> */
.L_x_1529:
[----:B------:R-:W-:Y:S05]  /*359d0*/  BSYNC B1 ;  /* 0x0000000000017941 */ /* 0x000fea0003800000 */
.L_x_1528:
        /* <DEDUP_REMOVED lines=9> */
.L_x_1531:
[----:B------:R-:W-:Y:S05]  /*35a70*/  BSYNC B1 ;  /* 0x0000000000017941 */ /* 0x000fea0003800000 */
.L_x_1530:
        /* <DEDUP_REMOVED lines=9> */
.L_x_1533:
[----:B------:R-:W-:Y:S05]  /*35b10*/  BSYNC B1 ;  /* 0x0000000000017941 */ /* 0x000fea0003800000 */
.L_x_1532:
        /* <DEDUP_REMOVED lines=9> */
.L_x_1535:
[----:B------:R-:W-:Y:S05]  /*35bb0*/  BSYNC B1 ;  /* 0x0000000000017941 */ /* 0x000fea0003800000 */
.L_x_1534:
        /* <DEDUP_REMOVED lines=9> */
.L_x_1537:
[----:B------:R-:W-:Y:S05]  /*35c50*/  BSYNC B1 ;  /* 0x0000000000017941 */ /* 0x000fea0003800000 */
.L_x_1536:
        /* <DEDUP_REMOVED lines=9> */
.L_x_1539:
[----:B------:R-:W-:Y:S05]  /*35cf0*/  BSYNC B1 ;  /* 0x0000000000017941 */ /* 0x000fea0003800000 */
.L_x_1538:
        /* <DEDUP_REMOVED lines=9> */
.L_x_1541:
[----:B------:R-:W-:Y:S05]  /*35d90*/  BSYNC B1 ;  /* 0x0000000000017941 */ /* 0x000fea0003800000 */
.L_x_1540:
        /* <DEDUP_REMOVED lines=9> */
.L_x_1543:
[----:B------:R-:W-:Y:S05]  /*35e30*/  BSYNC B1 ;  /* 0x0000000000017941 */ /* 0x000fea0003800000 */
.L_x_1542:
        /* <DEDUP_REMOVED lines=9> */
.L_x_1545:
[----:B------:R-:W-:Y:S05]  /*35ed0*/  BSYNC B1 ;  /* 0x0000000000017941 */ /* 0x000fea0003800000 */
.L_x_1544:
        /* <DEDUP_REMOVED lines=9> */
.L_x_1547:
[----:B------:R-:W-:Y:S05]  /*35f70*/  BSYNC B1 ;  /* 0x0000000000017941 */ /* 0x000fea0003800000 */
.L_x_1546:
        /* <DEDUP_REMOVED lines=9> */
.L_x_1549:
[----:B------:R-:W-:Y:S05]  /*36010*/  BSYNC B1 ;  /* 0x0000000000017941 */ /* 0x000fea0003800000 */
.L_x_1548:
        /* <DEDUP_REMOVED lines=9> */
.L_x_1551:
[----:B------:R-:W-:Y:S05]  /*360b0*/  BSYNC B1 ;  /* 0x0000000000017941 */ /* 0x000fea0003800000 */
.L_x_1550:
        /* <DEDUP_REMOVED lines=9> */
.L_x_1553:
[----:B------:R-:W-:Y:S05]  /*36150*/  BSYNC B1 ;  /* 0x0000000000017941 */ /* 0x000fea0003800000 */
.L_x_1552:
[----:B0--345:R-:W-:Y:S01]  /*36160*/  HADD2.F32 R9, -RZ, R3.H0_H0 ;  /* 0x20000003ff097230 */ /* 0x039fe20000004100 */
        /* <DEDUP_REMOVED lines=8> */
.L_x_1555:
[----:B------:R-:W-:Y:S05]  /*361f0*/  BSYNC B1 ;  /* 0x0000000000017941 */ /* 0x000fea0003800000 */
.L_x_1554:
        /* <DEDUP_REMOVED lines=9> */
.L_x_1557:
[----:B------:R-:W-:Y:S05]  /*36290*/  BSYNC B1 ;  /* 0x0000000000017941 */ /* 0x000fea0003800000 */
.L_x_1556:
[----:B------:R-:W-:Y:S05]  /*362a0*/  @!P1 BRA `(.L_x_1558) ;  /* 0x00000124002c9947 */ /* 0x000fea0003800000 */
[----:B-----5:R-:W-:-:S05]  /*362b0*/  HADD2.F32 R3, -RZ, R3.H0_H0 ;  /* 0x20000003ff037230 */ /* 0x020fca0000004100 */
[----:B------:R-:W-:-:S04]  /*362c0*/  FMUL R0, R3, R16 ;  /* 0x0000001003007220 */ /* 0x000fc80000400000 */
[----:B------:R-:W-:-:S05]  /*362d0*/  FFMA R0, R151, R2, R0 ;  /* 0x0000000297007223 */ /* 0x000fca0000000000 */
[----:B------:R-:W-:-:S05]  /*362e0*/  F2FP.F16.F32.PACK_AB R0, RZ, R0 ;  /* 0x00000000ff00723e */ /* 0x000fca00000000ff */
[----:B------:R0:W-:Y:S01]  /*362f0*/  STG.E.U16 desc[UR36][R4.64+0x3f2], R0 ;  /* 0x0003f20004007986 */ /* 0x0001e2000c101524 */
[----:B------:R-:W-:Y:S05]  /*36300*/  BRA `(.L_x_1558) ;  /* 0x0000012400147947 */ /* 0x000fea0003800000 */
.L_x_29:
[----:B------:R-:W2:Y:S01]  /*36310*/  LDL.LU R4, [R1+0x800] ;  /* 0x0008000001047983 */ /* 0x000ea20000300800 */
[----:B------:R-:W-:-:S03]  /*36320*/  ULDC.64 UR4, c[0x0][0x5c0] ;  /* 0x0001700000047ab9 */ /* 0x000fc60000000a00 */
[----:B------:R-:W3:Y:S04]  /*36330*/  LDL.LU R5, [R1+0x804] ;  /* 0x0008040001057983 */ /* 0x000ee80000300800 */
[----:B------:R-:W4:Y:S04]  /*36340*/  LDL.LU R14, [R1+0x808] ;  /* 0x00080800010e7983 */ /* 0x000f280000300800 */
[----:B------:R-:W5:Y:S04]  /*36350*/  LDL.LU R235, [R1+0x894] ;  /* 0x0008940001eb7983 */ /* 0x000f680000300800 */
        /* <DEDUP_REMOVED lines=63> */
[----:B------:R-:W5:Y:S01]  /*36750*/  LDL.LU R193, [R1+0x994] ;  /* 0x0009940001c17983 */ /* 0x000f620000300800 */
[----:B------:R-:W-:-:S03]  /*36760*/  LEA R12, P1, R8, UR4, 0x1 ;  /* 0x00000004080c7c11 */ /* 0x000fc6000f8208ff */
[----:B------:R-:W5:Y:S04]  /*36770*/  LDL.LU R192, [R1+0x998] ;  /* 0x0009980001c07983 */ /* 0x000f680000300800 */
[----:B------:R-:W5:Y:S04]  /*36780*/  LDL.LU R194, [R1+0x99c] ;  /* 0x00099c0001c27983 */ /* 0x000f680000300800 */
[----:B------:R-:W5:Y:S04]  /*36790*/  LDL.LU R195, [R1+0x9a0] ;  /* 0x0009a00001c37983 */ /* 0x000f680000300800 */
[----:B------:R-:W5:Y:S01]  /*367a0*/  LDL.LU R197, [R1+0x9a4] ;  /* 0x0009a40001c57983 */ /* 0x000f620000300800 */
[----:B------:R-:W-:-:S03]  /*367b0*/  LEA.HI.X R13, R8, UR5, R19, 0x1, P1 ;  /* 0x00000005080d7c11 */ /* 0x000fc600088f0c13 */
[----:B------:R-:W5:Y:S04]  /*367c0*/  LDL.LU R196, [R1+0x9a8] ;  /* 0x0009a80001c47983 */ /* 0x000f680000300800 */
[----:B------:R-:W5:Y:S04]  /*367d0*/  LDL.LU R198, [R1+0x9ac] ;  /* 0x0009ac0001c67983 */ /* 0x000f680000300800 */
[----:B------:R-:W5:Y:S01]  /*367e0*/  LDL.LU R199, [R1+0x9b0] ;  /* 0x0009b00001c77983 */ /* 0x000f620000300800 */
[----:B--2---:R-:W-:-:S03]  /*367f0*/  FMUL R4, R4, R2 ;  /* 0x0000000204047220 */ /* 0x004fc60000400000 */
[----:B------:R-:W2:Y:S01]  /*36800*/  LDL.LU R201, [R1+0x9b4] ;  /* 0x0009b40001c97983 */ /* 0x000ea20000300800 */
[----:B------:R-:W-:Y:S02]  /*36810*/  ISETP.GT.AND P1, PT, R0, 0x1, P0 ;  /* 0x000000010000780c */ /* 0x000fe40000724270 */
[----:B------:R-:W-:Y:S01]  /*36820*/  F2FP.F16.F32.PACK_AB R4, RZ, R4 ;  /* 0x00000004ff04723e */ /* 0x000fe200000000ff */
[----:B------:R-:W2:Y:S04]  /*36830*/  LDL.LU R200, [R1+0x9b8] ;  /* 0x0009b80001c87983 */ /* 0x000ea80000300800 */
[----:B------:R-:W2:Y:S04]  /*36840*/  LDL.LU R202, [R1+0x9bc] ;  /* 0x0009bc0001ca7983 */ /* 0x000ea80000300800 */
[----:B------:R-:W2:Y:S04]  /*36850*/  LDL.LU R203, [R1+0x9c0] ;  /* 0x0009c00001cb7983 */ /* 0x000ea80000300800 */
[----:B------:R-:W2:Y:S04]  /*36860*/  LDL.LU R205, [R1+0x9c4] ;  /* 0x0009c40001cd7983 */ /* 0x000ea80000300800 */
[----:B------:R-:W2:Y:S04]  /*36870*/  LDL.LU R204, [R1+0x9c8] ;  /* 0x0009c80001cc7983 */ /* 0x000ea80000300800 */
[----:B------:R3:W-:Y:S04]  /*36880*/  @P2 STG.E.U16 desc[UR36][R12.64], R4 ;  /* 0x000000040c002986 */ /* 0x0007e8000c101524 */
[----:B------:R-:W2:Y:S04]  /*36890*/  LDL.LU R206, [R1+0x9cc] ;  /* 0x0009cc0001ce7983 */ /* 0x000ea80000300800 */
[----:B------:R-:W2:Y:S01]  /*368a0*/  LDL.LU R207, [R1+0x9d0] ;  /* 0x0009d00001cf7983 */ /* 0x000ea20000300800 */
[----:B---3--:R-:W-:-:S03]  /*368b0*/  FMUL R4, R5, R2 ;  /* 0x0000000205047220 */ /* 0x008fc60000400000 */
[----:B------:R-:W3:Y:S04]  /*368c0*/  LDL.LU R209, [R1+0x9d4] ;  /* 0x0009d40001d17983 */ /* 0x000ee80000300800 */
[----:B------:R-:W3:Y:S01]  /*368d0*/  LDL.LU R208, [R1+0x9d8] ;  /* 0x0009d80001d07983 */ /* 0x000ee20000300800 */
[----:B------:R-:W-:-:S03]  /*368e0*/  F2FP.F16.F32.PACK_AB R4, RZ, R4 ;  /* 0x00000004ff04723e */ /* 0x000fc600000000ff */
[----:B------:R-:W3:Y:S04]  /*368f0*/  LDL.LU R210, [R1+0x9dc] ;  /* 0x0009dc0001d27983 */ /* 0x000ee80000300800 */
[----:B------:R-:W3:Y:S01]  /*36900*/  LDL.LU R211, [R1+0x9e0] ;  /* 0x0009e00001d37983 */ /* 0x000ee20000300800 */
[----:B------:R-:W-:-:S03]  /*36910*/  PRMT R6, R4, 0x7610, R6 ;  /* 0x0000761004067816 */ /* 0x000fc60000000006 */
[----:B------:R-:W3:Y:S01]  /*36920*/  LDL.LU R213, [R1+0x9e4] ;  /* 0x0009e40001d57983 */ /* 0x000ee20000300800 */
[----:B------:R-:W-:-:S03]  /*36930*/  @P1 IMAD.MOV.U32 R4, RZ, RZ, R12 ;  /* 0x000000ffff041224 */ /* 0x000fc600078e000c */
[----:B------:R-:W3:Y:S01]  /*36940*/  LDL.LU R212, [R1+0x9e8] ;  /* 0x0009e80001d47983 */ /* 0x000ee20000300800 */
[----:B------:R-:W-:-:S03]  /*36950*/  @P1 IMAD.MOV.U32 R5, RZ, RZ, R13 ;  /* 0x000000ffff051224 */ /* 0x000fc600078e000d */
[----:B------:R-:W3:Y:S04]  /*36960*/  LDL.LU R214, [R1+0x9ec] ;  /* 0x0009ec0001d67983 */ /* 0x000ee80000300800 */
[----:B------:R-:W3:Y:S04]  /*36970*/  LDL.LU R215, [R1+0x9f0] ;  /* 0x0009f00001d77983 */ /* 0x000ee80000300800 */
[----:B------:R-:W3:Y:S04]  /*36980*/  LDL.LU R217, [R1+0x9f4] ;  /* 0x0009f40001d97983 */ /* 0x000ee80000300800 */
[----:B------:R-:W3:Y:S04]  /*36990*/  LDL.LU R216, [R1+0x9f8] ;  /* 0x0009f80001d87983 */ /* 0x000ee80000300800 */
[----:B------:R-:W3:Y:S04]  /*369a0*/  LDL.LU R218, [R1+0x9fc] ;  /* 0x0009fc0001da7983 */ /* 0x000ee80000300800 */
[----:B------:R-:W3:Y:S04]  /*369b0*/  LDL.LU R8, [R1+0x888] ;  /* 0x0008880001087983 */ /* 0x000ee80000300800 */
[----:B------:R-:W3:Y:S04]  /*369c0*/  LDL.LU R9, [R1+0x88c] ;  /* 0x00088c0001097983 */ /* 0x000ee80000300800 */
[----:B------:R-:W3:Y:S04]  /*369d0*/  LDL.LU R19, [R1+0x890] ;  /* 0x0008900001137983 */ /* 0x000ee80000300800 */
[----:B------:R0:W-:Y:S04]  /*369e0*/  @P1 STG.E.U16 desc[UR36][R4.64+0x2], R6 ;  /* 0x0000020604001986 */ /* 0x0001e8000c101524 */
[----:B0-----:R-:W5:Y:S01]  /*369f0*/  LDL.LU R5, [R1+0x80c] ;  /* 0x00080c0001057983 */ /* 0x001f620000300800 */
[----:B------:R-:W-:Y:S01]  /*36a00*/  ISETP.GT.AND P5, PT, R3, 0x8, PT ;  /* 0x000000080300780c */ /* 0x000fe20003fa4270 */
[----:B------:R-:W-:Y:S01]  /*36a10*/  USHF.L.U32 UR5, UR8, 0x4, URZ ;  /* 0x0000000408057899 */ /* 0x000fe2000800063f */
[----:B----4-:R-:W-:Y:S01]  /*36a20*/  FMUL R4, R14, R2 ;  /* 0x000000020e047220 */ /* 0x010fe20000400000 */
[----:B------:R-:W-:Y:S01]  /*36a30*/  USHF.L.U64.HI UR4, UR8, 0x4, UR9 ;  /* 0x0000000408047899 */ /* 0x000fe20008010209 */
[----:B------:R-:W-:-:S03]  /*36a40*/  ISETP.GT.AND P1, PT, R0, RZ, P5 ;  /* 0x000000ff0000720c */ /* 0x000fc60002f24270 */
[----:B------:R-:W-:Y:S02]  /*36a50*/  IADD3 R14, P2, R12, UR5, RZ ;  /* 0x000000050c0e7c10 */ /* 0x000fe4000ff5e0ff */
[----:B------:R-:W-:Y:S02]  /*36a60*/  F2FP.F16.F32.PACK_AB R4, RZ, R4 ;  /* 0x00000004ff04723e */ /* 0x000fe400000000ff */
[----:B------:R-:W-:-:S06]  /*36a70*/  IADD3.X R15, R13, UR4, RZ, P2, !PT ;  /* 0x000000040d0f7c10 */ /* 0x000fcc00097fe4ff */
[----:B------:R5:W-:Y:S01]  /*36a80*/  @P1 STG.E.U16 desc[UR36][R14.64], R4 ;  /* 0x000000040e001986 */ /* 0x000be2000c101524 */
[----:B------:R-:W-:Y:S01]  /*36a90*/  ISETP.GT.AND P1, PT, R0, 0x1, P5 ;  /* 0x000000010000780c */ /* 0x000fe20002f24270 */
[----:B-----5:R-:W-:-:S12]  /*36aa0*/  FMUL R4, R5, R2 ;  /* 0x0000000205047220 */ /* 0x020fd80000400000 */
[----:B------:R-:W-:Y:S01]  /*36ab0*/  @P1 IMAD.MOV.U32 R5, RZ, RZ, R15 ;  /* 0x000000ffff051224 */ /* 0x000fe200078e000f */
[----:B------:R-:W-:-:S04]  /*36ac0*/  F2FP.F16.F32.PACK_AB R4, RZ, R4 ;  /* 0x00000004ff04723e */ /* 0x000fc800000000ff */
[----:B------:R-:W-:Y:S02]  /*36ad0*/  PRMT R6, R4, 0x7610, R6 ;  /* 0x0000761004067816 */ /* 0x000fe40000000006 */
[----:B------:R-:W-:-:S05]  /*36ae0*/  @P1 MOV R4, R14 ;  /* 0x0000000e00041202 */ /* 0x000fca0000000f00 */
[----:B------:R0:W-:Y:S04]  /*36af0*/  @P1 STG.E.U16 desc[UR36][R4.64+0x2], R6 ;  /* 0x0000020604001986 */ /* 0x0001e8000c101524 */
[----:B0-----:R-:W4:Y:S01]  /*36b00*/  LDL.LU R5, [R1+0x810] ;  /* 0x0008100001057983 */ /* 0x001f220000300800 */
[----:B------:R-:W-:Y:S01]  /*36b10*/  ISETP.GT.AND P1, PT, R0, 0x8, P0 ;  /* 0x000000080000780c */ /* 0x000fe20000724270 */
[----:B----4-:R-:W-:-:S12]  /*36b20*/  FMUL R4, R5, R2 ;  /* 0x0000000205047220 */ /* 0x010fd80000400000 */
[----:B------:R-:W-:Y:S01]  /*36b30*/  @P1 IMAD.MOV.U32 R5, RZ, RZ, R13 ;  /* 0x000000ffff051224 */ /* 0x000fe200078e000d */
[----:B------:R-:W-:-:S04]  /*36b40*/  F2FP.F16.F32.PACK_AB R4, RZ, R4 ;  /* 0x00000004ff04723e */ /* 0x000fc800000000ff */
[----:B------:R-:W-:Y:S01]  /*36b50*/  PRMT R6, R4, 0x7610, R6 ;  /* 0x0000761004067816 */ /* 0x000fe20000000006 */
[----:B------:R-:W-:-:S05]  /*36b60*/  @P1 IMAD.MOV.U32 R4, RZ, RZ, R12 ;  /* 0x000000ffff041224 */ /* 0x000fca00078e000c */
[----:B------:R0:W-:Y:S04]  /*36b70*/  @P1 STG.E.U16 desc[UR36][R4.64+0x10], R6 ;  /* 0x0000100604001986 */ /* 0x0001e8000c101524 */
[----:B0-----:R-:W4:Y:S01]  /*36b80*/  LDL.LU R5, [R1+0x814] ;  /* 0x0008140001057983 */ /* 0x001f220000300800 */
[----:B------:R-:W-:Y:S01]  /*36b90*/  ISETP.GT.AND P1, PT, R0, 0x9, P0 ;  /* 0x000000090000780c */ /* 0x000fe20000724270 */
[----:B----4-:R-:W-:-:S12]  /*36ba0*/  FMUL R4, R5, R2 ;  /* 0x0000000205047220 */ /* 0x010fd80000400000 */
[----:B------:R-:W-:Y:S02]  /*36bb0*/  @P1 MOV R5, R13 ;  /* 0x0000000d00051202 */ /* 0x000fe40000000f00 */
[----:B------:R-:W-:-:S04]  /*36bc0*/  F2FP.F16.F32.PACK_AB R4, RZ, R4 ;  /* 0x00000004ff04723e */ /* 0x000fc800000000ff */
[----:B------:R-:W-:Y:S01]  /*36bd0*/  PRMT R6, R4, 0x7610, R6 ;  /* 0x0000761004067816 */ /* 0x000fe20000000006 */
[----:B------:R-:W-:-:S05]  /*36be0*/  @P1 IMAD.MOV.U32 R4, RZ, RZ, R12 ;  /* 0x000000ffff041224 */ /* 0x000fca00078e000c */
        /* <DEDUP_REMOVED lines=218> */
[C---:B------:R-:W-:Y:S01]  /*37990*/  ISETP.GT.AND P1, PT, R0.reuse, 0x41, P0 ;  /* 0x000000410000780c */ /* 0x040fe20000724270 */
[-C--:B------:R-:W-:Y:S01]  /*379a0*/  FMUL R7, R7, R2.reuse ;  /* 0x0000000207077220 */ /* 0x080fe20000400000 */
[C---:B------:R-:W-:Y:S01]  /*379b0*/  ISETP.GT.AND P2, PT, R0.reuse, 0x58, P5 ;  /* 0x000000580000780c */ /* 0x040fe20002f44270 */
[-C--:B------:R-:W-:Y:S01]  /*379c0*/  FMUL R17, R17, R2.reuse ;  /* 0x0000000211117220 */ /* 0x080fe20000400000 */
[----:B------:R-:W-:Y:S01]  /*379d0*/  ISETP.GT.AND P3, PT, R0, 0x59, P5 ;  /* 0x000000590000780c */ /* 0x000fe20002f64270 */
[-C--:B------:R-:W-:Y:S01]  /*379e0*/  FMUL R10, R10, R2.reuse ;  /* 0x000000020a0a7220 */ /* 0x080fe20000400000 */
[----:B------:R-:W-:Y:S01]  /*379f0*/  ISETP.GT.AND P4, PT, R0, 0x61, P0 ;  /* 0x000000610000780c */ /* 0x000fe20000784270 */
[-C--:B------:R-:W-:Y:S01]  /*37a00*/  FMUL R11, R11, R2.reuse ;  /* 0x000000020b0b7220 */ /* 0x080fe20000400000 */
[----:B------:R-:W-:Y:S01]  /*37a10*/  F2FP.F16.F32.PACK_AB R7, RZ, R7 ;  /* 0x00000007ff07723e */ /* 0x000fe200000000ff */
[-C--:B------:R-:W-:Y:S01]  /*37a20*/  FMUL R18, R18, R2.reuse ;  /* 0x0000000212127220 */ /* 0x080fe20000400000 */
        /* <DEDUP_REMOVED lines=51> */
[-C--:B--2---:R-:W-:Y:S01]  /*37d60*/  FMUL R201, R201, R2.reuse ;  /* 0x00000002c9c97220 */ /* 0x084fe20000400000 */
[-C--:B------:R-:W-:Y:S01]  /*37d70*/  FMUL R199, R199, R2.reuse ;  /* 0x00000002c7c77220 */ /* 0x080fe20000400000 */
[-C--:B------:R-:W-:Y:S01]  /*37d80*/  FMUL R200, R200, R2.reuse ;  /* 0x00000002c8c87220 */ /* 0x080fe20000400000 */
[-C--:B------:R-:W-:Y:S01]  /*37d90*/  FMUL R202, R202, R2.reuse ;  /* 0x00000002caca7220 */ /* 0x080fe20000400000 */
[-C--:B------:R-:W-:Y:S01]  /*37da0*/  FMUL R205, R205, R2.reuse ;  /* 0x00000002cdcd7220 */ /* 0x080fe20000400000 */
[-C--:B------:R-:W-:Y:S01]  /*37db0*/  FMUL R203, R203, R2.reuse ;  /* 0x00000002cbcb7220 */ /* 0x080fe20000400000 */
[-C--:B------:R-:W-:Y:S01]  /*37dc0*/  FMUL R204, R204, R2.reuse ;  /* 0x00000002cccc7220 */ /* 0x080fe20000400000 */
[-C--:B------:R-:W-:Y:S01]  /*37dd0*/  FMUL R206, R206, R2.reuse ;  /* 0x00000002cece7220 */ /* 0x080fe20000400000 */
[-C--:B---3--:R-:W-:Y:S01]  /*37de0*/  FMUL R209, R209, R2.reuse ;  /* 0x00000002d1d17220 */ /* 0x088fe20000400000 */
        /* <DEDUP_REMOVED lines=11> */
[----:B----4-:R-:W-:Y:S01]  /*37ea0*/  FMUL R4, R5, R2 ;  /* 0x0000000205047220 */ /* 0x010fe20000400000 */
[----:B------:R-:W-:-:S04]  /*37eb0*/  @P1 IMAD.MOV.U32 R5, RZ, RZ, R13 ;  /* 0x000000ffff051224 */ /* 0x000fc800078e000d */
[----:B------:R-:W-:-:S04]  /*37ec0*/  F2FP.F16.F32.PACK_AB R4, RZ, R4 ;  /* 0x00000004ff04723e */ /* 0x000fc800000000ff */
[----:B------:R-:W-:Y:S02]  /*37ed0*/  PRMT R6, R4, 0x7610, R6 ;  /* 0x0000761004067816 */ /* 0x000fe40000000006 */
[----:B------:R-:W-:-:S05]  /*37ee0*/  @P1 MOV R4, R12 ;  /* 0x0000000c00041202 */ /* 0x000fca0000000f00 */
[----:B------:R0:W-:Y:S01]  /*37ef0*/  @P1 STG.E.U16 desc[UR36][R4.64+0x82], R6 ;  /* 0x0000820604001986 */ /* 0x0001e2000c101524 */
[----:B------:R-:W-:Y:S01]  /*37f00*/  ISETP.GT.AND P1, PT, R0, 0x40, P5 ;  /* 0x000000400000780c */ /* 0x000fe20002f24270 */
[-C--:B0-----:R-:W-:Y:S01]  /*37f10*/  FMUL R4, R8, R2.reuse ;  /* 0x0000000208047220 */ /* 0x081fe20000400000 */
[----:B------:R-:W-:-:S11]  /*37f20*/  FMUL R8, R223, R2 ;  /* 0x00000002df087220 */ /* 0x000fd60000400000 */
[----:B------:R-:W-:Y:S01]  /*37f30*/  @P1 IMAD.MOV.U32 R5, RZ, RZ, R15 ;  /* 0x000000ffff051224 */ /* 0x000fe200078e000f */
[----:B------:R-:W-:-:S04]  /*37f40*/  F2FP.F16.F32.PACK_AB R4, RZ, R4 ;  /* 0x00000004ff04723e */ /* 0x000fc800000000ff */
[----:B------:R-:W-:Y:S01]  /*37f50*/  PRMT R6, R4, 0x7610, R6 ;  /* 0x0000761004067816 */ /* 0x000fe20000000006 */
[----:B------:R-:W-:-:S05]  /*37f60*/  @P1 IMAD.MOV.U32 R4, RZ, RZ, R14 ;  /* 0x000000ffff041224 */ /* 0x000fca00078e000e */
[----:B------:R0:W-:Y:S01]  /*37f70*/  @P1 STG.E.U16 desc[UR36][R4.64+0x80], R6 ;  /* 0x0000800604001986 */ /* 0x0001e2000c101524 */
[----:B------:R-:W-:Y:S01]  /*37f80*/  ISETP.GT.AND P1, PT, R0, 0x41, P5 ;  /* 0x000000410000780c */ /* 0x000fe20002f24270 */
[-C--:B0-----:R-:W-:Y:S01]  /*37f90*/  FMUL R4, R9, R2.reuse ;  /* 0x0000000209047220 */ /* 0x081fe20000400000 */
[----:B------:R-:W-:-:S11]  /*37fa0*/  FMUL R9, R222, R2 ;  /* 0x00000002de097220 */ /* 0x000fd60000400000 */
[----:B------:R-:W-:Y:S02]  /*37fb0*/  @P1 MOV R5, R15 ;  /* 0x0000000f00051202 */ /* 0x000fe40000000f00 */
[----:B------:R-:W-:-:S04]  /*37fc0*/  F2FP.F16.F32.PACK_AB R4, RZ, R4 ;  /* 0x00000004ff04723e */ /* 0x000fc800000000ff */
[----:B------:R-:W-:Y:S01]  /*37fd0*/  PRMT R6, R4, 0x7610, R6 ;  /* 0x0000761004067816 */ /* 0x000fe20000000006 */
[----:B------:R-:W-:-:S05]  /*37fe0*/  @P1 IMAD.MOV.U32 R4, RZ, RZ, R14 ;  /* 0x000000ffff041224 */ /* 0x000fca00078e000e */
        /* <DEDUP_REMOVED lines=10> */
[----:B0-----:R-:W-:-:S12]  /*38090*/  FMUL R4, R235, R2 ;  /* 0x00000002eb047220 */ /* 0x001fd80000400000 */
[----:B------:R-:W-:Y:S01]  /*380a0*/  @P1 IMAD.MOV.U32 R5, RZ, RZ, R13 ;  /* 0x000000ffff051224 */ /* 0x000fe200078e000d */
[----:B------:R-:W2:Y:S01]  /*380b0*/  LDL.LU R235, [R1+0x7c4] ;  /* 0x0007c40001eb7983 */ /* 0x000ea20000300800 */
[----:B------:R-:W-:-:S04]  /*380c0*/  F2FP.F16.F32.PACK_AB R4, RZ, R4 ;  /* 0x00000004ff04723e */ /* 0x000fc800000000ff */
[----:B------:R-:W-:Y:S01]  /*380d0*/  PRMT R6, R4, 0x7610, R6 ;  /* 0x0000761004067816 */ /* 0x000fe20000000006 */
[----:B------:R-:W-:-:S05]  /*380e0*/  @P1 IMAD.MOV.U32 R4, RZ, RZ, R12 ;  /* 0x000000ffff041224 */ /* 0x000fca00078e000c */
[----:B------:R0:W-:Y:S01]  /*380f0*/  @P1 STG.E.U16 desc[UR36][R4.64+0x92], R6 ;  /* 0x0000920604001986 */ /* 0x0001e2000c101524 */
[----:B------:R-:W-:Y:S01]  /*38100*/  ISETP.GT.AND P1, PT, R0, 0x48, P5 ;  /* 0x000000480000780c */ /* 0x000fe20002f24270 */
[----:B0-----:R-:W-:-:S12]  /*38110*/  FMUL R4, R234, R2 ;  /* 0x00000002ea047220 */ /* 0x001fd80000400000 */
[----:B------:R-:W-:Y:S01]  /*38120*/  @P1 IMAD.MOV.U32 R5, RZ, RZ, R15 ;  /* 0x000000ffff051224 */ /* 0x000fe200078e000f */
[----:B------:R-:W3:Y:S01]  /*38130*/  LDL.LU R234, [R1+0x7c8] ;  /* 0x0007c80001ea7983 */ /* 0x000ee20000300800 */
[----:B------:R-:W-:-:S04]  /*38140*/  F2FP.F16.F32.PACK_AB R4, RZ, R4 ;  /* 0x00000004ff04723e */ /* 0x000fc800000000ff */
[----:B------:R-:W-:Y:S02]  /*38150*/  PRMT R6, R4, 0x7610, R6 ;  /* 0x0000761004067816 */ /* 0x000fe40000000006 */
[----:B------:R-:W-:-:S05]  /*38160*/  @P1 MOV R4, R14 ;  /* 0x0000000e00041202 */ /* 0x000fca0000000f00 */
[----:B------:R0:W-:Y:S01]  /*38170*/  @P1 STG.E.U16 desc[UR36][R4.64+0x90], R6 ;  /* 0x0000900604001986 */ /* 0x0001e2000c101524 */
[----:B------:R-:W-:Y:S01]  /*38180*/  ISETP.GT.AND P1, PT, R0, 0x49, P5 ;  /* 0x000000490000780c */ /* 0x000fe20002f24270 */
[----:B0-----:R-:W-:-:S12]  /*38190*/  FMUL R4, R233, R2 ;  /* 0x00000002e9047220 */ /* 0x001fd80000400000 */
[----:B------:R-:W-:Y:S01]  /*381a0*/  @P1 IMAD.MOV.U32 R5, RZ, RZ, R15 ;  /* 0x000000ffff051224 */ /* 0x000fe200078e000f */
[----:B------:R-:W4:Y:S01]  /*381b0*/  LDL.LU R233, [R1+0x7cc] ;  /* 0x0007cc0001e97983 */ /* 0x000f220000300800 */
[----:B------:R-:W-:-:S04]  /*381c0*/  F2FP.F16.F32.PACK_AB R4, RZ, R4 ;  /* 0x00000004ff04723e */ /* 0x000fc800000000ff */
[----:B------:R-:W-:Y:S01]  /*381d0*/  PRMT R6, R4, 0x7610, R6 ;  /* 0x0000761004067816 */ /* 0x000fe20000000006 */
[----:B------:R-:W-:-:S05]  /*381e0*/  @P1 IMAD.MOV.U32 R4, RZ, RZ, R14 ;  /* 0x000000ffff041224 */ /* 0x000fca00078e000e */
[----:B------:R0:W-:Y:S01]  /*381f0*/  @P1 STG.E.U16 desc[UR36][R4.64+0x92], R6 ;  /* 0x0000920604001986 */ /* 0x0001e2000c101524 */
[----:B------:R-:W-:Y:S01]  /*38200*/  ISETP.GT.AND P1, PT, R0, 0x50, P0 ;  /* 0x000000500000780c */ /* 0x000fe20000724270 */
[----:B0-----:R-:W-:-:S12]  /*38210*/  FMUL R4, R232, R2 ;  /* 0x00000002e8047220 */ /* 0x001fd80000400000 */
[----:B------:R-:W-:Y:S01]  /*38220*/  @P1 MOV R5, R13 ;  /* 0x0000000d00051202 */ /* 0x000fe20000000f00 */
[----:B------:R-:W5:Y:S01]  /*38230*/  LDL.LU R232, [R1+0x7d0] ;  /* 0x0007d00001e87983 */ /* 0x000f620000300800 */
[----:B------:R-:W-:-:S04]  /*38240*/  F2FP.F16.F32.PACK_AB R4, RZ, R4 ;  /* 0x00000004ff04723e */ /* 0x000fc800000000ff */
[----:B------:R-:W-:Y:S01]  /*38250*/  PRMT R6, R4, 0x7610, R6 ;  /* 0x0000761004067816 */ /* 0x000fe20000000006 */
[----:B------:R-:W-:-:S05]  /*38260*/  @P1 IMAD.MOV.U32 R4, RZ, RZ, R12 ;  /* 0x000000ffff041224 */ /* 0x000fca00078e000c */
[----:B------:R0:W-:Y:S01]  /*38270*/  @P1 STG.E.U16 desc[UR36][R4.64+0xa0], R6 ;  /* 0x0000a00604001986 */ /* 0x0001e2000c101524 */
[----:B------:R-:W-:Y:S01]  /*38280*/  ISETP.GT.AND P1, PT, R0, 0x51, P0 ;  /* 0x000000510000780c */ /* 0x000fe20000724270 */
[----:B0-----:R-:W-:-:S12]  /*38290*/  FMUL R4, R231, R2 ;  /* 0x00000002e7047220 */ /* 0x001fd80000400000 */
[----:B------:R-:W-:Y:S01]  /*382a0*/  @P1 IMAD.MOV.U32 R5, RZ, RZ, R13 ;  /* 0x000000ffff051224 */ /* 0x000fe200078e000d */
        /* <DEDUP_REMOVED lines=18> */
[----:B------:R-:W-:Y:S02]  /*383d0*/  PRMT R6, R4, 0x7610, R6 ;  /* 0x0000761004067816 */ /* 0x000fe40000000006 */
[----:B------:R-:W-:-:S05]  /*383e0*/  @P1 MOV R4, R14 ;  /* 0x0000000e00041202 */ /* 0x000fca0000000f00 */
        /* <DEDUP_REMOVED lines=16> */
[----:B------:R0:W-:Y:S02]  /*384f0*/  @P1 STG.E.U16 desc[UR36][R4.64+0xb2], R6 ;  /* 0x0000b20604001986 */ /* 0x0001e4000c101524 */
[-C--:B0-----:R-:W-:Y:S01]  /*38500*/  FMUL R5, R226, R2.reuse ;  /* 0x00000002e2057220 */ /* 0x081fe20000400000 */
[-C--:B------:R-:W-:Y:S01]  /*38510*/  FMUL R4, R225, R2.reuse ;  /* 0x00000002e1047220 */ /* 0x080fe20000400000 */
[----:B------:R-:W-:Y:S01]  /*38520*/  ISETP.GT.AND P1, PT, R0, 0x60, P0 ;  /* 0x000000600000780c */ /* 0x000fe20000724270 */
[----:B------:R-:W-:Y:S01]  /*38530*/  FMUL R6, R224, R2 ;  /* 0x00000002e0067220 */ /* 0x000fe20000400000 */
[----:B------:R-:W5:Y:S01]  /*38540*/  LDL.LU R226, [R1+0x7e8] ;  /* 0x0007e80001e27983 */ /* 0x000f620000300800 */
[----:B------:R-:W-:Y:S02]  /*38550*/  F2FP.F16.F32.PACK_AB R5, RZ, R5 ;  /* 0x00000005ff05723e */ /* 0x000fe400000000ff */
[----:B------:R-:W-:Y:S01]  /*38560*/  F2FP.F16.F32.PACK_AB R4, RZ, R4 ;  /* 0x00000004ff04723e */ /* 0x000fe200000000ff */
[----:B------:R-:W5:Y:S01]  /*38570*/  LDL.LU R225, [R1+0x7ec] ;  /* 0x0007ec0001e17983 */ /* 0x000f620000300800 */
[----:B------:R-:W-:Y:S01]  /*38580*/  PRMT R219, R5, 0x7610, R219 ;  /* 0x0000761005db7816 */ /* 0x000fe200000000db */
[----:B------:R-:W-:Y:S01]  /*38590*/  @P2 IMAD.MOV.U32 R5, RZ, RZ, R15 ;  /* 0x000000ffff052224 */ /* 0x000fe200078e000f */
[----:B------:R-:W-:Y:S01]  /*385a0*/  PRMT R220, R4, 0x7610, R220 ;  /* 0x0000761004dc7816 */ /* 0x000fe200000000dc */
[--C-:B------:R-:W-:Y:S01]  /*385b0*/  @P2 IMAD.MOV.U32 R4, RZ, RZ, R14.reuse ;  /* 0x000000ffff042224 */ /* 0x100fe200078e000e */
[----:B------:R-:W-:Y:S01]  /*385c0*/  F2FP.F16.F32.PACK_AB R6, RZ, R6 ;  /* 0x00000006ff06723e */ /* 0x000fe200000000ff */
[----:B------:R-:W5:Y:S04]  /*385d0*/  LDL.LU R224, [R1+0x7f0] ;  /* 0x0007f00001e07983 */ /* 0x000f680000300800 */
[----:B------:R0:W-:Y:S04]  /*385e0*/  @P2 STG.E.U16 desc[UR36][R4.64+0xb0], R219 ;  /* 0x0000b0db04002986 */ /* 0x0001e8000c101524 */
[----:B------:R-:W5:Y:S01]  /*385f0*/  LDL.LU R223, [R1+0x7f4] ;  /* 0x0007f40001df7983 */ /* 0x000f620000300800 */
[----:B0-----:R-:W-:-:S02]  /*38600*/  @P3 IMAD.MOV.U32 R4, RZ, RZ, R14 ;  /* 0x000000ffff043224 */ /* 0x001fc400078e000e */
[----:B------:R-:W-:Y:S01]  /*38610*/  @P3 IMAD.MOV.U32 R5, RZ, RZ, R15 ;  /* 0x000000ffff053224 */ /* 0x000fe200078e000f */
[C---:B------:R-:W-:Y:S01]  /*38620*/  ISETP.GT.AND P2, PT, R0.reuse, 0x61, P5 ;  /* 0x000000610000780c */ /* 0x040fe20002f44270 */
[----:B------:R-:W5:Y:S04]  /*38630*/  LDL.LU R222, [R1+0x7f8] ;  /* 0x0007f80001de7983 */ /* 0x000f680000300800 */
[----:B------:R0:W-:Y:S01]  /*38640*/  @P3 STG.E.U16 desc[UR36][R4.64+0xb2], R220 ;  /* 0x0000b2dc04003986 */ /* 0x0001e2000c101524 */
[----:B------:R-:W-:-:S03]  /*38650*/  ISETP.GT.AND P3, PT, R0, 0x60, P5 ;  /* 0x000000600000780c */ /* 0x000fc60002f64270 */
[----:B------:R-:W5:Y:S01]  /*38660*/  LDL.LU R221, [R1+0x7fc] ;  /* 0x0007fc0001dd7983 */ /* 0x000f620000300800 */
[----:B0-----:R-:W-:Y:S01]  /*38670*/  F2FP.F16.F32.PACK_AB R4, RZ, R8 ;  /* 0x00000008ff04723e */ /* 0x001fe200000000ff */
[----:B------:R-:W-:Y:S02]  /*38680*/  @P1 IMAD.MOV.U32 R5, RZ, RZ, R13 ;  /* 0x000000ffff051224 */ /* 0x000fe400078e000d */
[----:B------:R-:W3:Y:S01]  /*38690*/  LDL.LU R220, [R1+0x7c0] ;  /* 0x0007c00001dc7983 */ /* 0x000ee20000300800 */
[----:B------:R-:W-:Y:S02]  /*386a0*/  PRMT R219, R4, 0x7610, R219 ;  /* 0x0000761004db7816 */ /* 0x000fe400000000db */
[----:B------:R-:W-:-:S05]  /*386b0*/  @P1 MOV R4, R12 ;  /* 0x0000000c00041202 */ /* 0x000fca0000000f00 */
[----:B------:R0:W-:Y:S01]  /*386c0*/  @P1 STG.E.U16 desc[UR36][R4.64+0xc0], R6 ;  /* 0x0000c00604001986 */ /* 0x0001e2000c101524 */
[----:B------:R-:W-:Y:S01]  /*386d0*/  PRMT R8, R7, 0x7610, R8 ;  /* 0x0000761007087816 */ /* 0x000fe20000000008 */
[----:B0-----:R-:W-:Y:S02]  /*386e0*/  @P4 IMAD.MOV.U32 R4, RZ, RZ, R12 ;  /* 0x000000ffff044224 */ /* 0x001fe400078e000c */
[----:B------:R-:W-:Y:S01]  /*386f0*/  @P4 IMAD.MOV.U32 R5, RZ, RZ, R13 ;  /* 0x000000ffff054224 */ /* 0x000fe200078e000d */
[----:B------:R-:W-:-:S04]  /*38700*/  F2FP.F16.F32.PACK_AB R6, RZ, R9 ;  /* 0x00000009ff06723e */ /* 0x000fc800000000ff */
[----:B------:R0:W-:Y:S01]  /*38710*/  @P4 STG.E.U16 desc[UR36][R4.64+0xc2], R219 ;  /* 0x0000c2db04004986 */ /* 0x0001e2000c101524 */
[----:B------:R-:W-:Y:S02]  /*38720*/  ISETP.GT.AND P1, PT, R0, 0x68, P0 ;  /* 0x000000680000780c */ /* 0x000fe40000724270 */
[----:B------:R-:W-:Y:S01]  /*38730*/  PRMT R7, R6, 0x7610, R7 ;  /* 0x0000761006077816 */ /* 0x000fe20000000007 */
[--C-:B0-----:R-:W-:Y:S01]  /*38740*/  @P3 IMAD.MOV.U32 R4, RZ, RZ, R14.reuse ;  /* 0x000000ffff043224 */ /* 0x101fe200078e000e */
[----:B------:R-:W-:Y:S01]  /*38750*/  @P3 MOV R5, R15 ;  /* 0x0000000f00053202 */ /* 0x000fe20000000f00 */
[----:B------:R-:W2:Y:S04]  /*38760*/  LDL.LU R219, [R1+0x7bc] ;  /* 0x0007bc0001db7983 */ /* 0x000ea80000300800 */
[----:B------:R0:W-:Y:S01]  /*38770*/  @P3 STG.E.U16 desc[UR36][R4.64+0xc0], R8 ;  /* 0x0000c00804003986 */ /* 0x0001e2000c101524 */
[----:B------:R-:W-:Y:S01]  /*38780*/  ISETP.GT.AND P4, PT, R0, 0x69, P0 ;  /* 0x000000690000780c */ /* 0x000fe20000784270 */
[----:B0-----:R-:W-:-:S02]  /*38790*/  @P2 IMAD.MOV.U32 R4, RZ, RZ, R14 ;  /* 0x000000ffff042224 */ /* 0x001fc400078e000e */
[----:B------:R-:W-:-:S05]  /*387a0*/  @P2 IMAD.MOV.U32 R5, RZ, RZ, R15 ;  /* 0x000000ffff052224 */ /* 0x000fca00078e000f */
[----:B------:R0:W-:Y:S01]  /*387b0*/  @P2 STG.E.U16 desc[UR36][R4.64+0xc2], R7 ;  /* 0x0000c20704002986 */ /* 0x0001e2000c101524 */
[C---:B------:R-:W-:Y:S02]  /*387c0*/  ISETP.GT.AND P3, PT, R0.reuse, 0x68, P5 ;  /* 0x000000680000780c */ /* 0x040fe40002f64270 */
[----:B------:R-:W-:Y:S02]  /*387d0*/  F2FP.F16.F32.PACK_AB R6, RZ, R10 ;  /* 0x0000000aff06723e */ /* 0x000fe400000000ff */
[----:B0-----:R-:W-:Y:S01]  /*387e0*/  F2FP.F16.F32.PACK_AB R4, RZ, R17 ;  /* 0x00000011ff04723e */ /* 0x001fe200000000ff */
[----:B------:R-:W-:Y:S01]  /*387f0*/  @P1 IMAD.MOV.U32 R5, RZ, RZ, R13 ;  /* 0x000000ffff051224 */ /* 0x000fe200078e000d */
[----:B------:R-:W-:Y:S01]  /*38800*/  ISETP.GT.AND P2, PT, R0, 0x69, P5 ;  /* 0x000000690000780c */ /* 0x000fe20002f44270 */
[----:B------:R-:W4:Y:S01]  /*38810*/  LDL.LU R10, [R1+0x600] ;  /* 0x00060000010a7983 */ /* 0x000f220000300800 */
[----:B------:R-:W-:Y:S01]  /*38820*/  PRMT R9, R4, 0x7610, R9 ;  /* 0x0000761004097816 */ /* 0x000fe20000000009 */
[----:B------:R-:W-:Y:S01]  /*38830*/  @P1 IMAD.MOV.U32 R4, RZ, RZ, R12 ;  /* 0x000000ffff041224 */ /* 0x000fe200078e000c */
[----:B------:R-:W-:Y:S01]  /*38840*/  F2FP.F16.F32.PACK_AB R7, RZ, R11 ;  /* 0x0000000bff07723e */ /* 0x000fe200000000ff */
[----:B------:R-:W5:Y:S04]  /*38850*/  LDL.LU R17, [R1+0x614] ;  /* 0x0006140001117983 */ /* 0x000f680000300800 */
[----:B------:R0:W-:Y:S01]  /*38860*/  @P1 STG.E.U16 desc[UR36][R4.64+0xd0], R6 ;  /* 0x0000d00604001986 */ /* 0x0001e2000c101524 */
[----:B------:R-:W-:-:S02]  /*38870*/  PRMT R8, R7, 0x7610, R8 ;  /* 0x0000761007087816 */ /* 0x000fc40000000008 */
[----:B0-----:R-:W-:Y:S01]  /*38880*/  @P4 MOV R4, R12 ;  /* 0x0000000c00044202 */ /* 0x001fe20000000f00 */
[----:B------:R-:W-:Y:S01]  /*38890*/  @P4 IMAD.MOV.U32 R5, RZ, RZ, R13 ;  /* 0x000000ffff054224 */ /* 0x000fe200078e000d */
[----:B------:R-:W-:-:S04]  /*388a0*/  F2FP.F16.F32.PACK_AB R6, RZ, R18 ;  /* 0x00000012ff06723e */ /* 0x000fc800000000ff */
[----:B------:R0:W-:Y:S01]  /*388b0*/  @P4 STG.E.U16 desc[UR36][R4.64+0xd2], R9 ;  /* 0x0000d20904004986 */ /* 0x0001e2000c101524 */
[----:B------:R-:W-:Y:S02]  /*388c0*/  ISETP.GT.AND P1, PT, R0, 0x70, P0 ;  /* 0x000000700000780c */ /* 0x000fe40000724270 */
[----:B------:R-:W-:Y:S01]  /*388d0*/  PRMT R7, R6, 0x7610, R7 ;  /* 0x0000761006077816 */ /* 0x000fe20000000007 */
[----:B0-----:R-:W-:Y:S02]  /*388e0*/  @P3 IMAD.MOV.U32 R4, RZ, RZ, R14 ;  /* 0x000000ffff043224 */ /* 0x001fe400078e000e */
[----:B------:R-:W-:-:S05]  /*388f0*/  @P3 IMAD.MOV.U32 R5, RZ, RZ, R15 ;  /* 0x000000ffff053224 */ /* 0x000fca00078e000f */
[----:B------:R0:W-:Y:S01]  /*38900*/  @P3 STG.E.U16 desc[UR36][R4.64+0xd0], R8 ;  /* 0x0000d00804003986 */ /* 0x0001e2000c101524 */
[----:B------:R-:W-:Y:S01]  /*38910*/  ISETP.GT.AND P4, PT, R0, 0x71, P0 ;  /* 0x000000710000780c */ /* 0x000fe20000784270 */
[----:B0-----:R-:W-:Y:S01]  /*38920*/  @P2 IMAD.MOV.U32 R4, RZ, RZ, R14 ;  /* 0x000000ffff042224 */ /* 0x001fe200078e000e */
[----:B------:R-:W-:-:S05]  /*38930*/  @P2 MOV R5, R15 ;  /* 0x0000000f00052202 */ /* 0x000fca0000000f00 */
[----:B------:R0:W-:Y:S01]  /*38940*/  @P2 STG.E.U16 desc[UR36][R4.64+0xd2], R7 ;  /* 0x0000d20704002986 */ /* 0x0001e2000c101524 */
[C---:B------:R-:W-:Y:S02]  /*38950*/  ISETP.GT.AND P3, PT, R0.reuse, 0x70, P5 ;  /* 0x000000700000780c */ /* 0x040fe40002f64270 */
[----:B------:R-:W-:Y:S02]  /*38960*/  F2FP.F16.F32.PACK_AB R6, RZ, R19 ;  /* 0x00000013ff06723e */ /* 0x000fe400000000ff */
[----:B0-----:R-:W-:Y:S01]  /*38970*/  F2FP.F16.F32.PACK_AB R4, RZ, R21 ;  /* 0x00000015ff04723e */ /* 0x001fe200000000ff */
[----:B------:R-:W-:Y:S01]  /*38980*/  @P1 IMAD.MOV.U32 R5, RZ, RZ, R13 ;  /* 0x000000ffff051224 */ /* 0x000fe200078e000d */
[----:B------:R-:W-:Y:S01]  /*38990*/  ISETP.GT.AND P2, PT, R0, 0x71, P5 ;  /* 0x000000710000780c */ /* 0x000fe20002f44270 */
[----:B------:R-:W3:Y:S01]  /*389a0*/  LDL.LU R19, [R1+0x7b8] ;  /* 0x0007b80001137983 */ /* 0x000ee20000300800 */
[----:B------:R-:W-:Y:S01]  /*389b0*/  PRMT R9, R4, 0x7610, R9 ;  /* 0x0000761004097816 */ /* 0x000fe20000000009 */
[----:B------:R-:W-:Y:S01]  /*389c0*/  @P1 IMAD.MOV.U32 R4, RZ, RZ, R12 ;  /* 0x000000ffff041224 */ /* 0x000fe200078e000c */
[----:B------:R-:W-:-:S04]  /*389d0*/  F2FP.F16.F32.PACK_AB R7, RZ, R20 ;  /* 0x00000014ff07723e */ /* 0x000fc800000000ff */
[----:B------:R0:W-:Y:S01]  /*389e0*/  @P1 STG.E.U16 desc[UR36][R4.64+0xe0], R6 ;  /* 0x0000e00604001986 */ /* 0x0001e2000c101524 */
[----:B------:R-:W-:Y:S01]  /*389f0*/  PRMT R8, R7, 0x7610, R8 ;  /* 0x0000761007087816 */ /* 0x000fe20000000008 */
[----:B0-----:R-:W-:Y:S02]  /*38a00*/  @P4 IMAD.MOV.U32 R4, RZ, RZ, R12 ;  /* 0x000000ffff044224 */ /* 0x001fe400078e000c */
[----:B------:R-:W-:Y:S01]  /*38a10*/  @P4 IMAD.MOV.U32 R5, RZ, RZ, R13 ;  /* 0x000000ffff054224 */ /* 0x000fe200078e000d */
[----:B------:R-:W-:-:S04]  /*38a20*/  F2FP.F16.F32.PACK_AB R6, RZ, R22 ;  /* 0x00000016ff06723e */ /* 0x000fc800000000ff */
[----:B------:R0:W-:Y:S01]  /*38a30*/  @P4 STG.E.U16 desc[UR36][R4.64+0xe2], R9 ;  /* 0x0000e20904004986 */ /* 0x0001e2000c101524 */
[----:B------:R-:W-:Y:S02]  /*38a40*/  ISETP.GT.AND P1, PT, R0, 0x78, P0 ;  /* 0x000000780000780c */ /* 0x000fe40000724270 */
[----:B------:R-:W-:Y:S02]  /*38a50*/  PRMT R7, R6, 0x7610, R7 ;  /* 0x0000761006077816 */ /* 0x000fe40000000007 */
[----:B0-----:R-:W-:Y:S01]  /*38a60*/  @P3 MOV R4, R14 ;  /* 0x0000000e00043202 */ /* 0x001fe20000000f00 */
[----:B------:R-:W-:-:S05]  /*38a70*/  @P3 IMAD.MOV.U32 R5, RZ, RZ, R15 ;  /* 0x000000ffff053224 */ /* 0x000fca00078e000f */
[----:B------:R0:W-:Y:S01]  /*38a80*/  @P3 STG.E.U16 desc[UR36][R4.64+0xe0], R8 ;  /* 0x0000e00804003986 */ /* 0x0001e2000c101524 */
[----:B------:R-:W-:Y:S01]  /*38a90*/  ISETP.GT.AND P4, PT, R0, 0x79, P0 ;  /* 0x000000790000780c */ /* 0x000fe20000784270 */
[----:B0-----:R-:W-:Y:S02]  /*38aa0*/  @P2 IMAD.MOV.U32 R4, RZ, RZ, R14 ;  /* 0x000000ffff042224 */ /* 0x001fe400078e000e */
[----:B------:R-:W-:-:S05]  /*38ab0*/  @P2 IMAD.MOV.U32 R5, RZ, RZ, R15 ;  /* 0x000000ffff052224 */ /* 0x000fca00078e000f */
[----:B------:R0:W-:Y:S01]  /*38ac0*/  @P2 STG.E.U16 desc[UR36][R4.64+0xe2], R7 ;  /* 0x0000e20704002986 */ /* 0x0001e2000c101524 */
[----:B------:R-:W-:Y:S02]  /*38ad0*/  ISETP.GT.AND P3, PT, R0, 0x78, P5 ;  /* 0x000000780000780c */ /* 0x000fe40002f64270 */
[----:B------:R-:W-:Y:S02]  /*38ae0*/  F2FP.F16.F32.PACK_AB R6, RZ, R23 ;  /* 0x00000017ff06723e */ /* 0x000fe400000000ff */
[----:B0-----:R-:W-:Y:S01]  /*38af0*/  F2FP.F16.F32.PACK_AB R4, RZ, R153 ;  /* 0x00000099ff04723e */ /* 0x001fe200000000ff */
[----:B------:R-:W2:Y:S01]  /*38b00*/  LDL.LU R23, [R1+0x7b4] ;  /* 0x0007b40001177983 */ /* 0x000ea20000300800 */
[----:B------:R-:W-:Y:S02]  /*38b10*/  @P1 MOV R5, R13 ;  /* 0x0000000d00051202 */ /* 0x000fe40000000f00 */
[----:B------:R-:W-:Y:S01]  /*38b20*/  PRMT R9, R4, 0x7610, R9 ;  /* 0x0000761004097816 */ /* 0x000fe20000000009 */
[----:B------:R-:W-:Y:S01]  /*38b30*/  @P1 IMAD.MOV.U32 R4, RZ, RZ, R12 ;  /* 0x000000ffff041224 */ /* 0x000fe200078e000c */
[----:B------:R-:W-:Y:S01]  /*38b40*/  ISETP.GT.AND P2, PT, R0, 0x79, P5 ;  /* 0x000000790000780c */ /* 0x000fe20002f44270 */
[----:B------:R-:W2:Y:S01]  /*38b50*/  LDL.LU R153, [R1+0x7b0] ;  /* 0x0007b00001997983 */ /* 0x000ea20000300800 */
[----:B------:R-:W-:-:S03]  /*38b60*/  F2FP.F16.F32.PACK_AB R7, RZ, R152 ;  /* 0x00000098ff07723e */ /* 0x000fc600000000ff */
[----:B------:R0:W-:Y:S01]  /*38b70*/  @P1 STG.E.U16 desc[UR36][R4.64+0xf0], R6 ;  /* 0x0000f00604001986 */ /* 0x0001e2000c101524 */
[----:B------:R-:W-:-:S03]  /*38b80*/  PRMT R8, R7, 0x7610, R8 ;  /* 0x0000761007087816 */ /* 0x000fc60000000008 */
[----:B------:R-:W3:Y:S01]  /*38b90*/  LDL.LU R152, [R1+0x7ac] ;  /* 0x0007ac0001987983 */ /* 0x000ee20000300800 */
[----:B0-----:R-:W-:Y:S02]  /*38ba0*/  @P4 IMAD.MOV.U32 R4, RZ, RZ, R12 ;  /* 0x000000ffff044224 */ /* 0x001fe400078e000c */
[----:B------:R-:W-:Y:S01]  /*38bb0*/  @P4 IMAD.MOV.U32 R5, RZ, RZ, R13 ;  /* 0x000000ffff054224 */ /* 0x000fe200078e000d */
[----:B------:R-:W-:Y:S02]  /*38bc0*/  F2FP.F16.F32.PACK_AB R6, RZ, R154 ;  /* 0x0000009aff06723e */ /* 0x000fe400000000ff */
[----:B------:R-:W-:Y:S01]  /*38bd0*/  ISETP.GT.AND P1, PT, R0, 0x80, P0 ;  /* 0x000000800000780c */ /* 0x000fe20000724270 */
[----:B------:R-:W2:Y:S04]  /*38be0*/  LDL.LU R154, [R1+0x7a8] ;  /* 0x0007a800019a7983 */ /* 0x000ea80000300800 */
[----:B------:R0:W-:Y:S01]  /*38bf0*/  @P4 STG.E.U16 desc[UR36][R4.64+0xf2], R9 ;  /* 0x0000f20904004986 */ /* 0x0001e2000c101524 */
[----:B------:R-:W-:Y:S01]  /*38c00*/  PRMT R7, R6, 0x7610, R7 ;  /* 0x0000761006077816 */ /* 0x000fe20000000007 */
[----:B0-----:R-:W-:-:S02]  /*38c10*/  @P3 IMAD.MOV.U32 R4, RZ, RZ, R14 ;  /* 0x000000ffff043224 */ /* 0x001fc400078e000e */
[----:B------:R-:W-:-:S05]  /*38c20*/  @P3 IMAD.MOV.U32 R5, RZ, RZ, R15 ;  /* 0x000000ffff053224 */ /* 0x000fca00078e000f */
[----:B------:R0:W-:Y:S01]  /*38c30*/  @P3 STG.E.U16 desc[UR36][R4.64+0xf0], R8 ;  /* 0x0000f00804003986 */ /* 0x0001e2000c101524 */
[----:B------:R-:W-:Y:S02]  /*38c40*/  ISETP.GT.AND P4, PT, R0, 0x81, P0 ;  /* 0x000000810000780c */ /* 0x000fe40000784270 */
[----:B0-----:R-:W-:Y:S01]  /*38c50*/  @P2 MOV R4, R14 ;  /* 0x0000000e00042202 */ /* 0x001fe20000000f00 */
[----:B------:R-:W-:-:S05]  /*38c60*/  @P2 IMAD.MOV.U32 R5, RZ, RZ, R15 ;  /* 0x000000ffff052224 */ /* 0x000fca00078e000f */
        /* <DEDUP_REMOVED lines=9> */
[----:B------:R-:W-:Y:S01]  /*38d00*/  F2FP.F16.F32.PACK_AB R7, RZ, R156 ;  /* 0x0000009cff07723e */ /* 0x000fe200000000ff */
[----:B------:R-:W2:Y:S04]  /*38d10*/  LDL.LU R157, [R1+0x7a0] ;  /* 0x0007a000019d7983 */ /* 0x000ea80000300800 */
[----:B------:R0:W-:Y:S01]  /*38d20*/  @P1 STG.E.U16 desc[UR36][R4.64+0x100], R6 ;  /* 0x0001000604001986 */ /* 0x0001e2000c101524 */
[----:B------:R-:W-:-:S03]  /*38d30*/  PRMT R8, R7, 0x7610, R8 ;  /* 0x0000761007087816 */ /* 0x000fc60000000008 */
[----:B------:R-:W3:Y:S01]  /*38d40*/  LDL.LU R156, [R1+0x79c] ;  /* 0x00079c00019c7983 */ /* 0x000ee20000300800 */
[----:B0-----:R-:W-:Y:S01]  /*38d50*/  @P4 IMAD.MOV.U32 R4, RZ, RZ, R12 ;  /* 0x000000ffff044224 */ /* 0x001fe200078e000c */
[----:B------:R-:W-:Y:S02]  /*38d60*/  @P4 MOV R5, R13 ;  /* 0x0000000d00054202 */ /* 0x000fe40000000f00 */
[----:B------:R-:W-:Y:S02]  /*38d70*/  F2FP.F16.F32.PACK_AB R6, RZ, R158 ;  /* 0x0000009eff06723e */ /* 0x000fe400000000ff */
[----:B------:R-:W-:Y:S01]  /*38d80*/  ISETP.GT.AND P1, PT, R0, 0x88, P0 ;  /* 0x000000880000780c */ /* 0x000fe20000724270 */
[----:B------:R0:W-:Y:S01]  /*38d90*/  @P4 STG.E.U16 desc[UR36][R4.64+0x102], R9 ;  /* 0x0001020904004986 */ /* 0x0001e2000c101524 */
[----:B------:R-:W-:-:S03]  /*38da0*/  PRMT R7, R6, 0x7610, R7 ;  /* 0x0000761006077816 */ /* 0x000fc60000000007 */
[----:B------:R-:W2:Y:S01]  /*38db0*/  LDL.LU R158, [R1+0x798] ;  /* 0x00079800019e7983 */ /* 0x000ea20000300800 */
[----:B0-----:R-:W-:Y:S02]  /*38dc0*/  @P3 IMAD.MOV.U32 R4, RZ, RZ, R14 ;  /* 0x000000ffff043224 */ /* 0x001fe400078e000e */
[----:B------:R-:W-:-:S05]  /*38dd0*/  @P3 IMAD.MOV.U32 R5, RZ, RZ, R15 ;  /* 0x000000ffff053224 */ /* 0x000fca00078e000f */
[----:B------:R0:W-:Y:S01]  /*38de0*/  @P3 STG.E.U16 desc[UR36][R4.64+0x100], R8 ;  /* 0x0001000804003986 */ /* 0x0001e2000c101524 */
[----:B------:R-:W-:Y:S01]  /*38df0*/  ISETP.GT.AND P4, PT, R0, 0x89, P0 ;  /* 0x000000890000780c */ /* 0x000fe20000784270 */
[----:B0-----:R-:W-:Y:S02]  /*38e00*/  @P2 IMAD.MOV.U32 R4, RZ, RZ, R14 ;  /* 0x000000ffff042224 */ /* 0x001fe400078e000e */
        /* <DEDUP_REMOVED lines=8> */
[----:B------:R-:W-:Y:S02]  /*38e90*/  PRMT R9, R4, 0x7610, R9 ;  /* 0x0000761004097816 */ /* 0x000fe40000000009 */
[----:B------:R-:W-:Y:S01]  /*38ea0*/  @P1 MOV R4, R12 ;  /* 0x0000000c00041202 */ /* 0x000fe20000000f00 */
        /* <DEDUP_REMOVED lines=12> */
[----:B0-----:R-:W-:Y:S01]  /*38f70*/  @P3 IMAD.MOV.U32 R4, RZ, RZ, R14 ;  /* 0x000000ffff043224 */ /* 0x001fe200078e000e */
[----:B------:R-:W-:-:S05]  /*38f80*/  @P3 MOV R5, R15 ;  /* 0x0000000f00053202 */ /* 0x000fca0000000f00 */
        /* <DEDUP_REMOVED lines=18> */
[----:B0-----:R-:W-:Y:S01]  /*390b0*/  @P4 MOV R4, R12 ;  /* 0x0000000c00044202 */ /* 0x001fe20000000f00 */
        /* <DEDUP_REMOVED lines=32> */
[----:B------:R-:W-:-:S02]  /*392c0*/  PRMT R7, R6, 0x7610, R7 ;  /* 0x0000761006077816 */ /* 0x000fc40000000007 */
        /* <DEDUP_REMOVED lines=10> */
[----:B------:R-:W3:Y:S01]  /*39370*/  LDL.LU R171, [R1+0x764] ;  /* 0x0007640001ab7983 */ /* 0x000ee20000300800 */
        /* <DEDUP_REMOVED lines=295> */
[----:B------:R-:W-:Y:S01]  /*3a5f0*/  ISETP.GT.AND P3, PT, R0, 0xf9, P5 ;  /* 0x000000f90000780c */ /* 0x000fe20002f64270 */
[----:B------:R-:W3:Y:S01]  /*3a600*/  LDL.LU R215, [R1+0x6b4] ;  /* 0x0006b40001d77983 */ /* 0x000ee20000300800 */
[----:B0-----:R-:W-:Y:S01]  /*3a610*/  F2FP.F16.F32.PACK_AB R4, RZ, R217 ;  /* 0x000000d9ff04723e */ /* 0x001fe200000000ff */
[----:B------:R-:W-:Y:S01]  /*3a620*/  @P1 IMAD.MOV.U32 R5, RZ, RZ, R13 ;  /* 0x000000ffff051224 */ /* 0x000fe200078e000d */
[----:B------:R-:W-:Y:S01]  /*3a630*/  F2FP.F16.F32.PACK_AB R7, RZ, R216 ;  /* 0x000000d8ff07723e */ /* 0x000fe200000000ff */
[----:B------:R-:W2:Y:S01]  /*3a640*/  LDL.LU R217, [R1+0x6b0] ;  /* 0x0006b00001d97983 */ /* 0x000ea20000300800 */
[----:B------:R-:W-:Y:S01]  /*3a650*/  PRMT R9, R4, 0x7610, R9 ;  /* 0x0000761004097816 */ /* 0x000fe20000000009 */
[----:B------:R-:W-:Y:S01]  /*3a660*/  @P1 IMAD.MOV.U32 R4, RZ, RZ, R12 ;  /* 0x000000ffff041224 */ /* 0x000fe200078e000c */
[----:B------:R-:W-:Y:S01]  /*3a670*/  PRMT R8, R7, 0x7610, R8 ;  /* 0x0000761007087816 */ /* 0x000fe20000000008 */
[----:B------:R-:W3:Y:S04]  /*3a680*/  LDL.LU R216, [R1+0x6ac] ;  /* 0x0006ac0001d87983 */ /* 0x000ee80000300800 */
[----:B------:R0:W-:Y:S02]  /*3a690*/  @P1 STG.E.U16 desc[UR36][R4.64+0x1f0], R6 ;  /* 0x0001f00604001986 */ /* 0x0001e4000c101524 */
[----:B0-----:R-:W-:Y:S01]  /*3a6a0*/  @P4 IMAD.MOV.U32 R4, RZ, RZ, R12 ;  /* 0x000000ffff044224 */ /* 0x001fe200078e000c */
[----:B------:R-:W-:-:S02]  /*3a6b0*/  @P4 MOV R5, R13 ;  /* 0x0000000d00054202 */ /* 0x000fc40000000f00 */
[----:B------:R-:W-:Y:S02]  /*3a6c0*/  F2FP.F16.F32.PACK_AB R6, RZ, R218 ;  /* 0x000000daff06723e */ /* 0x000fe400000000ff */
[----:B------:R-:W2:Y:S04]  /*3a6d0*/  LDL.LU R218, [R1+0x6a8] ;  /* 0x0006a80001da7983 */ /* 0x000ea80000300800 */
[----:B------:R0:W-:Y:S01]  /*3a6e0*/  @P4 STG.E.U16 desc[UR36][R4.64+0x1f2], R9 ;  /* 0x0001f20904004986 */ /* 0x0001e2000c101524 */
[----:B------:R-:W-:Y:S01]  /*3a6f0*/  PRMT R7, R6, 0x7610, R7 ;  /* 0x0000761006077816 */ /* 0x000fe20000000007 */
[----:B----4-:R-:W-:Y:S01]  /*3a700*/  FMUL R6, R10, R2 ;  /* 0x000000020a067220 */ /* 0x010fe20000400000 */
[----:B0-----:R-:W-:Y:S02]  /*3a710*/  @P2 IMAD.MOV.U32 R4, RZ, RZ, R14 ;  /* 0x000000ffff042224 */ /* 0x001fe400078e000e */
[----:B------:R-:W-:-:S05]  /*3a720*/  @P2 IMAD.MOV.U32 R5, RZ, RZ, R15 ;  /* 0x000000ffff052224 */ /* 0x000fca00078e000f */
[----:B------:R0:W-:Y:S02]  /*3a730*/  @P2 STG.E.U16 desc[UR36][R4.64+0x1f0], R8 ;  /* 0x0001f00804002986 */ /* 0x0001e4000c101524 */
[----:B0-----:R-:W-:Y:S02]  /*3a740*/  @P3 IMAD.MOV.U32 R4, RZ, RZ, R14 ;  /* 0x000000ffff043224 */ /* 0x001fe400078e000e */
[----:B------:R-:W4:Y:S01]  /*3a750*/  LDL.LU R8, [R1+0x60c] ;  /* 0x00060c0001087983 */ /* 0x000f220000300800 */
[----:B------:R-:W-:-:S05]  /*3a760*/  @P3 IMAD.MOV.U32 R5, RZ, RZ, R15 ;  /* 0x000000ffff053224 */ /* 0x000fca00078e000f */
[----:B------:R0:W-:Y:S04]  /*3a770*/  @P3 STG.E.U16 desc[UR36][R4.64+0x1f2], R7 ;  /* 0x0001f20704003986 */ /* 0x0001e8000c101524 */
[----:B0-----:R-:W3:Y:S01]  /*3a780*/  LDL.LU R5, [R1+0x604] ;  /* 0x0006040001057983 */ /* 0x001ee20000300800 */
[----:B------:R-:W-:-:S03]  /*3a790*/  F2FP.F16.F32.PACK_AB R4, RZ, R6 ;  /* 0x00000006ff04723e */ /* 0x000fc600000000ff */
[----:B------:R-:W2:Y:S01]  /*3a7a0*/  LDL.LU R6, [R1+0x608] ;  /* 0x0006080001067983 */ /* 0x000ea20000300800 */
[----:B------:R-:W-:Y:S01]  /*3a7b0*/  ISETP.GT.AND P1, PT, R3, 0x80, PT ;  /* 0x000000800300780c */ /* 0x000fe20003f24270 */
[----:B------:R-:W-:-:S03]  /*3a7c0*/  USHF.L.U32 UR11, UR8, 0x8, URZ ;  /* 0x00000008080b7899 */ /* 0x000fc6000800063f */
[----:B------:R-:W-:Y:S01]  /*3a7d0*/  ISETP.GT.AND P2, PT, R0, RZ, P1 ;  /* 0x000000ff0000720c */ /* 0x000fe20000f44270 */
[----:B------:R-:W-:Y:S02]  /*3a7e0*/  USHF.L.U64.HI UR10, UR8, 0x8, UR9 ;  /* 0x00000008080a7899 */ /* 0x000fe40008010209 */
[----:B------:R-:W-:Y:S02]  /*3a7f0*/  IADD3 R10, P6, R12, UR11, RZ ;  /* 0x0000000b0c0a7c10 */ /* 0x000fe4000ffde0ff */
[----:B------:R-:W-:Y:S02]  /*3a800*/  ISETP.GT.AND P4, PT, R3, 0x88, PT ;  /* 0x000000880300780c */ /* 0x000fe40003f84270 */
[----:B------:R-:W-:Y:S02]  /*3a810*/  IADD3.X R11, R13, UR10, RZ, P6, !PT ;  /* 0x0000000a0d0b7c10 */ /* 0x000fe4000b7fe4ff */
[C---:B------:R-:W-:Y:S02]  /*3a820*/  ISETP.GT.AND P3, PT, R0.reuse, 0x1, P1 ;  /* 0x000000010000780c */ /* 0x040fe40000f64270 */
[----:B------:R-:W-:-:S02]  /*3a830*/  ISETP.GT.AND P6, PT, R0, RZ, P4 ;  /* 0x000000ff0000720c */ /* 0x000fc400027c4270 */
[----:B------:R0:W-:Y:S02]  /*3a840*/  @P2 STG.E.U16 desc[UR36][R10.64], R4 ;  /* 0x000000040a002986 */ /* 0x0001e4000c101524 */
[----:B0-----:R-:W-:Y:S01]  /*3a850*/  IADD3 R4, P2, R10, UR5, RZ ;  /* 0x000000050a047c10 */ /* 0x001fe2000ff5e0ff */
[-C--:B-----5:R-:W-:Y:S01]  /*3a860*/  FMUL R17, R17, R2.reuse ;  /* 0x0000000211117220 */ /* 0x0a0fe20000400000 */
[-C--:B---3--:R-:W-:Y:S01]  /*3a870*/  FMUL R5, R5, R2.reuse ;  /* 0x0000000205057220 */ /* 0x088fe20000400000 */
[----:B--2---:R-:W-:-:S04]  /*3a880*/  FMUL R6, R6, R2 ;  /* 0x0000000206067220 */ /* 0x004fc80000400000 */
[----:B------:R-:W-:Y:S02]  /*3a890*/  F2FP.F16.F32.PACK_AB R5, RZ, R5 ;  /* 0x00000005ff05723e */ /* 0x000fe400000000ff */
[----:B------:R-:W-:Y:S02]  /*3a8a0*/  F2FP.F16.F32.PACK_AB R6, RZ, R6 ;  /* 0x00000006ff06723e */ /* 0x000fe400000000ff */
[----:B------:R-:W-:Y:S02]  /*3a8b0*/  PRMT R7, R5, 0x7610, R7 ;  /* 0x0000761005077816 */ /* 0x000fe40000000007 */
[----:B------:R-:W-:Y:S02]  /*3a8c0*/  IADD3.X R5, R11, UR4, RZ, P2, !PT ;  /* 0x000000040b057c10 */ /* 0x000fe400097fe4ff */
[----:B------:R-:W-:Y:S01]  /*3a8d0*/  PRMT R9, R6, 0x7610, R9 ;  /* 0x0000761006097816 */ /* 0x000fe20000000009 */
[----:B----4-:R-:W-:Y:S01]  /*3a8e0*/  FMUL R6, R8, R2 ;  /* 0x0000000208067220 */ /* 0x010fe20000400000 */
[----:B------:R-:W-:Y:S01]  /*3a8f0*/  MOV R8, UR5 ;  /* 0x0000000500087c02 */ /* 0x000fe20008000f00 */
[----:B------:R0:W-:Y:S04]  /*3a900*/  @P3 STG.E.U16 desc[UR36][R10.64+0x2], R7 ;  /* 0x000002070a003986 */ /* 0x0001e8000c101524 */
[----:B------:R1:W-:Y:S01]  /*3a910*/  @P6 STG.E.U16 desc[UR36][R4.64], R9 ;  /* 0x0000000904006986 */ /* 0x0003e2000c101524 */
[----:B------:R-:W-:-:S02]  /*3a920*/  IADD3 R8, P3, P6, R8, UR11, R12 ;  /* 0x0000000b08087c10 */ /* 0x000fc4000fe7e00c */
[----:B------:R-:W-:Y:S02]  /*3a930*/  ISETP.GT.AND P2, PT, R0, 0x1, P4 ;  /* 0x000000010000780c */ /* 0x000fe40002744270 */
[----:B------:R-:W-:Y:S01]  /*3a940*/  F2FP.F16.F32.PACK_AB R6, RZ, R6 ;  /* 0x00000006ff06723e */ /* 0x000fe200000000ff */
[----:B0-----:R-:W2:Y:S01]  /*3a950*/  LDL.LU R7, [R1+0x610] ;  /* 0x0006100001077983 */ /* 0x001ea20000300800 */
[----:B-1----:R-:W-:-:S05]  /*3a960*/  IMAD.U32 R4, RZ, RZ, UR4 ;  /* 0x00000004ff047e24 */ /* 0x002fca000f8e00ff */
[----:B------:R-:W-:Y:S02]  /*3a970*/  IADD3.X R9, R4, UR10, R13, P3, P6 ;  /* 0x0000000a04097c10 */ /* 0x000fe40009fec40d */
[----:B------:R-:W-:-:S04]  /*3a980*/  IADD3 R4, P3, R10, UR5, RZ ;  /* 0x000000050a047c10 */ /* 0x000fc8000ff7e0ff */
[----:B------:R-:W-:Y:S02]  /*3a990*/  IADD3.X R5, R11, UR4, RZ, P3, !PT ;  /* 0x000000040b057c10 */ /* 0x000fe40009ffe4ff */
[----:B------:R-:W-:Y:S02]  /*3a9a0*/  ISETP.GT.AND P3, PT, R0, 0x9, P1 ;  /* 0x000000090000780c */ /* 0x000fe40000f64270 */
[----:B------:R-:W-:Y:S02]  /*3a9b0*/  PRMT R18, R6, 0x7610, R18 ;  /* 0x0000761006127816 */ /* 0x000fe40000000012 */
[----:B------:R-:W-:-:S03]  /*3a9c0*/  F2FP.F16.F32.PACK_AB R6, RZ, R17 ;  /* 0x00000011ff06723e */ /* 0x000fc600000000ff */
[----:B------:R0:W-:Y:S06]  /*3a9d0*/  @P2 STG.E.U16 desc[UR36][R4.64+0x2], R18 ;  /* 0x0000021204002986 */ /* 0x0001ec000c101524 */
[----:B------:R1:W-:Y:S04]  /*3a9e0*/  @P3 STG.E.U16 desc[UR36][R10.64+0x12], R6 ;  /* 0x000012060a003986 */ /* 0x0003e8000c101524 */
[----:B0-----:R-:W3:Y:S04]  /*3a9f0*/  LDL.LU R4, [R1+0x618] ;  /* 0x0006180001047983 */ /* 0x001ee80000300800 */
[----:B------:R-:W4:Y:S04]  /*3aa00*/  LDL.LU R5, [R1+0x61c] ;  /* 0x00061c0001057983 */ /* 0x000f280000300800 */
[----:B------:R-:W5:Y:S04]  /*3aa10*/  LDL.LU R18, [R1+0x6a4] ;  /* 0x0006a40001127983 */ /* 0x000f680000300800 */
[----:B-1----:R-:W5:Y:S01]  /*3aa20*/  LDL.LU R6, [R1+0x620] ;  /* 0x0006200001067983 */ /* 0x002f620000300800 */
[----:B------:R-:W-:-:S02]  /*3aa30*/  ISETP.GT.AND P6, PT, R0, 0x8, P1 ;  /* 0x000000080000780c */ /* 0x000fc40000fc4270 */
[C---:B------:R-:W-:Y:S02]  /*3aa40*/  ISETP.GT.AND P2, PT, R0.reuse, 0x8, P4 ;  /* 0x000000080000780c */ /* 0x040fe40002744270 */
[----:B------:R-:W-:Y:S01]  /*3aa50*/  ISETP.GT.AND P3, PT, R0, 0x10, P1 ;  /* 0x000000100000780c */ /* 0x000fe20000f64270 */
[----:B--2---:R-:W-:-:S05]  /*3aa60*/  FMUL R7, R7, R2 ;  /* 0x0000000207077220 */ /* 0x004fca0000400000 */
[----:B------:R-:W-:-:S05]  /*3aa70*/  F2FP.F16.F32.PACK_AB R7, RZ, R7 ;  /* 0x00000007ff07723e */ /* 0x000fca00000000ff */
[----:B------:R0:W-:Y:S01]  /*3aa80*/  @P6 STG.E.U16 desc[UR36][R10.64+0x10], R7 ;  /* 0x000010070a006986 */ /* 0x0001e2000c101524 */
[----:B------:R-:W-:Y:S01]  /*3aa90*/  ISETP.GT.AND P6, PT, R0, 0x9, P4 ;  /* 0x000000090000780c */ /* 0x000fe200027c4270 */
[-C--:B---3--:R-:W-:Y:S01]  /*3aaa0*/  FMUL R4, R4, R2.reuse ;  /* 0x0000000204047220 */ /* 0x088fe20000400000 */
[----:B----4-:R-:W-:-:S04]  /*3aab0*/  FMUL R5, R5, R2 ;  /* 0x0000000205057220 */ /* 0x010fc80000400000 */
[----:B------:R-:W-:Y:S01]  /*3aac0*/  F2FP.F16.F32.PACK_AB R4, RZ, R4 ;  /* 0x00000004ff04723e */ /* 0x000fe200000000ff */
[----:B-----5:R-:W-:-:S03]  /*3aad0*/  FMUL R6, R6, R2 ;  /* 0x0000000206067220 */ /* 0x020fc60000400000 */
[----:B0-----:R-:W-:Y:S02]  /*3aae0*/  PRMT R7, R4, 0x7610, R7 ;  /* 0x0000761004077816 */ /* 0x001fe40000000007 */
[----:B------:R-:W-:Y:S02]  /*3aaf0*/  F2FP.F16.F32.PACK_AB R5, RZ, R5 ;  /* 0x00000005ff05723e */ /* 0x000fe400000000ff */
[----:B------:R-:W-:Y:S02]  /*3ab00*/  F2FP.F16.F32.PACK_AB R4, RZ, R6 ;  /* 0x00000006ff04723e */ /* 0x000fe400000000ff */
[----:B------:R-:W-:Y:S01]  /*3ab10*/  PRMT R17, R5, 0x7610, R17 ;  /* 0x0000761005117816 */ /* 0x000fe20000000011 */
[----:B------:R-:W-:Y:S01]  /*3ab20*/  @P6 IMAD.MOV.U32 R5, RZ, RZ, R9 ;  /* 0x000000ffff056224 */ /* 0x000fe200078e0009 */
[----:B------:R-:W-:Y:S01]  /*3ab30*/  PRMT R6, R4, 0x7610, R6 ;  /* 0x0000761004067816 */ /* 0x000fe20000000006 */
[----:B------:R-:W-:Y:S01]  /*3ab40*/  @P6 IMAD.MOV.U32 R4, RZ, RZ, R8 ;  /* 0x000000ffff046224 */ /* 0x000fe200078e0008 */
[----:B------:R-:W-:Y:S04]  /*3ab50*/  @P2 STG.E.U16 desc[UR36][R8.64+0x10], R7 ;  /* 0x0000100708002986 */ /* 0x000fe8000c101524 */
[----:B------:R0:W-:Y:S04]  /*3ab60*/  @P6 STG.E.U16 desc[UR36][R4.64+0x12], R17 ;  /* 0x0000121104006986 */ /* 0x0001e8000c101524 */
[----:B------:R1:W-:Y:S04]  /*3ab70*/  @P3 STG.E.U16 desc[UR36][R10.64+0x20], R6 ;  /* 0x000020060a003986 */ /* 0x0003e8000c101524 */
[----:B0-----:R-:W2:Y:S04]  /*3ab80*/  LDL.LU R4, [R1+0x624] ;  /* 0x0006240001047983 */ /* 0x001ea80000300800 */
[----:B------:R-:W3:Y:S04]  /*3ab90*/  LDL.LU R5, [R1+0x628] ;  /* 0x0006280001057983 */ /* 0x000ee80000300800 */
[----:B-1----:R-:W4:Y:S01]  /*3aba0*/  LDL.LU R6, [R1+0x62c] ;  /* 0x00062c0001067983 */ /* 0x002f220000300800 */
[----:B------:R-:W-:-:S02]  /*3abb0*/  ISETP.GT.AND P2, PT, R0, 0x11, P1 ;  /* 0x000000110000780c */ /* 0x000fc40000f44270 */
[C---:B------:R-:W-:Y:S02]  /*3abc0*/  ISETP.GT.AND P6, PT, R0.reuse, 0x10, P4 ;  /* 0x000000100000780c */ /* 0x040fe400027c4270 */
[----:B------:R-:W-:Y:S01]  /*3abd0*/  ISETP.GT.AND P3, PT, R0, 0x11, P4 ;  /* 0x000000110000780c */ /* 0x000fe20002764270 */
[-C--:B--2---:R-:W-:Y:S01]  /*3abe0*/  FMUL R4, R4, R2.reuse ;  /* 0x0000000204047220 */ /* 0x084fe20000400000 */
[----:B---3--:R-:W-:-:S04]  /*3abf0*/  FMUL R5, R5, R2 ;  /* 0x0000000205057220 */ /* 0x008fc80000400000 */
[----:B------:R-:W-:Y:S01]  /*3ac00*/  F2FP.F16.F32.PACK_AB R4, RZ, R4 ;  /* 0x00000004ff04723e */ /* 0x000fe200000000ff */
[----:B----4-:R-:W-:-:S03]  /*3ac10*/  FMUL R6, R6, R2 ;  /* 0x0000000206067220 */ /* 0x010fc60000400000 */
[----:B------:R-:W-:Y:S02]  /*3ac20*/  PRMT R7, R4, 0x7610, R7 ;  /* 0x0000761004077816 */ /* 0x000fe40000000007 */
[----:B------:R-:W-:Y:S02]  /*3ac30*/  F2FP.F16.F32.PACK_AB R5, RZ, R5 ;  /* 0x00000005ff05723e */ /* 0x000fe400000000ff */
[----:B------:R-:W-:Y:S01]  /*3ac40*/  F2FP.F16.F32.PACK_AB R4, RZ, R6 ;  /* 0x00000006ff04723e */ /* 0x000fe200000000ff */
[----:B------:R0:W-:Y:S01]  /*3ac50*/  @P2 STG.E.U16 desc[UR36][R10.64+0x22], R7 ;  /* 0x000022070a002986 */ /* 0x0001e2000c101524 */
[----:B------:R-:W-:Y:S02]  /*3ac60*/  PRMT R17, R5, 0x7610, R17 ;  /* 0x0000761005117816 */ /* 0x000fe40000000011 */
[----:B------:R-:W-:Y:S01]  /*3ac70*/  @P6 MOV R5, R9 ;  /* 0x0000000900056202 */ /* 0x000fe20000000f00 */
[----:B------:R-:W2:Y:S01]  /*3ac80*/  LDL.LU R6, [R1+0x630] ;  /* 0x0006300001067983 */ /* 0x000ea20000300800 */
[----:B0-----:R-:W-:Y:S01]  /*3ac90*/  PRMT R7, R4, 0x7610, R7 ;  /* 0x0000761004077816 */ /* 0x001fe20000000007 */
[----:B------:R-:W-:-:S05]  /*3aca0*/  @P6 IMAD.MOV.U32 R4, RZ, RZ, R8 ;  /* 0x000000ffff046224 */ /* 0x000fca00078e0008 */
[----:B------:R0:W-:Y:S02]  /*3acb0*/  @P6 STG.E.U16 desc[UR36][R4.64+0x20], R17 ;  /* 0x0000201104006986 */ /* 0x0001e4000c101524 */
[----:B0-----:R-:W-:Y:S02]  /*3acc0*/  @P3 IMAD.MOV.U32 R4, RZ, RZ, R8 ;  /* 0x000000ffff043224 */ /* 0x001fe400078e0008 */
[----:B------:R-:W-:-:S05]  /*3acd0*/  @P3 IMAD.MOV.U32 R5, RZ, RZ, R9 ;  /* 0x000000ffff053224 */ /* 0x000fca00078e0009 */
[----:B------:R0:W-:Y:S04]  /*3ace0*/  @P3 STG.E.U16 desc[UR36][R4.64+0x22], R7 ;  /* 0x0000220704003986 */ /* 0x0001e8000c101524 */
[----:B0-----:R-:W3:Y:S04]  /*3acf0*/  LDL.LU R5, [R1+0x634] ;  /* 0x0006340001057983 */ /* 0x001ee80000300800 */
[----:B------:R-:W4:Y:S01]  /*3ad00*/  LDL.LU R4, [R1+0x638] ;  /* 0x0006380001047983 */ /* 0x000f220000300800 */
[C---:B------:R-:W-:Y:S02]  /*3ad10*/  ISETP.GT.AND P2, PT, R0.reuse, 0x18, P1 ;  /* 0x000000180000780c */ /* 0x040fe40000f44270 */
[----:B------:R-:W-:-:S02]  /*3ad20*/  ISETP.GT.AND P3, PT, R0, 0x19, P1 ;  /* 0x000000190000780c */ /* 0x000fc40000f64270 */
[----:B------:R-:W-:Y:S01]  /*3ad30*/  ISETP.GT.AND P6, PT, R0, 0x18, P4 ;  /* 0x000000180000780c */ /* 0x000fe200027c4270 */
[----:B--2---:R-:W-:-:S05]  /*3ad40*/  FMUL R6, R6, R2 ;  /* 0x0000000206067220 */ /* 0x004fca0000400000 */
[----:B------:R-:W-:-:S04]  /*3ad50*/  F2FP.F16.F32.PACK_AB R6, RZ, R6 ;  /* 0x00000006ff06723e */ /* 0x000fc800000000ff */
[----:B------:R-:W-:Y:S02]  /*3ad60*/  PRMT R7, R6, 0x7610, R7 ;  /* 0x0000761006077816 */ /* 0x000fe40000000007 */
[----:B------:R-:W2:Y:S04]  /*3ad70*/  LDL.LU R6, [R1+0x63c] ;  /* 0x00063c0001067983 */ /* 0x000ea80000300800 */
[----:B------:R0:W-:Y:S01]  /*3ad80*/  @P2 STG.E.U16 desc[UR36][R10.64+0x30], R7 ;  /* 0x000030070a002986 */ /* 0x0001e2000c101524 */
[-C--:B---3--:R-:W-:Y:S01]  /*3ad90*/  FMUL R5, R5, R2.reuse ;  /* 0x0000000205057220 */ /* 0x088fe20000400000 */
[----:B----4-:R-:W-:-:S04]  /*3ada0*/  FMUL R4, R4, R2 ;  /* 0x0000000204047220 */ /* 0x010fc80000400000 */
[----:B------:R-:W-:Y:S02]  /*3adb0*/  F2FP.F16.F32.PACK_AB R5, RZ, R5 ;  /* 0x00000005ff05723e */ /* 0x000fe400000000ff */
[----:B------:R-:W-:-:S03]  /*3adc0*/  F2FP.F16.F32.PACK_AB R4, RZ, R4 ;  /* 0x00000004ff04723e */ /* 0x000fc600000000ff */
[----:B------:R1:W-:Y:S01]  /*3add0*/  @P3 STG.E.U16 desc[UR36][R10.64+0x32], R5 ;  /* 0x000032050a003986 */ /* 0x0003e2000c101524 */
[----:B0-----:R-:W-:Y:S01]  /*3ade0*/  PRMT R7, R4, 0x7610, R7 ;  /* 0x0000761004077816 */ /* 0x001fe20000000007 */
[----:B------:R-:W-:Y:S02]  /*3adf0*/  @P6 IMAD.MOV.U32 R4, RZ, RZ, R8 ;  /* 0x000000ffff046224 */ /* 0x000fe400078e0008 */
[----:B-1----:R-:W-:-:S05]  /*3ae00*/  @P6 IMAD.MOV.U32 R5, RZ, RZ, R9 ;  /* 0x000000ffff056224 */ /* 0x002fca00078e0009 */
[----:B------:R0:W-:Y:S04]  /*3ae10*/  @P6 STG.E.U16 desc[UR36][R4.64+0x30], R7 ;  /* 0x0000300704006986 */ /* 0x0001e8000c101524 */
[----:B0-----:R-:W3:Y:S04]  /*3ae20*/  LDL.LU R4, [R1+0x640] ;  /* 0x0006400001047983 */ /* 0x001ee80000300800 */
[----:B------:R-:W4:Y:S01]  /*3ae30*/  LDL.LU R5, [R1+0x644] ;  /* 0x0006440001057983 */ /* 0x000f220000300800 */
[----:B------:R-:W-:Y:S01]  /*3ae40*/  ISETP.GT.AND P2, PT, R0, 0x19, P4 ;  /* 0x000000190000780c */ /* 0x000fe20002744270 */
[----:B--2---:R-:W-:-:S05]  /*3ae50*/  FMUL R6, R6, R2 ;  /* 0x0000000206067220 */ /* 0x004fca0000400000 */
[----:B------:R-:W-:-:S04]  /*3ae60*/  F2FP.F16.F32.PACK_AB R6, RZ, R6 ;  /* 0x00000006ff06723e */ /* 0x000fc800000000ff */
[----:B------:R-:W-:Y:S01]  /*3ae70*/  PRMT R17, R6, 0x7610, R17 ;  /* 0x0000761006117816 */ /* 0x000fe20000000011 */
[-C--:B---3--:R-:W-:Y:S01]  /*3ae80*/  FMUL R7, R4, R2.reuse ;  /* 0x0000000204077220 */ /* 0x088fe20000400000 */
[----:B----4-:R-:W-:Y:S01]  /*3ae90*/  FMUL R4, R5, R2 ;  /* 0x0000000205047220 */ /* 0x010fe20000400000 */
[----:B------:R-:W-:-:S04]  /*3aea0*/  @P2 IMAD.MOV.U32 R5, RZ, RZ, R9 ;  /* 0x000000ffff052224 */ /* 0x000fc800078e0009 */
[----:B------:R-:W-:Y:S02]  /*3aeb0*/  F2FP.F16.F32.PACK_AB R6, RZ, R4 ;  /* 0x00000004ff06723e */ /* 0x000fe400000000ff */
[----:B------:R-:W-:-:S05]  /*3aec0*/  @P2 MOV R4, R8 ;  /* 0x0000000800042202 */ /* 0x000fca0000000f00 */
[----:B------:R0:W-:Y:S04]  /*3aed0*/  @P2 STG.E.U16 desc[UR36][R4.64+0x32], R17 ;  /* 0x0000321104002986 */ /* 0x0001e8000c101524 */
[----:B0-----:R-:W2:Y:S04]  /*3aee0*/  LDL.LU R4, [R1+0x648] ;  /* 0x0006480001047983 */ /* 0x001ea80000300800 */
[----:B------:R-:W3:Y:S01]  /*3aef0*/  LDL.LU R5, [R1+0x650] ;  /* 0x0006500001057983 */ /* 0x000ee20000300800 */
[C---:B------:R-:W-:Y:S02]  /*3af00*/  ISETP.GT.AND P3, PT, R0.reuse, 0x20, P1 ;  /* 0x000000200000780c */ /* 0x040fe40000f64270 */
[----:B------:R-:W-:-:S02]  /*3af10*/  ISETP.GT.AND P6, PT, R0, 0x21, P1 ;  /* 0x000000210000780c */ /* 0x000fc40000fc4270 */
[----:B------:R-:W-:Y:S02]  /*3af20*/  ISETP.GT.AND P2, PT, R0, 0x20, P4 ;  /* 0x000000200000780c */ /* 0x000fe40002744270 */
[----:B------:R-:W-:-:S07]  /*3af30*/  F2FP.F16.F32.PACK_AB R7, RZ, R7 ;  /* 0x00000007ff07723e */ /* 0x000fce00000000ff */
[----:B------:R0:W-:Y:S04]  /*3af40*/  @P3 STG.E.U16 desc[UR36][R10.64+0x40], R7 ;  /* 0x000040070a003986 */ /* 0x0001e8000c101524 */
[----:B------:R3:W-:Y:S04]  /*3af50*/  @P6 STG.E.U16 desc[UR36][R10.64+0x42], R6 ;  /* 0x000042060a006986 */ /* 0x0007e8000c101524 */
[----:B0-----:R-:W4:Y:S01]  /*3af60*/  LDL.LU R7, [R1+0x64c] ;  /* 0x00064c0001077983 */ /* 0x001f220000300800 */
[----:B--2---:R-:W-:-:S05]  /*3af70*/  FMUL R4, R4, R2 ;  /* 0x0000000204047220 */ /* 0x004fca0000400000 */
[----:B------:R-:W-:Y:S01]  /*3af80*/  F2FP.F16.F32.PACK_AB R4, RZ, R4 ;  /* 0x00000004ff04723e */ /* 0x000fe200000000ff */
[----:B---3--:R-:W-:Y:S01]  /*3af90*/  FMUL R6, R5, R2 ;  /* 0x0000000205067220 */ /* 0x008fe20000400000 */
[----:B------:R-:W-:Y:S02]  /*3afa0*/  @P2 IMAD.MOV.U32 R5, RZ, RZ, R9 ;  /* 0x000000ffff052224 */ /* 0x000fe400078e0009 */
[----:B------:R-:W-:Y:S01]  /*3afb0*/  PRMT R17, R4, 0x7610, R17 ;  /* 0x0000761004117816 */ /* 0x000fe20000000011 */
[----:B------:R-:W-:-:S05]  /*3afc0*/  @P2 IMAD.MOV.U32 R4, RZ, RZ, R8 ;  /* 0x000000ffff042224 */ /* 0x000fca00078e0008 */
[----:B------:R0:W-:Y:S04]  /*3afd0*/  @P2 STG.E.U16 desc[UR36][R4.64+0x40], R17 ;  /* 0x0000401104002986 */ /* 0x0001e8000c101524 */
[----:B0-----:R-:W2:Y:S01]  /*3afe0*/  LDL.LU R5, [R1+0x654] ;  /* 0x0006540001057983 */ /* 0x001ea20000300800 */
[C---:B------:R-:W-:Y:S01]  /*3aff0*/  ISETP.GT.AND P3, PT, R0.reuse, 0x21, P4 ;  /* 0x000000210000780c */ /* 0x040fe20002764270 */
[----:B----4-:R-:W-:Y:S01]  /*3b000*/  FMUL R7, R7, R2 ;  /* 0x0000000207077220 */ /* 0x010fe20000400000 */
[----:B------:R-:W-:-:S04]  /*3b010*/  ISETP.GT.AND P6, PT, R0, 0x28, P1 ;  /* 0x000000280000780c */ /* 0x000fc80000fc4270 */
[----:B------:R-:W-:-:S04]  /*3b020*/  F2FP.F16.F32.PACK_AB R7, RZ, R7 ;  /* 0x00000007ff07723e */ /* 0x000fc800000000ff */
[----:B------:R-:W-:-:S03]  /*3b030*/  PRMT R17, R7, 0x7610, R17 ;  /* 0x0000761007117816 */ /* 0x000fc60000000011 */
[----:B------:R-:W-:Y:S01]  /*3b040*/  @P3 IMAD.MOV.U32 R4, RZ, RZ, R8 ;  /* 0x000000ffff043224 */ /* 0x000fe200078e0008 */
[----:B------:R-:W-:Y:S01]  /*3b050*/  F2FP.F16.F32.PACK_AB R6, RZ, R6 ;  /* 0x00000006ff06723e */ /* 0x000fe200000000ff */
[----:B--2---:R-:W-:Y:S01]  /*3b060*/  FMUL R7, R5, R2 ;  /* 0x0000000205077220 */ /* 0x004fe20000400000 */
[----:B------:R-:W-:-:S05]  /*3b070*/  @P3 MOV R5, R9 ;  /* 0x0000000900053202 */ /* 0x000fca0000000f00 */
[----:B------:R0:W-:Y:S04]  /*3b080*/  @P3 STG.E.U16 desc[UR36][R4.64+0x42], R17 ;  /* 0x0000421104003986 */ /* 0x0001e8000c101524 */
[----:B------:R1:W-:Y:S04]  /*3b090*/  @P6 STG.E.U16 desc[UR36][R10.64+0x50], R6 ;  /* 0x000050060a006986 */ /* 0x0003e8000c101524 */
[----:B0-----:R-:W2:Y:S04]  /*3b0a0*/  LDL.LU R5, [R1+0x658] ;  /* 0x0006580001057983 */ /* 0x001ea80000300800 */
[----:B-1----:R-:W3:Y:S01]  /*3b0b0*/  LDL.LU R6, [R1+0x65c] ;  /* 0x00065c0001067983 */ /* 0x002ee20000300800 */
[----:B------:R-:W-:-:S02]  /*3b0c0*/  ISETP.GT.AND P2, PT, R0, 0x29, P1 ;  /* 0x000000290000780c */ /* 0x000fc40000f44270 */
[C---:B------:R-:W-:Y:S02]  /*3b0d0*/  ISETP.GT.AND P3, PT, R0.reuse, 0x28, P4 ;  /* 0x000000280000780c */ /* 0x040fe40002764270 */
[----:B------:R-:W-:Y:S02]  /*3b0e0*/  F2FP.F16.F32.PACK_AB R4, RZ, R7 ;  /* 0x00000007ff04723e */ /* 0x000fe400000000ff */
[----:B------:R-:W-:-:S07]  /*3b0f0*/  ISETP.GT.AND P6, PT, R0, 0x29, P4 ;  /* 0x000000290000780c */ /* 0x000fce00027c4270 */
[----:B------:R0:W-:Y:S01]  /*3b100*/  @P2 STG.E.U16 desc[UR36][R10.64+0x52], R4 ;  /* 0x000052040a002986 */ /* 0x0001e2000c101524 */
[-C--:B--2---:R-:W-:Y:S01]  /*3b110*/  FMUL R5, R5, R2.reuse ;  /* 0x0000000205057220 */ /* 0x084fe20000400000 */
[----:B---3--:R-:W-:-:S04]  /*3b120*/  FMUL R6, R6, R2 ;  /* 0x0000000206067220 */ /* 0x008fc80000400000 */
[----:B------:R-:W-:Y:S02]  /*3b130*/  F2FP.F16.F32.PACK_AB R5, RZ, R5 ;  /* 0x00000005ff05723e */ /* 0x000fe400000000ff */
[----:B0-----:R-:W-:Y:S02]  /*3b140*/  F2FP.F16.F32.PACK_AB R4, RZ, R6 ;  /* 0x00000006ff04723e */ /* 0x001fe400000000ff */
[----:B------:R-:W-:Y:S01]  /*3b150*/  PRMT R7, R5, 0x7610, R7 ;  /* 0x0000761005077816 */ /* 0x000fe20000000007 */
[----:B------:R-:W-:Y:S01]  /*3b160*/  @P3 IMAD.MOV.U32 R5, RZ, RZ, R9 ;  /* 0x000000ffff053224 */ /* 0x000fe200078e0009 */
[----:B------:R-:W-:Y:S01]  /*3b170*/  PRMT R17, R4, 0x7610, R17 ;  /* 0x0000761004117816 */ /* 0x000fe20000000011 */
[--C-:B------:R-:W-:Y:S01]  /*3b180*/  @P3 IMAD.MOV.U32 R4, RZ, RZ, R8.reuse ;  /* 0x000000ffff043224 */ /* 0x100fe200078e0008 */
[----:B------:R-:W2:Y:S04]  /*3b190*/  LDL.LU R6, [R1+0x660] ;  /* 0x0006600001067983 */ /* 0x000ea80000300800 */
[----:B------:R0:W-:Y:S02]  /*3b1a0*/  @P3 STG.E.U16 desc[UR36][R4.64+0x50], R7 ;  /* 0x0000500704003986 */ /* 0x0001e4000c101524 */
[----:B0-----:R-:W-:-:S02]  /*3b1b0*/  @P6 IMAD.MOV.U32 R4, RZ, RZ, R8 ;  /* 0x000000ffff046224 */ /* 0x001fc400078e0008 */
        /* <DEDUP_REMOVED lines=8> */
[----:B------:R-:W-:-:S05]  /*3b240*/  F2FP.F16.F32.PACK_AB R6, RZ, R6 ;  /* 0x00000006ff06723e */ /* 0x000fca00000000ff */
[----:B------:R0:W-:Y:S04]  /*3b250*/  @P2 STG.E.U16 desc[UR36][R10.64+0x60], R6 ;  /* 0x000060060a002986 */ /* 0x0001e8000c101524 */
[----:B0-----:R-:W2:Y:S01]  /*3b260*/  LDL.LU R6, [R1+0x66c] ;  /* 0x00066c0001067983 */ /* 0x001ea20000300800 */
[-C--:B---3--:R-:W-:Y:S01]  /*3b270*/  FMUL R5, R5, R2.reuse ;  /* 0x0000000205057220 */ /* 0x088fe20000400000 */
[----:B----4-:R-:W-:-:S04]  /*3b280*/  FMUL R4, R4, R2 ;  /* 0x0000000204047220 */ /* 0x010fc80000400000 */
[----:B------:R-:W-:Y:S02]  /*3b290*/  F2FP.F16.F32.PACK_AB R5, RZ, R5 ;  /* 0x00000005ff05723e */ /* 0x000fe400000000ff */
[----:B------:R-:W-:-:S03]  /*3b2a0*/  F2FP.F16.F32.PACK_AB R4, RZ, R4 ;  /* 0x00000004ff04723e */ /* 0x000fc600000000ff */
[----:B------:R0:W-:Y:S01]  /*3b2b0*/  @P3 STG.E.U16 desc[UR36][R10.64+0x62], R5 ;  /* 0x000062050a003986 */ /* 0x0001e2000c101524 */
[----:B------:R-:W-:Y:S02]  /*3b2c0*/  PRMT R7, R4, 0x7610, R7 ;  /* 0x0000761004077816 */ /* 0x000fe40000000007 */
[----:B------:R-:W-:Y:S01]  /*3b2d0*/  @P6 MOV R4, R8 ;  /* 0x0000000800046202 */ /* 0x000fe20000000f00 */
[----:B0-----:R-:W-:-:S05]  /*3b2e0*/  @P6 IMAD.MOV.U32 R5, RZ, RZ, R9 ;  /* 0x000000ffff056224 */ /* 0x001fca00078e0009 */
[----:B------:R0:W-:Y:S04]  /*3b2f0*/  @P6 STG.E.U16 desc[UR36][R4.64+0x60], R7 ;  /* 0x0000600704006986 */ /* 0x0001e8000c101524 */
[----:B0-----:R-:W3:Y:S04]  /*3b300*/  LDL.LU R4, [R1+0x670] ;  /* 0x0006700001047983 */ /* 0x001ee80000300800 */
[----:B------:R-:W4:Y:S01]  /*3b310*/  LDL.LU R5, [R1+0x674] ;  /* 0x0006740001057983 */ /* 0x000f220000300800 */
[----:B------:R-:W-:Y:S01]  /*3b320*/  ISETP.GT.AND P2, PT, R0, 0x31, P4 ;  /* 0x000000310000780c */ /* 0x000fe20002744270 */
[----:B--2---:R-:W-:-:S05]  /*3b330*/  FMUL R6, R6, R2 ;  /* 0x0000000206067220 */ /* 0x004fca0000400000 */
[----:B------:R-:W-:-:S04]  /*3b340*/  F2FP.F16.F32.PACK_AB R6, RZ, R6 ;  /* 0x00000006ff06723e */ /* 0x000fc800000000ff */
[----:B------:R-:W-:Y:S01]  /*3b350*/  PRMT R17, R6, 0x7610, R17 ;  /* 0x0000761006117816 */ /* 0x000fe20000000011 */
[-C--:B---3--:R-:W-:Y:S02]  /*3b360*/  FMUL R7, R4, R2.reuse ;  /* 0x0000000204077220 */ /* 0x088fe40000400000 */
[----:B------:R-:W-:Y:S02]  /*3b370*/  @P2 IMAD.MOV.U32 R4, RZ, RZ, R8 ;  /* 0x000000ffff042224 */ /* 0x000fe400078e0008 */
[----:B----4-:R-:W-:Y:S01]  /*3b380*/  FMUL R6, R5, R2 ;  /* 0x0000000205067220 */ /* 0x010fe20000400000 */
[----:B------:R-:W-:-:S05]  /*3b390*/  @P2 IMAD.MOV.U32 R5, RZ, RZ, R9 ;  /* 0x000000ffff052224 */ /* 0x000fca00078e0009 */
[----:B------:R0:W-:Y:S02]  /*3b3a0*/  @P2 STG.E.U16 desc[UR36][R4.64+0x62], R17 ;  /* 0x0000621104002986 */ /* 0x0001e4000c101524 */
[----:B0-----:R-:W-:Y:S02]  /*3b3b0*/  F2FP.F16.F32.PACK_AB R4, RZ, R6 ;  /* 0x00000006ff04723e */ /* 0x001fe400000000ff */
[----:B------:R-:W2:Y:S01]  /*3b3c0*/  LDL.LU R6, [R1+0x678] ;  /* 0x0006780001067983 */ /* 0x000ea20000300800 */
[----:B------:R-:W-:-:S04]  /*3b3d0*/  F2FP.F16.F32.PACK_AB R5, RZ, R7 ;  /* 0x00000007ff05723e */ /* 0x000fc800000000ff */
[----:B------:R-:W-:Y:S02]  /*3b3e0*/  PRMT R7, R5, 0x7610, R7 ;  /* 0x0000761005077816 */ /* 0x000fe40000000007 */
[----:B------:R-:W-:Y:S02]  /*3b3f0*/  PRMT R5, R4, 0x7610, R5 ;  /* 0x0000761004057816 */ /* 0x000fe40000000005 */
[----:B------:R-:W-:Y:S01]  /*3b400*/  ISETP.GT.AND P3, PT, R0, 0x38, P1 ;  /* 0x000000380000780c */ /* 0x000fe20000f64270 */
[----:B--2---:R-:W-:-:S05]  /*3b410*/  FMUL R6, R6, R2 ;  /* 0x0000000206067220 */ /* 0x004fca0000400000 */
[----:B------:R-:W-:Y:S02]  /*3b420*/  F2FP.F16.F32.PACK_AB R4, RZ, R6 ;  /* 0x00000006ff04723e */ /* 0x000fe400000000ff */
[----:B------:R-:W2:Y:S01]  /*3b430*/  LDL.LU R6, [R1+0x67c] ;  /* 0x00067c0001067983 */ /* 0x000ea20000300800 */
[----:B------:R-:W-:-:S04]  /*3b440*/  ISETP.GT.AND P6, PT, R0, 0x39, P1 ;  /* 0x000000390000780c */ /* 0x000fc80000fc4270 */
[----:B------:R0:W-:Y:S01]  /*3b450*/  @P3 STG.E.U16 desc[UR36][R10.64+0x70], R7 ;  /* 0x000070070a003986 */ /* 0x0001e2000c101524 */
[----:B------:R-:W-:-:S03]  /*3b460*/  ISETP.GT.AND P2, PT, R0, 0x38, P4 ;  /* 0x000000380000780c */ /* 0x000fc60002744270 */
[----:B0-----:R-:W3:Y:S01]  /*3b470*/  LDL.LU R7, [R1+0x680] ;  /* 0x0006800001077983 */ /* 0x001ee20000300800 */
[----:B------:R-:W-:-:S09]  /*3b480*/  PRMT R17, R4, 0x7610, R17 ;  /* 0x0000761004117816 */ /* 0x000fd20000000011 */
[----:B------:R-:W-:Y:S01]  /*3b490*/  @P2 IMAD.MOV.U32 R4, RZ, RZ, R8 ;  /* 0x000000ffff042224 */ /* 0x000fe200078e0008 */
[----:B------:R0:W-:Y:S02]  /*3b4a0*/  @P6 STG.E.U16 desc[UR36][R10.64+0x72], R5 ;  /* 0x000072050a006986 */ /* 0x0001e4000c101524 */
[----:B0-----:R-:W-:-:S05]  /*3b4b0*/  @P2 MOV R5, R9 ;  /* 0x0000000900052202 */ /* 0x001fca0000000f00 */
[----:B------:R0:W-:Y:S01]  /*3b4c0*/  @P2 STG.E.U16 desc[UR36][R4.64+0x70], R17 ;  /* 0x0000701104002986 */ /* 0x0001e2000c101524 */
[----:B--2---:R-:W-:-:S05]  /*3b4d0*/  FMUL R6, R6, R2 ;  /* 0x0000000206067220 */ /* 0x004fca0000400000 */
[----:B0-----:R-:W-:Y:S02]  /*3b4e0*/  F2FP.F16.F32.PACK_AB R5, RZ, R6 ;  /* 0x00000006ff05723e */ /* 0x001fe400000000ff */
[----:B------:R-:W2:Y:S01]  /*3b4f0*/  LDL.LU R6, [R1+0x684] ;  /* 0x0006840001067983 */ /* 0x000ea20000300800 */
[----:B------:R-:W-:Y:S01]  /*3b500*/  ISETP.GT.AND P3, PT, R0, 0x39, P4 ;  /* 0x000000390000780c */ /* 0x000fe20002764270 */
[----:B---3--:R-:W-:Y:S01]  /*3b510*/  FMUL R7, R7, R2 ;  /* 0x0000000207077220 */ /* 0x008fe20000400000 */
[----:B------:R-:W-:-:S04]  /*3b520*/  PRMT R17, R5, 0x7610, R17 ;  /* 0x0000761005117816 */ /* 0x000fc80000000011 */
[----:B------:R-:W-:-:S07]  /*3b530*/  F2FP.F16.F32.PACK_AB R4, RZ, R7 ;  /* 0x00000007ff04723e */ /* 0x000fce00000000ff */
[----:B------:R-:W-:Y:S01]  /*3b540*/  @P3 IMAD.MOV.U32 R5, RZ, RZ, R9 ;  /* 0x000000ffff053224 */ /* 0x000fe200078e0009 */
[----:B------:R-:W-:Y:S01]  /*3b550*/  PRMT R7, R4, 0x7610, R7 ;  /* 0x0000761004077816 */ /* 0x000fe20000000007 */
[----:B------:R-:W-:Y:S01]  /*3b560*/  @P3 IMAD.MOV.U32 R4, RZ, RZ, R8 ;  /* 0x000000ffff043224 */ /* 0x000fe200078e0008 */
[----:B------:R-:W-:-:S04]  /*3b570*/  ISETP.GT.AND P2, PT, R0, 0x41, P1 ;  /* 0x000000410000780c */ /* 0x000fc80000f44270 */
[----:B------:R0:W-:Y:S04]  /*3b580*/  @P3 STG.E.U16 desc[UR36][R4.64+0x72], R17 ;  /* 0x0000721104003986 */ /* 0x0001e8000c101524 */
[----:B0-----:R-:W3:Y:S04]  /*3b590*/  LDL.LU R5, [R1+0x688] ;  /* 0x0006880001057983 */ /* 0x001ee80000300800 */
[----:B------:R-:W4:Y:S01]  /*3b5a0*/  LDL.LU R4, [R1+0x68c] ;  /* 0x00068c0001047983 */ /* 0x000f220000300800 */
[----:B--2---:R-:W-:-:S05]  /*3b5b0*/  FMUL R6, R6, R2 ;  /* 0x0000000206067220 */ /* 0x004fca0000400000 */
[----:B------:R-:W-:-:S05]  /*3b5c0*/  F2FP.F16.F32.PACK_AB R6, RZ, R6 ;  /* 0x00000006ff06723e */ /* 0x000fca00000000ff */
[----:B------:R0:W-:Y:S04]  /*3b5d0*/  @P2 STG.E.U16 desc[UR36][R10.64+0x82], R6 ;  /* 0x000082060a002986 */ /* 0x0001e8000c101524 */
[----:B0-----:R-:W2:Y:S01]  /*3b5e0*/  LDL.LU R6, [R1+0x690] ;  /* 0x0006900001067983 */ /* 0x001ea20000300800 */
[C---:B------:R-:W-:Y:S02]  /*3b5f0*/  ISETP.GT.AND P6, PT, R0.reuse, 0x40, P1 ;  /* 0x000000400000780c */ /* 0x040fe40000fc4270 */
[----:B------:R-:W-:Y:S01]  /*3b600*/  ISETP.GT.AND P3, PT, R0, 0x40, P4 ;  /* 0x000000400000780c */ /* 0x000fe20002764270 */
[----:B---3--:R-:W-:-:S10]  /*3b610*/  FMUL R5, R5, R2 ;  /* 0x0000000205057220 */ /* 0x008fd40000400000 */
[----:B------:R0:W-:Y:S01]  /*3b620*/  @P6 STG.E.U16 desc[UR36][R10.64+0x80], R7 ;  /* 0x000080070a006986 */ /* 0x0001e2000c101524 */
[----:B----4-:R-:W-:Y:S01]  /*3b630*/  FMUL R4, R4, R2 ;  /* 0x0000000204047220 */ /* 0x010fe20000400000 */
[----:B------:R-:W-:Y:S02]  /*3b640*/  ISETP.GT.AND P6, PT, R0, 0x41, P4 ;  /* 0x000000410000780c */ /* 0x000fe400027c4270 */
[----:B------:R-:W-:Y:S02]  /*3b650*/  F2FP.F16.F32.PACK_AB R5, RZ, R5 ;  /* 0x00000005ff05723e */ /* 0x000fe400000000ff */
[----:B------:R-:W-:Y:S02]  /*3b660*/  F2FP.F16.F32.PACK_AB R4, RZ, R4 ;  /* 0x00000004ff04723e */ /* 0x000fe400000000ff */
[----:B0-----:R-:W-:Y:S01]  /*3b670*/  PRMT R7, R5, 0x7610, R7 ;  /* 0x0000761005077816 */ /* 0x001fe20000000007 */
[----:B------:R-:W-:Y:S01]  /*3b680*/  @P3 IMAD.MOV.U32 R5, RZ, RZ, R9 ;  /* 0x000000ffff053224 */ /* 0x000fe200078e0009 */
[----:B------:R-:W-:Y:S01]  /*3b690*/  PRMT R17, R4, 0x7610, R17 ;  /* 0x0000761004117816 */ /* 0x000fe20000000011 */
[----:B------:R-:W-:Y:S01]  /*3b6a0*/  @P3 IMAD.MOV.U32 R4, RZ, RZ, R8 ;  /* 0x000000ffff043224 */ /* 0x000fe200078e0008 */
[----:B------:R-:W-:-:S04]  /*3b6b0*/  ISETP.GT.AND P2, PT, R0, 0x48, P1 ;  /* 0x000000480000780c */ /* 0x000fc80000f44270 */
[----:B------:R0:W-:Y:S02]  /*3b6c0*/  @P3 STG.E.U16 desc[UR36][R4.64+0x80], R7 ;  /* 0x0000800704003986 */ /* 0x0001e4000c101524 */
[----:B0-----:R-:W-:Y:S01]  /*3b6d0*/  @P6 MOV R4, R8 ;  /* 0x0000000800046202 */ /* 0x001fe20000000f00 */
[----:B------:R-:W-:-:S05]  /*3b6e0*/  @P6 IMAD.MOV.U32 R5, RZ, RZ, R9 ;  /* 0x000000ffff056224 */ /* 0x000fca00078e0009 */
[----:B------:R0:W-:Y:S04]  /*3b6f0*/  @P6 STG.E.U16 desc[UR36][R4.64+0x82], R17 ;  /* 0x0000821104006986 */ /* 0x0001e8000c101524 */
[----:B0-----:R-:W3:Y:S04]  /*3b700*/  LDL.LU R4, [R1+0x694] ;  /* 0x0006940001047983 */ /* 0x001ee80000300800 */
[----:B------:R-:W4:Y:S01]  /*3b710*/  LDL.LU R5, [R1+0x698] ;  /* 0x0006980001057983 */ /* 0x000f220000300800 */
[----:B--2---:R-:W-:-:S05]  /*3b720*/  FMUL R6, R6, R2 ;  /* 0x0000000206067220 */ /* 0x004fca0000400000 */
[----:B------:R-:W-:-:S05]  /*3b730*/  F2FP.F16.F32.PACK_AB R6, RZ, R6 ;  /* 0x00000006ff06723e */ /* 0x000fca00000000ff */
[----:B------:R0:W-:Y:S04]  /*3b740*/  @P2 STG.E.U16 desc[UR36][R10.64+0x90], R6 ;  /* 0x000090060a002986 */ /* 0x0001e8000c101524 */
[----:B0-----:R-:W2:Y:S01]  /*3b750*/  LDL.LU R6, [R1+0x69c] ;  /* 0x00069c0001067983 */ /* 0x001ea20000300800 */
[----:B---3--:R-:W-:-:S05]  /*3b760*/  FMUL R4, R4, R2 ;  /* 0x0000000204047220 */ /* 0x008fca0000400000 */
[----:B------:R-:W-:-:S04]  /*3b770*/  F2FP.F16.F32.PACK_AB R4, RZ, R4 ;  /* 0x00000004ff04723e */ /* 0x000fc800000000ff */
[----:B------:R-:W-:Y:S01]  /*3b780*/  PRMT R7, R4, 0x7610, R7 ;  /* 0x0000761004077816 */ /* 0x000fe20000000007 */
[----:B--2---:R-:W-:-:S05]  /*3b790*/  FMUL R6, R6, R2 ;  /* 0x0000000206067220 */ /* 0x004fca0000400000 */
[----:B------:R-:W-:Y:S02]  /*3b7a0*/  F2FP.F16.F32.PACK_AB R4, RZ, R6 ;  /* 0x00000006ff04723e */ /* 0x000fe400000000ff */
[----:B------:R-:W2:Y:S01]  /*3b7b0*/  LDL.LU R6, [R1+0x6a0] ;  /* 0x0006a00001067983 */ /* 0x000ea20000300800 */
[C---:B------:R-:W-:Y:S02]  /*3b7c0*/  ISETP.GT.AND P3, PT, R0.reuse, 0x49, P1 ;  /* 0x000000490000780c */ /* 0x040fe40000f64270 */
[C---:B------:R-:W-:Y:S01]  /*3b7d0*/  ISETP.GT.AND P6, PT, R0.reuse, 0x48, P4 ;  /* 0x000000480000780c */ /* 0x040fe200027c4270 */
[----:B----4-:R-:W-:Y:S01]  /*3b7e0*/  FMUL R5, R5, R2 ;  /* 0x0000000205057220 */ /* 0x010fe20000400000 */
[----:B------:R-:W-:-:S04]  /*3b7f0*/  ISETP.GT.AND P2, PT, R0, 0x49, P4 ;  /* 0x000000490000780c */ /* 0x000fc80002744270 */
[----:B------:R-:W-:-:S04]  /*3b800*/  F2FP.F16.F32.PACK_AB R5, RZ, R5 ;  /* 0x00000005ff05723e */ /* 0x000fc800000000ff */
[----:B------:R-:W-:Y:S01]  /*3b810*/  PRMT R17, R5, 0x7610, R17 ;  /* 0x0000761005117816 */ /* 0x000fe20000000011 */
[----:B------:R0:W-:Y:S02]  /*3b820*/  @P3 STG.E.U16 desc[UR36][R10.64+0x92], R7 ;  /* 0x000092070a003986 */ /* 0x0001e4000c101524 */
[----:B------:R-:W-:Y:S01]  /*3b830*/  @P6 IMAD.MOV.U32 R5, RZ, RZ, R9 ;  /* 0x000000ffff056224 */ /* 0x000fe200078e0009 */
[----:B0-----:R-:W-:Y:S01]  /*3b840*/  PRMT R7, R4, 0x7610, R7 ;  /* 0x0000761004077816 */ /* 0x001fe20000000007 */
[----:B------:R-:W-:-:S05]  /*3b850*/  @P6 IMAD.MOV.U32 R4, RZ, RZ, R8 ;  /* 0x000000ffff046224 */ /* 0x000fca00078e0008 */
[----:B------:R0:W-:Y:S01]  /*3b860*/  @P6 STG.E.U16 desc[UR36][R4.64+0x90], R17 ;  /* 0x0000901104006986 */ /* 0x0001e2000c101524 */
[C---:B------:R-:W-:Y:S02]  /*3b870*/  ISETP.GT.AND P3, PT, R0.reuse, 0x50, P1 ;  /* 0x000000500000780c */ /* 0x040fe40000f64270 */
[----:B------:R-:W-:Y:S01]  /*3b880*/  ISETP.GT.AND P6, PT, R0, 0x50, P4 ;  /* 0x000000500000780c */ /* 0x000fe200027c4270 */
[----:B0-----:R-:W-:Y:S01]  /*3b890*/  @P2 IMAD.MOV.U32 R4, RZ, RZ, R8 ;  /* 0x000000ffff042224 */ /* 0x001fe200078e0008 */
[----:B------:R-:W-:-:S05]  /*3b8a0*/  @P2 MOV R5, R9 ;  /* 0x0000000900052202 */ /* 0x000fca0000000f00 */
[----:B------:R0:W-:Y:S01]  /*3b8b0*/  @P2 STG.E.U16 desc[UR36][R4.64+0x92], R7 ;  /* 0x0000920704002986 */ /* 0x0001e2000c101524 */
[----:B------:R-:W-:Y:S01]  /*3b8c0*/  ISETP.GT.AND P2, PT, R0, 0x51, P1 ;  /* 0x000000510000780c */ /* 0x000fe20000f44270 */
[-C--:B0-----:R-:W-:Y:S01]  /*3b8d0*/  FMUL R5, R18, R2.reuse ;  /* 0x0000000212057220 */ /* 0x081fe20000400000 */
[----:B------:R-:W-:Y:S01]  /*3b8e0*/  FMUL R4, R218, R2 ;  /* 0x00000002da047220 */ /* 0x000fe20000400000 */
[----:B------:R-:W3:Y:S03]  /*3b8f0*/  LDL.LU R18, [R1+0x400] ;  /* 0x0004000001127983 */ /* 0x000ee60000300800 */
[----:B------:R-:W-:Y:S02]  /*3b900*/  F2FP.F16.F32.PACK_AB R5, RZ, R5 ;  /* 0x00000005ff05723e */ /* 0x000fe400000000ff */
[----:B------:R-:W-:-:S05]  /*3b910*/  F2FP.F16.F32.PACK_AB R4, RZ, R4 ;  /* 0x00000004ff04723e */ /* 0x000fca00000000ff */
[----:B------:R0:W-:Y:S01]  /*3b920*/  @P2 STG.E.U16 desc[UR36][R10.64+0xa2], R5 ;  /* 0x0000a2050a002986 */ /* 0x0001e2000c101524 */
[----:B------:R-:W-:Y:S01]  /*3b930*/  ISETP.GT.AND P2, PT, R0, 0x58, P1 ;  /* 0x000000580000780c */ /* 0x000fe20000f44270 */
[----:B0-----:R-:W-:Y:S02]  /*3b940*/  @P6 IMAD.MOV.U32 R5, RZ, RZ, R9 ;  /* 0x000000ffff056224 */ /* 0x001fe400078e0009 */
[----:B--2---:R-:W-:-:S05]  /*3b950*/  FMUL R6, R6, R2 ;  /* 0x0000000206067220 */ /* 0x004fca0000400000 */
[----:B------:R-:W-:-:S04]  /*3b960*/  F2FP.F16.F32.PACK_AB R6, RZ, R6 ;  /* 0x00000006ff06723e */ /* 0x000fc800000000ff */
[----:B------:R-:W-:Y:S01]  /*3b970*/  PRMT R7, R6, 0x7610, R7 ;  /* 0x0000761006077816 */ /* 0x000fe20000000007 */
[----:B------:R-:W-:-:S04]  /*3b980*/  FMUL R6, R216, R2 ;  /* 0x00000002d8067220 */ /* 0x000fc80000400000 */
[----:B------:R0:W-:Y:S01]  /*3b990*/  @P3 STG.E.U16 desc[UR36][R10.64+0xa0], R7 ;  /* 0x0000a0070a003986 */ /* 0x0001e2000c101524 */
[----:B------:R-:W-:Y:S02]  /*3b9a0*/  ISETP.GT.AND P3, PT, R0, 0x51, P4 ;  /* 0x000000510000780c */ /* 0x000fe40002764270 */
[----:B------:R-:W-:Y:S02]  /*3b9b0*/  F2FP.F16.F32.PACK_AB R6, RZ, R6 ;  /* 0x00000006ff06723e */ /* 0x000fe400000000ff */
[----:B0-----:R-:W-:Y:S01]  /*3b9c0*/  PRMT R7, R4, 0x7610, R7 ;  /* 0x0000761004077816 */ /* 0x001fe20000000007 */
[----:B------:R-:W-:-:S05]  /*3b9d0*/  @P6 IMAD.MOV.U32 R4, RZ, RZ, R8 ;  /* 0x000000ffff046224 */ /* 0x000fca00078e0008 */
[----:B------:R0:W-:Y:S01]  /*3b9e0*/  @P6 STG.E.U16 desc[UR36][R4.64+0xa0], R7 ;  /* 0x0000a00704006986 */ /* 0x0001e2000c101524 */
[----:B------:R-:W-:Y:S01]  /*3b9f0*/  PRMT R17, R6, 0x7610, R17 ;  /* 0x0000761006117816 */ /* 0x000fe20000000011 */
[-C--:B0-----:R-:W-:Y:S01]  /*3ba00*/  FMUL R4, R215, R2.reuse ;  /* 0x00000002d7047220 */ /* 0x081fe20000400000 */
[----:B------:R-:W-:Y:S02]  /*3ba10*/  @P3 IMAD.MOV.U32 R5, RZ, RZ, R9 ;  /* 0x000000ffff053224 */ /* 0x000fe400078e0009 */
[----:B------:R-:W-:Y:S02]  /*3ba20*/  FMUL R7, R217, R2 ;  /* 0x00000002d9077220 */ /* 0x000fe40000400000 */
[----:B------:R-:W-:Y:S01]  /*3ba30*/  F2FP.F16.F32.PACK_AB R6, RZ, R4 ;  /* 0x00000004ff06723e */ /* 0x000fe200000000ff */
[----:B------:R-:W-:Y:S01]  /*3ba40*/  @P3 IMAD.MOV.U32 R4, RZ, RZ, R8 ;  /* 0x000000ffff043224 */ /* 0x000fe200078e0008 */
[----:B------:R-:W-:Y:S02]  /*3ba50*/  ISETP.GT.AND P6, PT, R0, 0x59, P1 ;  /* 0x000000590000780c */ /* 0x000fe40000fc4270 */
[----:B------:R-:W-:-:S02]  /*3ba60*/  F2FP.F16.F32.PACK_AB R7, RZ, R7 ;  /* 0x00000007ff07723e */ /* 0x000fc400000000ff */
[----:B------:R0:W-:Y:S01]  /*3ba70*/  @P3 STG.E.U16 desc[UR36][R4.64+0xa2], R17 ;  /* 0x0000a21104003986 */ /* 0x0001e2000c101524 */
[----:B------:R-:W-:-:S03]  /*3ba80*/  ISETP.GT.AND P3, PT, R0, 0x58, P4 ;  /* 0x000000580000780c */ /* 0x000fc60002764270 */
[----:B------:R1:W-:Y:S01]  /*3ba90*/  @P2 STG.E.U16 desc[UR36][R10.64+0xb0], R7 ;  /* 0x0000b0070a002986 */ /* 0x0003e2000c101524 */
[----:B------:R-:W-:Y:S01]  /*3baa0*/  ISETP.GT.AND P2, PT, R0, 0x59, P4 ;  /* 0x000000590000780c */ /* 0x000fe20002744270 */
[----:B0-----:R-:W-:-:S05]  /*3bab0*/  FMUL R4, R214, R2 ;  /* 0x00000002d6047220 */ /* 0x001fca0000400000 */
[----:B------:R-:W-:Y:S01]  /*3bac0*/  F2FP.F16.F32.PACK_AB R4, RZ, R4 ;  /* 0x00000004ff04723e */ /* 0x000fe200000000ff */
[----:B-1----:R-:W-:Y:S01]  /*3bad0*/  FMUL R7, R212, R2 ;  /* 0x00000002d4077220 */ /* 0x002fe20000400000 */
[----:B------:R0:W-:Y:S01]  /*3bae0*/  @P6 STG.E.U16 desc[UR36][R10.64+0xb2], R6 ;  /* 0x0000b2060a006986 */ /* 0x0001e2000c101524 */
[----:B------:R-:W-:Y:S01]  /*3baf0*/  @P3 IMAD.MOV.U32 R5, RZ, RZ, R9 ;  /* 0x000000ffff053224 */ /* 0x000fe200078e0009 */
[----:B------:R-:W-:Y:S02]  /*3bb00*/  PRMT R17, R4, 0x7610, R17 ;  /* 0x0000761004117816 */ /* 0x000fe40000000011 */
[----:B------:R-:W-:Y:S02]  /*3bb10*/  @P3 MOV R4, R8 ;  /* 0x0000000800043202 */ /* 0x000fe40000000f00 */
[C---:B------:R-:W-:Y:S02]  /*3bb20*/  ISETP.GT.AND P6, PT, R0.reuse, 0x60, P1 ;  /* 0x000000600000780c */ /* 0x040fe40000fc4270 */
[----:B------:R-:W-:Y:S01]  /*3bb30*/  F2FP.F16.F32.PACK_AB R7, RZ, R7 ;  /* 0x00000007ff07723e */ /* 0x000fe200000000ff */
[----:B------:R1:W-:Y:S01]  /*3bb40*/  @P3 STG.E.U16 desc[UR36][R4.64+0xb0], R17 ;  /* 0x0000b01104003986 */ /* 0x0003e2000c101524 */
[----:B------:R-:W-:Y:S01]  /*3bb50*/  ISETP.GT.AND P3, PT, R0, 0x61, P1 ;  /* 0x000000610000780c */ /* 0x000fe20000f64270 */
[----:B0-----:R-:W-:-:S05]  /*3bb60*/  FMUL R6, R213, R2 ;  /* 0x00000002d5067220 */ /* 0x001fca0000400000 */
[----:B------:R-:W-:Y:S02]  /*3bb70*/  F2FP.F16.F32.PACK_AB R6, RZ, R6 ;  /* 0x00000006ff06723e */ /* 0x000fe400000000ff */
[----:B-1----:R-:W-:Y:S01]  /*3bb80*/  PRMT R17, R7, 0x7610, R17 ;  /* 0x0000761007117816 */ /* 0x002fe20000000011 */
[----:B------:R-:W-:Y:S02]  /*3bb90*/  @P2 IMAD.MOV.U32 R4, RZ, RZ, R8 ;  /* 0x000000ffff042224 */ /* 0x000fe400078e0008 */
[----:B------:R-:W-:Y:S02]  /*3bba0*/  @P2 IMAD.MOV.U32 R5, RZ, RZ, R9 ;  /* 0x000000ffff052224 */ /* 0x000fe400078e0009 */
[----:B------:R-:W-:-:S03]  /*3bbb0*/  FMUL R7, R211, R2 ;  /* 0x00000002d3077220 */ /* 0x000fc60000400000 */
[----:B------:R0:W-:Y:S01]  /*3bbc0*/  @P2 STG.E.U16 desc[UR36][R4.64+0xb2], R17 ;  /* 0x0000b21104002986 */ /* 0x0001e2000c101524 */
[----:B------:R-:W-:-:S03]  /*3bbd0*/  ISETP.GT.AND P2, PT, R0, 0x60, P4 ;  /* 0x000000600000780c */ /* 0x000fc60002744270 */
[----:B------:R1:W-:Y:S01]  /*3bbe0*/  @P6 STG.E.U16 desc[UR36][R10.64+0xc0], R6 ;  /* 0x0000c0060a006986 */ /* 0x0003e2000c101524 */
[----:B------:R-:W-:Y:S02]  /*3bbf0*/  ISETP.GT.AND P6, PT, R0, 0x61, P4 ;  /* 0x000000610000780c */ /* 0x000fe400027c4270 */
[----:B0-----:R-:W-:Y:S01]  /*3bc00*/  F2FP.F16.F32.PACK_AB R4, RZ, R7 ;  /* 0x00000007ff04723e */ /* 0x001fe200000000ff */
[-C--:B------:R-:W-:Y:S01]  /*3bc10*/  FMUL R5, R210, R2.reuse ;  /* 0x00000002d2057220 */ /* 0x080fe20000400000 */
[----:B-1----:R-:W-:-:S03]  /*3bc20*/  FMUL R6, R208, R2 ;  /* 0x00000002d0067220 */ /* 0x002fc60000400000 */
[----:B------:R0:W-:Y:S01]  /*3bc30*/  @P3 STG.E.U16 desc[UR36][R10.64+0xc2], R4 ;  /* 0x0000c2040a003986 */ /* 0x0001e2000c101524 */
[----:B------:R-:W-:-:S04]  /*3bc40*/  F2FP.F16.F32.PACK_AB R5, RZ, R5 ;  /* 0x00000005ff05723e */ /* 0x000fc800000000ff */
[----:B------:R-:W-:Y:S02]  /*3bc50*/  PRMT R7, R5, 0x7610, R7 ;  /* 0x0000761005077816 */ /* 0x000fe40000000007 */
[----:B------:R-:W-:Y:S02]  /*3bc60*/  @P2 MOV R5, R9 ;  /* 0x0000000900052202 */ /* 0x000fe40000000f00 */
[----:B0-----:R-:W-:-:S04]  /*3bc70*/  F2FP.F16.F32.PACK_AB R4, RZ, R6 ;  /* 0x00000006ff04723e */ /* 0x001fc800000000ff */
[----:B------:R-:W-:Y:S01]  /*3bc80*/  PRMT R17, R4, 0x7610, R17 ;  /* 0x0000761004117816 */ /* 0x000fe20000000011 */
[----:B------:R-:W-:Y:S01]  /*3bc90*/  @P2 IMAD.MOV.U32 R4, RZ, RZ, R8 ;  /* 0x000000ffff042224 */ /* 0x000fe200078e0008 */
[----:B------:R-:W-:Y:S01]  /*3bca0*/  ISETP.GT.AND P3, PT, R0, 0x68, P1 ;  /* 0x000000680000780c */ /* 0x000fe20000f64270 */
[----:B------:R-:W-:-:S03]  /*3bcb0*/  FMUL R6, R209, R2 ;  /* 0x00000002d1067220 */ /* 0x000fc60000400000 */
[----:B------:R0:W-:Y:S01]  /*3bcc0*/  @P2 STG.E.U16 desc[UR36][R4.64+0xc0], R7 ;  /* 0x0000c00704002986 */ /* 0x0001e2000c101524 */
[----:B------:R-:W-:Y:S02]  /*3bcd0*/  ISETP.GT.AND P2, PT, R0, 0x69, P1 ;  /* 0x000000690000780c */ /* 0x000fe40000f44270 */
[----:B------:R-:W-:Y:S01]  /*3bce0*/  F2FP.F16.F32.PACK_AB R6, RZ, R6 ;  /* 0x00000006ff06723e */ /* 0x000fe200000000ff */
[----:B0-----:R-:W-:Y:S02]  /*3bcf0*/  @P6 IMAD.MOV.U32 R4, RZ, RZ, R8 ;  /* 0x000000ffff046224 */ /* 0x001fe400078e0008 */
[----:B------:R-:W-:-:S05]  /*3bd00*/  @P6 IMAD.MOV.U32 R5, RZ, RZ, R9 ;  /* 0x000000ffff056224 */ /* 0x000fca00078e0009 */
[----:B------:R0:W-:Y:S01]  /*3bd10*/  @P6 STG.E.U16 desc[UR36][R4.64+0xc2], R17 ;  /* 0x0000c21104006986 */ /* 0x0001e2000c101524 */
[----:B------:R-:W-:-:S03]  /*3bd20*/  ISETP.GT.AND P6, PT, R0, 0x68, P4 ;  /* 0x000000680000780c */ /* 0x000fc600027c4270 */
[----:B------:R1:W-:Y:S01]  /*3bd30*/  @P3 STG.E.U16 desc[UR36][R10.64+0xd0], R6 ;  /* 0x0000d0060a003986 */ /* 0x0003e2000c101524 */
[----:B------:R-:W-:Y:S01]  /*3bd40*/  ISETP.GT.AND P3, PT, R0, 0x69, P4 ;  /* 0x000000690000780c */ /* 0x000fe20002764270 */
[-C--:B0-----:R-:W-:Y:S01]  /*3bd50*/  FMUL R5, R207, R2.reuse ;  /* 0x00000002cf057220 */ /* 0x081fe20000400000 */
[----:B------:R-:W-:-:S04]  /*3bd60*/  FMUL R4, R206, R2 ;  /* 0x00000002ce047220 */ /* 0x000fc80000400000 */
[----:B------:R-:W-:Y:S02]  /*3bd70*/  F2FP.F16.F32.PACK_AB R5, RZ, R5 ;  /* 0x00000005ff05723e */ /* 0x000fe400000000ff */
[----:B------:R-:W-:Y:S01]  /*3bd80*/  F2FP.F16.F32.PACK_AB R4, RZ, R4 ;  /* 0x00000004ff04723e */ /* 0x000fe200000000ff */
[----:B-1----:R-:W-:Y:S02]  /*3bd90*/  FMUL R6, R204, R2 ;  /* 0x00000002cc067220 */ /* 0x002fe40000400000 */
[----:B------:R0:W-:Y:S01]  /*3bda0*/  @P2 STG.E.U16 desc[UR36][R10.64+0xd2], R5 ;  /* 0x0000d2050a002986 */ /* 0x0001e2000c101524 */
[----:B------:R-:W-:Y:S01]  /*3bdb0*/  PRMT R7, R4, 0x7610, R7 ;  /* 0x0000761004077816 */ /* 0x000fe20000000007 */
[----:B------:R-:W-:Y:S01]  /*3bdc0*/  @P6 IMAD.MOV.U32 R4, RZ, RZ, R8 ;  /* 0x000000ffff046224 */ /* 0x000fe200078e0008 */
[----:B------:R-:W-:Y:S01]  /*3bdd0*/  F2FP.F16.F32.PACK_AB R6, RZ, R6 ;  /* 0x00000006ff06723e */ /* 0x000fe200000000ff */
[----:B0-----:R-:W-:-:S03]  /*3bde0*/  @P6 IMAD.MOV.U32 R5, RZ, RZ, R9 ;  /* 0x000000ffff056224 */ /* 0x001fc600078e0009 */
[----:B------:R-:W-:Y:S02]  /*3bdf0*/  PRMT R17, R6, 0x7610, R17 ;  /* 0x0000761006117816 */ /* 0x000fe40000000011 */
[----:B------:R0:W-:Y:S01]  /*3be00*/  @P6 STG.E.U16 desc[UR36][R4.64+0xd0], R7 ;  /* 0x0000d00704006986 */ /* 0x0001e2000c101524 */
[----:B------:R-:W-:Y:S01]  /*3be10*/  FMUL R6, R203, R2 ;  /* 0x00000002cb067220 */ /* 0x000fe20000400000 */
[C---:B------:R-:W-:Y:S02]  /*3be20*/  ISETP.GT.AND P2, PT, R0.reuse, 0x70, P1 ;  /* 0x000000700000780c */ /* 0x040fe40000f44270 */
[----:B------:R-:W-:Y:S02]  /*3be30*/  ISETP.GT.AND P6, PT, R0, 0x71, P1 ;  /* 0x000000710000780c */ /* 0x000fe40000fc4270 */
[----:B0-----:R-:W-:Y:S01]  /*3be40*/  @P3 MOV R4, R8 ;  /* 0x0000000800043202 */ /* 0x001fe20000000f00 */
[----:B------:R-:W-:Y:S02]  /*3be50*/  @P3 IMAD.MOV.U32 R5, RZ, RZ, R9 ;  /* 0x000000ffff053224 */ /* 0x000fe400078e0009 */
[----:B------:R-:W-:-:S03]  /*3be60*/  FMUL R7, R205, R2 ;  /* 0x00000002cd077220 */ /* 0x000fc60000400000 */
[----:B------:R0:W-:Y:S01]  /*3be70*/  @P3 STG.E.U16 desc[UR36][R4.64+0xd2], R17 ;  /* 0x0000d21104003986 */ /* 0x0001e2000c101524 */
[----:B------:R-:W-:Y:S02]  /*3be80*/  ISETP.GT.AND P3, PT, R0, 0x70, P4 ;  /* 0x000000700000780c */ /* 0x000fe40002764270 */
[----:B0-----:R-:W-:Y:S02]  /*3be90*/  F2FP.F16.F32.PACK_AB R5, RZ, R7 ;  /* 0x00000007ff05723e */ /* 0x001fe400000000ff */
[----:B------:R-:W-:Y:S01]  /*3bea0*/  F2FP.F16.F32.PACK_AB R4, RZ, R6 ;  /* 0x00000006ff04723e */ /* 0x000fe200000000ff */
[----:B------:R-:W-:Y:S01]  /*3beb0*/  FMUL R6, R202, R2 ;  /* 0x00000002ca067220 */ /* 0x000fe20000400000 */
[----:B------:R-:W-:Y:S02]  /*3bec0*/  PRMT R7, R5, 0x7610, R7 ;  /* 0x0000761005077816 */ /* 0x000fe40000000007 */
[----:B------:R-:W-:Y:S02]  /*3bed0*/  PRMT R5, R4, 0x7610, R5 ;  /* 0x0000761004057816 */ /* 0x000fe40000000005 */
[----:B------:R-:W-:Y:S01]  /*3bee0*/  F2FP.F16.F32.PACK_AB R4, RZ, R6 ;  /* 0x00000006ff04723e */ /* 0x000fe200000000ff */
[----:B------:R0:W-:Y:S01]  /*3bef0*/  @P2 STG.E.U16 desc[UR36][R10.64+0xe0], R7 ;  /* 0x0000e0070a002986 */ /* 0x0001e2000c101524 */
[----:B------:R-:W-:-:S02]  /*3bf00*/  ISETP.GT.AND P2, PT, R0, 0x71, P4 ;  /* 0x000000710000780c */ /* 0x000fc40002744270 */
[----:B------:R-:W-:Y:S01]  /*3bf10*/  PRMT R17, R4, 0x7610, R17 ;  /* 0x0000761004117816 */ /* 0x000fe20000000011 */
[----:B------:R1:W-:Y:S01]  /*3bf20*/  @P6 STG.E.U16 desc[UR36][R10.64+0xe2], R5 ;  /* 0x0000e2050a006986 */ /* 0x0003e2000c101524 */
[----:B------:R-:W-:Y:S02]  /*3bf30*/  @P3 IMAD.MOV.U32 R4, RZ, RZ, R8 ;  /* 0x000000ffff043224 */ /* 0x000fe400078e0008 */
[-C--:B------:R-:W-:Y:S01]  /*3bf40*/  FMUL R6, R200, R2.reuse ;  /* 0x00000002c8067220 */ /* 0x080fe20000400000 */
[----:B0-----:R-:W-:Y:S01]  /*3bf50*/  FMUL R7, R201, R2 ;  /* 0x00000002c9077220 */ /* 0x001fe20000400000 */
[----:B-1----:R-:W-:Y:S01]  /*3bf60*/  @P3 IMAD.MOV.U32 R5, RZ, RZ, R9 ;  /* 0x000000ffff053224 */ /* 0x002fe200078e0009 */
[----:B------:R-:W-:-:S04]  /*3bf70*/  ISETP.GT.AND P6, PT, R0, 0x78, P1 ;  /* 0x000000780000780c */ /* 0x000fc80000fc4270 */
[----:B------:R0:W-:Y:S02]  /*3bf80*/  @P3 STG.E.U16 desc[UR36][R4.64+0xe0], R17 ;  /* 0x0000e01104003986 */ /* 0x0001e4000c101524 */
[----:B0-----:R-:W-:Y:S02]  /*3bf90*/  F2FP.F16.F32.PACK_AB R5, RZ, R6 ;  /* 0x00000006ff05723e */ /* 0x001fe400000000ff */
[----:B------:R-:W-:Y:S02]  /*3bfa0*/  F2FP.F16.F32.PACK_AB R4, RZ, R7 ;  /* 0x00000007ff04723e */ /* 0x000fe400000000ff */
[----:B------:R-:W-:Y:S02]  /*3bfb0*/  PRMT R17, R5, 0x7610, R17 ;  /* 0x0000761005117816 */ /* 0x000fe40000000011 */
[----:B------:R-:W-:Y:S01]  /*3bfc0*/  PRMT R7, R4, 0x7610, R7 ;  /* 0x0000761004077816 */ /* 0x000fe20000000007 */
[----:B------:R-:W-:Y:S01]  /*3bfd0*/  @P2 IMAD.MOV.U32 R4, RZ, RZ, R8 ;  /* 0x000000ffff042224 */ /* 0x000fe200078e0008 */
[----:B------:R-:W-:-:S05]  /*3bfe0*/  @P2 MOV R5, R9 ;  /* 0x0000000900052202 */ /* 0x000fca0000000f00 */
[----:B------:R0:W-:Y:S01]  /*3bff0*/  @P2 STG.E.U16 desc[UR36][R4.64+0xe2], R17 ;  /* 0x0000e21104002986 */ /* 0x0001e2000c101524 */
[C---:B------:R-:W-:Y:S02]  /*3c000*/  ISETP.GT.AND P2, PT, R0.reuse, 0x78, P4 ;  /* 0x000000780000780c */ /* 0x040fe40002744270 */
[C---:B------:R-:W-:Y:S01]  /*3c010*/  ISETP.GT.AND P3, PT, R0.reuse, 0x79, P1 ;  /* 0x000000790000780c */ /* 0x040fe20000f64270 */
[----:B------:R1:W-:Y:S01]  /*3c020*/  @P6 STG.E.U16 desc[UR36][R10.64+0xf0], R7 ;  /* 0x0000f0070a006986 */ /* 0x0003e2000c101524 */
[-C--:B------:R-:W-:Y:S01]  /*3c030*/  FMUL R6, R199, R2.reuse ;  /* 0x00000002c7067220 */ /* 0x080fe20000400000 */
[----:B------:R-:W-:Y:S01]  /*3c040*/  ISETP.GT.AND P6, PT, R0, 0x79, P4 ;  /* 0x000000790000780c */ /* 0x000fe200027c4270 */
[-C--:B0-----:R-:W-:Y:S01]  /*3c050*/  FMUL R5, R198, R2.reuse ;  /* 0x00000002c6057220 */ /* 0x081fe20000400000 */
[----:B------:R-:W-:Y:S02]  /*3c060*/  FMUL R4, R196, R2 ;  /* 0x00000002c4047220 */ /* 0x000fe40000400000 */
[----:B------:R-:W-:-:S02]  /*3c070*/  F2FP.F16.F32.PACK_AB R6, RZ, R6 ;  /* 0x00000006ff06723e */ /* 0x000fc400000000ff */
[----:B------:R-:W-:Y:S02]  /*3c080*/  F2FP.F16.F32.PACK_AB R5, RZ, R5 ;  /* 0x00000005ff05723e */ /* 0x000fe400000000ff */
[----:B------:R-:W-:Y:S02]  /*3c090*/  F2FP.F16.F32.PACK_AB R4, RZ, R4 ;  /* 0x00000004ff04723e */ /* 0x000fe400000000ff */
[----:B-1----:R-:W-:Y:S01]  /*3c0a0*/  PRMT R7, R5, 0x7610, R7 ;  /* 0x0000761005077816 */ /* 0x002fe20000000007 */
[----:B------:R-:W-:Y:S01]  /*3c0b0*/  @P2 IMAD.MOV.U32 R5, RZ, RZ, R9 ;  /* 0x000000ffff052224 */ /* 0x000fe200078e0009 */
[----:B------:R-:W-:Y:S01]  /*3c0c0*/  PRMT R17, R4, 0x7610, R17 ;  /* 0x0000761004117816 */ /* 0x000fe20000000011 */
[----:B------:R-:W-:Y:S01]  /*3c0d0*/  @P2 IMAD.MOV.U32 R4, RZ, RZ, R8 ;  /* 0x000000ffff042224 */ /* 0x000fe200078e0008 */
[----:B------:R0:W-:Y:S01]  /*3c0e0*/  @P3 STG.E.U16 desc[UR36][R10.64+0xf2], R6 ;  /* 0x0000f2060a003986 */ /* 0x0001e2000c101524 */
[----:B------:R-:W-:-:S03]  /*3c0f0*/  ISETP.GT.AND P3, PT, R0, 0x80, P1 ;  /* 0x000000800000780c */ /* 0x000fc60000f64270 */
[----:B------:R1:W-:Y:S01]  /*3c100*/  @P2 STG.E.U16 desc[UR36][R4.64+0xf0], R7 ;  /* 0x0000f00704002986 */ /* 0x0003e2000c101524 */
[----:B------:R-:W-:Y:S01]  /*3c110*/  ISETP.GT.AND P2, PT, R0, 0x81, P1 ;  /* 0x000000810000780c */ /* 0x000fe20000f44270 */
[----:B0-----:R-:W-:Y:S01]  /*3c120*/  FMUL R6, R197, R2 ;  /* 0x00000002c5067220 */ /* 0x001fe20000400000 */
[----:B-1----:R-:W-:Y:S02]  /*3c130*/  @P6 IMAD.MOV.U32 R4, RZ, RZ, R8 ;  /* 0x000000ffff046224 */ /* 0x002fe400078e0008 */
[----:B------:R-:W-:Y:S02]  /*3c140*/  @P6 IMAD.MOV.U32 R5, RZ, RZ, R9 ;  /* 0x000000ffff056224 */ /* 0x000fe400078e0009 */
[----:B------:R-:W-:-:S03]  /*3c150*/  F2FP.F16.F32.PACK_AB R6, RZ, R6 ;  /* 0x00000006ff06723e */ /* 0x000fc600000000ff */
[----:B------:R0:W-:Y:S01]  /*3c160*/  @P6 STG.E.U16 desc[UR36][R4.64+0xf2], R17 ;  /* 0x0000f21104006986 */ /* 0x0001e2000c101524 */
[----:B------:R-:W-:-:S03]  /*3c170*/  ISETP.GT.AND P6, PT, R0, 0x80, P4 ;  /* 0x000000800000780c */ /* 0x000fc600027c4270 */
[----:B------:R1:W-:Y:S01]  /*3c180*/  @P3 STG.E.U16 desc[UR36][R10.64+0x100], R6 ;  /* 0x000100060a003986 */ /* 0x0003e2000c101524 */
[-C--:B0-----:R-:W-:Y:S01]  /*3c190*/  FMUL R4, R195, R2.reuse ;  /* 0x00000002c3047220 */ /* 0x081fe20000400000 */
[-C--:B------:R-:W-:Y:S01]  /*3c1a0*/  FMUL R5, R194, R2.reuse ;  /* 0x00000002c2057220 */ /* 0x080fe20000400000 */
[----:B-1----:R-:W-:-:S03]  /*3c1b0*/  FMUL R6, R192, R2 ;  /* 0x00000002c0067220 */ /* 0x002fc60000400000 */
[----:B------:R-:W-:Y:S02]  /*3c1c0*/  F2FP.F16.F32.PACK_AB R4, RZ, R4 ;  /* 0x00000004ff04723e */ /* 0x000fe400000000ff */
[----:B------:R-:W-:Y:S02]  /*3c1d0*/  ISETP.GT.AND P3, PT, R0, 0x81, P4 ;  /* 0x000000810000780c */ /* 0x000fe40002764270 */
[----:B------:R-:W-:Y:S02]  /*3c1e0*/  PRMT R7, R4, 0x7610, R7 ;  /* 0x0000761004077816 */ /* 0x000fe40000000007 */
[----:B------:R-:W-:Y:S02]  /*3c1f0*/  F2FP.F16.F32.PACK_AB R5, RZ, R5 ;  /* 0x00000005ff05723e */ /* 0x000fe400000000ff */
[----:B------:R-:W-:Y:S01]  /*3c200*/  F2FP.F16.F32.PACK_AB R4, RZ, R6 ;  /* 0x00000006ff04723e */ /* 0x000fe200000000ff */
[----:B------:R0:W-:Y:S01]  /*3c210*/  @P2 STG.E.U16 desc[UR36][R10.64+0x102], R7 ;  /* 0x000102070a002986 */ /* 0x0001e2000c101524 */
[----:B------:R-:W-:Y:S01]  /*3c220*/  PRMT R17, R5, 0x7610, R17 ;  /* 0x0000761005117816 */ /* 0x000fe20000000011 */
[----:B------:R-:W-:Y:S01]  /*3c230*/  @P6 IMAD.MOV.U32 R5, RZ, RZ, R9 ;  /* 0x000000ffff056224 */ /* 0x000fe200078e0009 */
[----:B0-----:R-:W-:-:S02]  /*3c240*/  PRMT R7, R4, 0x7610, R7 ;  /* 0x0000761004077816 */ /* 0x001fc40000000007 */
[----:B------:R-:W-:-:S05]  /*3c250*/  @P6 MOV R4, R8 ;  /* 0x0000000800046202 */ /* 0x000fca0000000f00 */
[----:B------:R0:W-:Y:S01]  /*3c260*/  @P6 STG.E.U16 desc[UR36][R4.64+0x100], R17 ;  /* 0x0001001104006986 */ /* 0x0001e2000c101524 */
[----:B------:R-:W-:Y:S01]  /*3c270*/  FMUL R6, R193, R2 ;  /* 0x00000002c1067220 */ /* 0x000fe20000400000 */
[C---:B------:R-:W-:Y:S02]  /*3c280*/  ISETP.GT.AND P2, PT, R0.reuse, 0x88, P1 ;  /* 0x000000880000780c */ /* 0x040fe40000f44270 */
[----:B------:R-:W-:Y:S01]  /*3c290*/  ISETP.GT.AND P6, PT, R0, 0x88, P4 ;  /* 0x000000880000780c */ /* 0x000fe200027c4270 */
[----:B0-----:R-:W-:Y:S02]  /*3c2a0*/  @P3 IMAD.MOV.U32 R4, RZ, RZ, R8 ;  /* 0x000000ffff043224 */ /* 0x001fe400078e0008 */
[----:B------:R-:W-:Y:S01]  /*3c2b0*/  @P3 IMAD.MOV.U32 R5, RZ, RZ, R9 ;  /* 0x000000ffff053224 */ /* 0x000fe200078e0009 */
[----:B------:R-:W-:-:S04]  /*3c2c0*/  F2FP.F16.F32.PACK_AB R6, RZ, R6 ;  /* 0x00000006ff06723e */ /* 0x000fc800000000ff */
[----:B------:R0:W-:Y:S01]  /*3c2d0*/  @P3 STG.E.U16 desc[UR36][R4.64+0x102], R7 ;  /* 0x0001020704003986 */ /* 0x0001e2000c101524 */
[----:B------:R-:W-:Y:S01]  /*3c2e0*/  ISETP.GT.AND P3, PT, R0, 0x89, P1 ;  /* 0x000000890000780c */ /* 0x000fe20000f64270 */
[-C--:B0-----:R-:W-:Y:S01]  /*3c2f0*/  FMUL R5, R191, R2.reuse ;  /* 0x00000002bf057220 */ /* 0x081fe20000400000 */
[----:B------:R-:W-:Y:S01]  /*3c300*/  FMUL R4, R190, R2 ;  /* 0x00000002be047220 */ /* 0x000fe20000400000 */
[----:B------:R-:W-:-:S03]  /*3c310*/  PRMT R7, R6, 0x7610, R7 ;  /* 0x0000761006077816 */ /* 0x000fc60000000007 */
[----:B------:R-:W-:Y:S02]  /*3c320*/  F2FP.F16.F32.PACK_AB R5, RZ, R5 ;  /* 0x00000005ff05723e */ /* 0x000fe400000000ff */
[----:B------:R-:W-:Y:S01]  /*3c330*/  F2FP.F16.F32.PACK_AB R4, RZ, R4 ;  /* 0x00000004ff04723e */ /* 0x000fe200000000ff */
[----:B------:R0:W-:Y:S01]  /*3c340*/  @P2 STG.E.U16 desc[UR36][R10.64+0x110], R7 ;  /* 0x000110070a002986 */ /* 0x0001e2000c101524 */
[----:B------:R-:W-:Y:S01]  /*3c350*/  ISETP.GT.AND P2, PT, R0, 0x89, P4 ;  /* 0x000000890000780c */ /* 0x000fe20002744270 */
[----:B------:R-:W-:Y:S02]  /*3c360*/  FMUL R6, R188, R2 ;  /* 0x00000002bc067220 */ /* 0x000fe40000400000 */
[----:B------:R1:W-:Y:S01]  /*3c370*/  @P3 STG.E.U16 desc[UR36][R10.64+0x112], R5 ;  /* 0x000112050a003986 */ /* 0x0003e2000c101524 */
[----:B0-----:R-:W-:Y:S01]  /*3c380*/  PRMT R7, R4, 0x7610, R7 ;  /* 0x0000761004077816 */ /* 0x001fe20000000007 */
[----:B------:R-:W-:Y:S01]  /*3c390*/  @P6 IMAD.MOV.U32 R4, RZ, RZ, R8 ;  /* 0x000000ffff046224 */ /* 0x000fe200078e0008 */
[----:B-1----:R-:W-:-:S02]  /*3c3a0*/  @P6 MOV R5, R9 ;  /* 0x0000000900056202 */ /* 0x002fc40000000f00 */
[----:B------:R-:W-:-:S03]  /*3c3b0*/  F2FP.F16.F32.PACK_AB R6, RZ, R6 ;  /* 0x00000006ff06723e */ /* 0x000fc600000000ff */
[----:B------:R0:W-:Y:S01]  /*3c3c0*/  @P6 STG.E.U16 desc[UR36][R4.64+0x110], R7 ;  /* 0x0001100704006986 */ /* 0x0001e2000c101524 */
[----:B------:R-:W-:Y:S02]  /*3c3d0*/  ISETP.GT.AND P3, PT, R0, 0x90, P1 ;  /* 0x000000900000780c */ /* 0x000fe40000f64270 */
[----:B------:R-:W-:Y:S01]  /*3c3e0*/  PRMT R17, R6, 0x7610, R17 ;  /* 0x0000761006117816 */ /* 0x000fe20000000011 */
[-C--:B0-----:R-:W-:Y:S01]  /*3c3f0*/  FMUL R4, R187, R2.reuse ;  /* 0x00000002bb047220 */ /* 0x081fe20000400000 */
[----:B------:R-:W-:Y:S02]  /*3c400*/  @P2 IMAD.MOV.U32 R5, RZ, RZ, R9 ;  /* 0x000000ffff052224 */ /* 0x000fe400078e0009 */
[----:B------:R-:W-:Y:S02]  /*3c410*/  FMUL R7, R189, R2 ;  /* 0x00000002bd077220 */ /* 0x000fe40000400000 */
[----:B------:R-:W-:Y:S01]  /*3c420*/  F2FP.F16.F32.PACK_AB R6, RZ, R4 ;  /* 0x00000004ff06723e */ /* 0x000fe200000000ff */
[----:B------:R-:W-:Y:S01]  /*3c430*/  @P2 IMAD.MOV.U32 R4, RZ, RZ, R8 ;  /* 0x000000ffff042224 */ /* 0x000fe200078e0008 */
[----:B------:R-:W-:-:S02]  /*3c440*/  ISETP.GT.AND P6, PT, R0, 0x91, P1 ;  /* 0x000000910000780c */ /* 0x000fc40000fc4270 */
[----:B------:R-:W-:Y:S02]  /*3c450*/  F2FP.F16.F32.PACK_AB R7, RZ, R7 ;  /* 0x00000007ff07723e */ /* 0x000fe400000000ff */
[----:B------:R0:W-:Y:S01]  /*3c460*/  @P2 STG.E.U16 desc[UR36][R4.64+0x112], R17 ;  /* 0x0001121104002986 */ /* 0x0001e2000c101524 */
[----:B------:R-:W-:-:S03]  /*3c470*/  ISETP.GT.AND P2, PT, R0, 0x90, P4 ;  /* 0x000000900000780c */ /* 0x000fc60002744270 */
[----:B------:R1:W-:Y:S01]  /*3c480*/  @P3 STG.E.U16 desc[UR36][R10.64+0x120], R7 ;  /* 0x000120070a003986 */ /* 0x0003e2000c101524 */
[----:B------:R-:W-:Y:S01]  /*3c490*/  ISETP.GT.AND P3, PT, R0, 0x91, P4 ;  /* 0x000000910000780c */ /* 0x000fe20002764270 */
[----:B0-----:R-:W-:-:S05]  /*3c4a0*/  FMUL R4, R186, R2 ;  /* 0x00000002ba047220 */ /* 0x001fca0000400000 */
[----:B------:R-:W-:Y:S01]  /*3c4b0*/  F2FP.F16.F32.PACK_AB R4, RZ, R4 ;  /* 0x00000004ff04723e */ /* 0x000fe200000000ff */
[-C--:B-1----:R-:W-:Y:S01]  /*3c4c0*/  FMUL R7, R184, R2.reuse ;  /* 0x00000002b8077220 */ /* 0x082fe20000400000 */
[----:B------:R0:W-:Y:S01]  /*3c4d0*/  @P6 STG.E.U16 desc[UR36][R10.64+0x122], R6 ;  /* 0x000122060a006986 */ /* 0x0001e2000c101524 */
[----:B------:R-:W-:Y:S01]  /*3c4e0*/  @P2 IMAD.MOV.U32 R5, RZ, RZ, R9 ;  /* 0x000000ffff052224 */ /* 0x000fe200078e0009 */
[----:B------:R-:W-:Y:S01]  /*3c4f0*/  PRMT R17, R4, 0x7610, R17 ;  /* 0x0000761004117816 */ /* 0x000fe20000000011 */
[----:B------:R-:W-:Y:S01]  /*3c500*/  @P2 IMAD.MOV.U32 R4, RZ, RZ, R8 ;  /* 0x000000ffff042224 */ /* 0x000fe200078e0008 */
[C---:B------:R-:W-:Y:S02]  /*3c510*/  ISETP.GT.AND P6, PT, R0.reuse, 0x98, P1 ;  /* 0x000000980000780c */ /* 0x040fe40000fc4270 */
[----:B------:R-:W-:Y:S02]  /*3c520*/  F2FP.F16.F32.PACK_AB R7, RZ, R7 ;  /* 0x00000007ff07723e */ /* 0x000fe400000000ff */
[----:B------:R1:W-:Y:S01]  /*3c530*/  @P2 STG.E.U16 desc[UR36][R4.64+0x120], R17 ;  /* 0x0001201104002986 */ /* 0x0003e2000c101524 */
[----:B------:R-:W-:Y:S01]  /*3c540*/  ISETP.GT.AND P2, PT, R0, 0x99, P1 ;  /* 0x000000990000780c */ /* 0x000fe20000f44270 */
[----:B0-----:R-:W-:-:S05]  /*3c550*/  FMUL R6, R185, R2 ;  /* 0x00000002b9067220 */ /* 0x001fca0000400000 */
[----:B------:R-:W-:Y:S02]  /*3c560*/  F2FP.F16.F32.PACK_AB R6, RZ, R6 ;  /* 0x00000006ff06723e */ /* 0x000fe400000000ff */
[----:B-1----:R-:W-:Y:S01]  /*3c570*/  PRMT R17, R7, 0x7610, R17 ;  /* 0x0000761007117816 */ /* 0x002fe20000000011 */
[----:B------:R-:W-:Y:S01]  /*3c580*/  @P3 IMAD.MOV.U32 R5, RZ, RZ, R9 ;  /* 0x000000ffff053224 */ /* 0x000fe200078e0009 */
[----:B------:R-:W-:Y:S01]  /*3c590*/  @P3 MOV R4, R8 ;  /* 0x0000000800043202 */ /* 0x000fe20000000f00 */
[----:B------:R-:W-:-:S04]  /*3c5a0*/  FMUL R7, R183, R2 ;  /* 0x00000002b7077220 */ /* 0x000fc80000400000 */
        /* <DEDUP_REMOVED lines=9> */
[----:B------:R-:W-:Y:S01]  /*3c640*/  PRMT R7, R5, 0x7610, R7 ;  /* 0x0000761005077816 */ /* 0x000fe20000000007 */
[----:B------:R-:W-:Y:S01]  /*3c650*/  @P3 IMAD.MOV.U32 R5, RZ, RZ, R9 ;  /* 0x000000ffff053224 */ /* 0x000fe200078e0009 */
        /* <DEDUP_REMOVED lines=8> */
[----:B0-----:R-:W-:Y:S01]  /*3c6e0*/  @P6 IMAD.MOV.U32 R4, RZ, RZ, R8 ;  /* 0x000000ffff046224 */ /* 0x001fe200078e0008 */
[----:B------:R-:W-:-:S05]  /*3c6f0*/  @P6 MOV R5, R9 ;  /* 0x0000000900056202 */ /* 0x000fca0000000f00 */
        /* <DEDUP_REMOVED lines=16> */
[-C--:B------:R-:W-:Y:S01]  /*3c800*/  FMUL R6, R175, R2.reuse ;  /* 0x00000002af067220 */ /* 0x080fe20000400000 */
[C---:B------:R-:W-:Y:S02]  /*3c810*/  ISETP.GT.AND P3, PT, R0.reuse, 0xa8, P1 ;  /* 0x000000a80000780c */ /* 0x040fe40000f64270 */
[----:B------:R-:W-:Y:S01]  /*3c820*/  ISETP.GT.AND P6, PT, R0, 0xa9, P1 ;  /* 0x000000a90000780c */ /* 0x000fe20000fc4270 */
[----:B0-----:R-:W-:Y:S02]  /*3c830*/  @P2 IMAD.MOV.U32 R4, RZ, RZ, R8 ;  /* 0x000000ffff042224 */ /* 0x001fe400078e0008 */
        /* <DEDUP_REMOVED lines=14> */
[----:B------:R-:W-:Y:S01]  /*3c920*/  @P2 MOV R4, R8 ;  /* 0x0000000800042202 */ /* 0x000fe20000000f00 */
[-C--:B------:R-:W-:Y:S01]  /*3c930*/  FMUL R6, R172, R2.reuse ;  /* 0x00000002ac067220 */ /* 0x080fe20000400000 */
[----:B0-----:R-:W-:Y:S01]  /*3c940*/  FMUL R7, R173, R2 ;  /* 0x00000002ad077220 */ /* 0x001fe20000400000 */
[----:B-1----:R-:W-:Y:S01]  /*3c950*/  @P2 IMAD.MOV.U32 R5, RZ, RZ, R9 ;  /* 0x000000ffff052224 */ /* 0x002fe200078e0009 */
[----:B------:R-:W-:-:S04]  /*3c960*/  ISETP.GT.AND P6, PT, R0, 0xb0, P1 ;  /* 0x000000b00000780c */ /* 0x000fc80000fc4270 */
[----:B------:R0:W-:Y:S02]  /*3c970*/  @P2 STG.E.U16 desc[UR36][R4.64+0x150], R17 ;  /* 0x0001501104002986 */ /* 0x0001e4000c101524 */
[----:B0-----:R-:W-:Y:S02]  /*3c980*/  F2FP.F16.F32.PACK_AB R5, RZ, R6 ;  /* 0x00000006ff05723e */ /* 0x001fe400000000ff */
[----:B------:R-:W-:Y:S02]  /*3c990*/  F2FP.F16.F32.PACK_AB R4, RZ, R7 ;  /* 0x00000007ff04723e */ /* 0x000fe400000000ff */
[----:B------:R-:W-:Y:S01]  /*3c9a0*/  PRMT R17, R5, 0x7610, R17 ;  /* 0x0000761005117816 */ /* 0x000fe20000000011 */
[----:B------:R-:W-:Y:S01]  /*3c9b0*/  @P3 IMAD.MOV.U32 R5, RZ, RZ, R9 ;  /* 0x000000ffff053224 */ /* 0x000fe200078e0009 */
[----:B------:R-:W-:Y:S01]  /*3c9c0*/  PRMT R7, R4, 0x7610, R7 ;  /* 0x0000761004077816 */ /* 0x000fe20000000007 */
[----:B------:R-:W-:Y:S01]  /*3c9d0*/  @P3 IMAD.MOV.U32 R4, RZ, RZ, R8 ;  /* 0x000000ffff043224 */ /* 0x000fe200078e0008 */
[----:B------:R-:W-:-:S04]  /*3c9e0*/  ISETP.GT.AND P2, PT, R0, 0xb1, P1 ;  /* 0x000000b10000780c */ /* 0x000fc80000f44270 */
[----:B------:R0:W-:Y:S01]  /*3c9f0*/  @P3 STG.E.U16 desc[UR36][R4.64+0x152], R17 ;  /* 0x0001521104003986 */ /* 0x0001e2000c101524 */
[C---:B------:R-:W-:Y:S01]  /*3ca00*/  ISETP.GT.AND P3, PT, R0.reuse, 0xb0, P4 ;  /* 0x000000b00000780c */ /* 0x040fe20002764270 */
[-C--:B------:R-:W-:Y:S02]  /*3ca10*/  FMUL R6, R171, R2.reuse ;  /* 0x00000002ab067220 */ /* 0x080fe40000400000 */
[----:B------:R1:W-:Y:S01]  /*3ca20*/  @P6 STG.E.U16 desc[UR36][R10.64+0x160], R7 ;  /* 0x000160070a006986 */ /* 0x0003e2000c101524 */
[----:B------:R-:W-:Y:S01]  /*3ca30*/  ISETP.GT.AND P6, PT, R0, 0xb1, P4 ;  /* 0x000000b10000780c */ /* 0x000fe200027c4270 */
[-C--:B0-----:R-:W-:Y:S01]  /*3ca40*/  FMUL R5, R170, R2.reuse ;  /* 0x00000002aa057220 */ /* 0x081fe20000400000 */
[----:B------:R-:W-:Y:S01]  /*3ca50*/  FMUL R4, R168, R2 ;  /* 0x00000002a8047220 */ /* 0x000fe20000400000 */
[----:B------:R-:W-:-:S03]  /*3ca60*/  F2FP.F16.F32.PACK_AB R6, RZ, R6 ;  /* 0x00000006ff06723e */ /* 0x000fc600000000ff */
[----:B------:R-:W-:Y:S02]  /*3ca70*/  F2FP.F16.F32.PACK_AB R5, RZ, R5 ;  /* 0x00000005ff05723e */ /* 0x000fe400000000ff */
[----:B------:R-:W-:Y:S02]  /*3ca80*/  F2FP.F16.F32.PACK_AB R4, RZ, R4 ;  /* 0x00000004ff04723e */ /* 0x000fe400000000ff */
[----:B-1----:R-:W-:Y:S02]  /*3ca90*/  PRMT R7, R5, 0x7610, R7 ;  /* 0x0000761005077816 */ /* 0x002fe40000000007 */
[----:B------:R-:W-:Y:S01]  /*3caa0*/  PRMT R17, R4, 0x7610, R17 ;  /* 0x0000761004117816 */ /* 0x000fe20000000011 */
[----:B------:R-:W-:Y:S01]  /*3cab0*/  @P3 IMAD.MOV.U32 R4, RZ, RZ, R8 ;  /* 0x000000ffff043224 */ /* 0x000fe200078e0008 */
[----:B------:R-:W-:Y:S01]  /*3cac0*/  @P3 MOV R5, R9 ;  /* 0x0000000900053202 */ /* 0x000fe20000000f00 */
        /* <DEDUP_REMOVED lines=22> */
[----:B0-----:R-:W-:Y:S01]  /*3cc30*/  PRMT R7, R4, 0x7610, R7 ;  /* 0x0000761004077816 */ /* 0x001fe20000000007 */
[----:B------:R-:W-:-:S05]  /*3cc40*/  @P6 IMAD.MOV.U32 R4, RZ, RZ, R8 ;  /* 0x000000ffff046224 */ /* 0x000fca00078e0008 */
[----:B------:R0:W-:Y:S01]  /*3cc50*/  @P6 STG.E.U16 desc[UR36][R4.64+0x170], R17 ;  /* 0x0001701104006986 */ /* 0x0001e2000c101524 */
[----:B------:R-:W-:Y:S01]  /*3cc60*/  FMUL R6, R165, R2 ;  /* 0x00000002a5067220 */ /* 0x000fe20000400000 */
[C---:B------:R-:W-:Y:S02]  /*3cc70*/  ISETP.GT.AND P3, PT, R0.reuse, 0xc0, P1 ;  /* 0x000000c00000780c */ /* 0x040fe40000f64270 */
[----:B------:R-:W-:Y:S02]  /*3cc80*/  ISETP.GT.AND P6, PT, R0, 0xc0, P4 ;  /* 0x000000c00000780c */ /* 0x000fe400027c4270 */
[----:B0-----:R-:W-:Y:S01]  /*3cc90*/  @P2 MOV R4, R8 ;  /* 0x0000000800042202 */ /* 0x001fe20000000f00 */
        /* <DEDUP_REMOVED lines=14> */
[----:B------:R-:W-:Y:S02]  /*3cd80*/  @P6 IMAD.MOV.U32 R4, RZ, RZ, R8 ;  /* 0x000000ffff046224 */ /* 0x000fe400078e0008 */
[----:B-1----:R-:W-:Y:S01]  /*3cd90*/  @P6 IMAD.MOV.U32 R5, RZ, RZ, R9 ;  /* 0x000000ffff056224 */ /* 0x002fe200078e0009 */
[----:B------:R-:W-:-:S04]  /*3cda0*/  F2FP.F16.F32.PACK_AB R6, RZ, R6 ;  /* 0x00000006ff06723e */ /* 0x000fc800000000ff */
[----:B------:R0:W-:Y:S01]  /*3cdb0*/  @P6 STG.E.U16 desc[UR36][R4.64+0x180], R7 ;  /* 0x0001800704006986 */ /* 0x0001e2000c101524 */
[----:B------:R-:W-:Y:S02]  /*3cdc0*/  ISETP.GT.AND P2, PT, R0, 0xc8, P1 ;  /* 0x000000c80000780c */ /* 0x000fe40000f44270 */
[----:B------:R-:W-:Y:S01]  /*3cdd0*/  PRMT R17, R6, 0x7610, R17 ;  /* 0x0000761006117816 */ /* 0x000fe20000000011 */
[-C--:B0-----:R-:W-:Y:S01]  /*3cde0*/  FMUL R4, R159, R2.reuse ;  /* 0x000000029f047220 */ /* 0x081fe20000400000 */
[----:B------:R-:W-:Y:S01]  /*3cdf0*/  @P3 MOV R5, R9 ;  /* 0x0000000900053202 */ /* 0x000fe20000000f00 */
[----:B------:R-:W-:-:S03]  /*3ce00*/  FMUL R7, R161, R2 ;  /* 0x00000002a1077220 */ /* 0x000fc60000400000 */
[----:B------:R-:W-:Y:S01]  /*3ce10*/  F2FP.F16.F32.PACK_AB R6, RZ, R4 ;  /* 0x00000004ff06723e */ /* 0x000fe200000000ff */
[----:B------:R-:W-:Y:S01]  /*3ce20*/  @P3 IMAD.MOV.U32 R4, RZ, RZ, R8 ;  /* 0x000000ffff043224 */ /* 0x000fe200078e0008 */
[C---:B------:R-:W-:Y:S02]  /*3ce30*/  ISETP.GT.AND P6, PT, R0.reuse, 0xc9, P1 ;  /* 0x000000c90000780c */ /* 0x040fe40000fc4270 */
        /* <DEDUP_REMOVED lines=34> */
[----:B------:R-:W-:Y:S02]  /*3d060*/  PRMT R17, R4, 0x7610, R17 ;  /* 0x0000761004117816 */ /* 0x000fe40000000011 */
[----:B------:R-:W-:-:S05]  /*3d070*/  @P2 MOV R4, R8 ;  /* 0x0000000800042202 */ /* 0x000fca0000000f00 */
[----:B------:R0:W-:Y:S02]  /*3d080*/  @P2 STG.E.U16 desc[UR36][R4.64+0x1a0], R7 ;  /* 0x0001a00704002986 */ /* 0x0001e4000c101524 */
[----:B0-----:R-:W-:Y:S02]  /*3d090*/  @P6 IMAD.MOV.U32 R4, RZ, RZ, R8 ;  /* 0x000000ffff046224 */ /* 0x001fe400078e0008 */
[----:B------:R-:W-:-:S05]  /*3d0a0*/  @P6 IMAD.MOV.U32 R5, RZ, RZ, R9 ;  /* 0x000000ffff056224 */ /* 0x000fca00078e0009 */
[----:B------:R0:W-:Y:S02]  /*3d0b0*/  @P6 STG.E.U16 desc[UR36][R4.64+0x1a2], R17 ;  /* 0x0001a21104006986 */ /* 0x0001e4000c101524 */
[-C--:B0-----:R-:W-:Y:S02]  /*3d0c0*/  FMUL R4, R19, R2.reuse ;  /* 0x0000000213047220 */ /* 0x081fe40000400000 */
[----:B------:R-:W2:Y:S01]  /*3d0d0*/  LDL.LU R19, [R1+0x404] ;  /* 0x0004040001137983 */ /* 0x000ea20000300800 */
[C---:B------:R-:W-:Y:S01]  /*3d0e0*/  ISETP.GT.AND P3, PT, R0.reuse, 0xd8, P1 ;  /* 0x000000d80000780c */ /* 0x040fe20000f64270 */
[-C--:B------:R-:W-:Y:S01]  /*3d0f0*/  FMUL R6, R153, R2.reuse ;  /* 0x0000000299067220 */ /* 0x080fe20000400000 */
[C---:B------:R-:W-:Y:S01]  /*3d100*/  ISETP.GT.AND P2, PT, R0.reuse, 0xd9, P1 ;  /* 0x000000d90000780c */ /* 0x040fe20000f44270 */
[----:B------:R-:W-:Y:S01]  /*3d110*/  FMUL R5, R23, R2 ;  /* 0x0000000217057220 */ /* 0x000fe20000400000 */
[----:B------:R-:W-:Y:S01]  /*3d120*/  ISETP.GT.AND P6, PT, R0, 0xd8, P4 ;  /* 0x000000d80000780c */ /* 0x000fe200027c4270 */
[----:B------:R-:W4:Y:S01]  /*3d130*/  LDL.LU R218, [R1+0x4ac] ;  /* 0x0004ac0001da7983 */ /* 0x000f220000300800 */
[----:B------:R-:W-:-:S02]  /*3d140*/  F2FP.F16.F32.PACK_AB R6, RZ, R6 ;  /* 0x00000006ff06723e */ /* 0x000fc400000000ff */
[----:B------:R-:W-:Y:S01]  /*3d150*/  F2FP.F16.F32.PACK_AB R5, RZ, R5 ;  /* 0x00000005ff05723e */ /* 0x000fe200000000ff */
[----:B------:R-:W5:Y:S01]  /*3d160*/  LDL.LU R216, [R1+0x4b0] ;  /* 0x0004b00001d87983 */ /* 0x000f620000300800 */
[----:B------:R-:W-:-:S03]  /*3d170*/  F2FP.F16.F32.PACK_AB R4, RZ, R4 ;  /* 0x00000004ff04723e */ /* 0x000fc600000000ff */
[----:B------:R0:W-:Y:S01]  /*3d180*/  @P3 STG.E.U16 desc[UR36][R10.64+0x1b0], R6 ;  /* 0x0001b0060a003986 */ /* 0x0001e2000c101524 */
[----:B------:R-:W-:Y:S02]  /*3d190*/  ISETP.GT.AND P3, PT, R0, 0xd9, P4 ;  /* 0x000000d90000780c */ /* 0x000fe40002764270 */
[----:B------:R-:W-:Y:S01]  /*3d1a0*/  PRMT R7, R4, 0x7610, R7 ;  /* 0x0000761004077816 */ /* 0x000fe20000000007 */
[----:B------:R1:W-:Y:S01]  /*3d1b0*/  @P2 STG.E.U16 desc[UR36][R10.64+0x1b2], R5 ;  /* 0x0001b2050a002986 */ /* 0x0003e2000c101524 */
[----:B------:R-:W-:-:S03]  /*3d1c0*/  @P6 IMAD.MOV.U32 R4, RZ, RZ, R8 ;  /* 0x000000ffff046224 */ /* 0x000fc600078e0008 */
[----:B------:R-:W5:Y:S01]  /*3d1d0*/  LDL.LU R217, [R1+0x4b4] ;  /* 0x0004b40001d97983 */ /* 0x000f620000300800 */
[----:B0-----:R-:W-:Y:S01]  /*3d1e0*/  FMUL R6, R219, R2 ;  /* 0x00000002db067220 */ /* 0x001fe20000400000 */
[----:B-1----:R-:W-:Y:S02]  /*3d1f0*/  @P6 MOV R5, R9 ;  /* 0x0000000900056202 */ /* 0x002fe40000000f00 */
[----:B------:R-:W5:Y:S02]  /*3d200*/  LDL.LU R215, [R1+0x4b8] ;  /* 0x0004b80001d77983 */ /* 0x000f640000300800 */
[----:B------:R-:W-:Y:S02]  /*3d210*/  F2FP.F16.F32.PACK_AB R6, RZ, R6 ;  /* 0x00000006ff06723e */ /* 0x000fe400000000ff */
[----:B------:R0:W-:Y:S02]  /*3d220*/  @P6 STG.E.U16 desc[UR36][R4.64+0x1b0], R7 ;  /* 0x0001b00704006986 */ /* 0x0001e4000c101524 */
[----:B------:R-:W-:Y:S01]  /*3d230*/  PRMT R17, R6, 0x7610, R17 ;  /* 0x0000761006117816 */ /* 0x000fe20000000011 */
[----:B------:R-:W-:Y:S01]  /*3d240*/  FMUL R6, R235, R2 ;  /* 0x00000002eb067220 */ /* 0x000fe20000400000 */
[C---:B------:R-:W-:Y:S01]  /*3d250*/  ISETP.GT.AND P2, PT, R0.reuse, 0xe0, P1 ;  /* 0x000000e00000780c */ /* 0x040fe20000f44270 */
[----:B------:R-:W5:Y:S01]  /*3d260*/  LDL.LU R214, [R1+0x4bc] ;  /* 0x0004bc0001d67983 */ /* 0x000f620000300800 */
[----:B------:R-:W-:-:S03]  /*3d270*/  ISETP.GT.AND P6, PT, R0, 0xe1, P1 ;  /* 0x000000e10000780c */ /* 0x000fc60000fc4270 */
[----:B------:R-:W5:Y:S01]  /*3d280*/  LDL.LU R212, [R1+0x4c0] ;  /* 0x0004c00001d47983 */ /* 0x000f620000300800 */
[----:B0-----:R-:W-:Y:S02]  /*3d290*/  @P3 IMAD.MOV.U32 R4, RZ, RZ, R8 ;  /* 0x000000ffff043224 */ /* 0x001fe400078e0008 */
[----:B------:R-:W-:Y:S01]  /*3d2a0*/  FMUL R7, R220, R2 ;  /* 0x00000002dc077220 */ /* 0x000fe20000400000 */
[----:B------:R-:W-:Y:S01]  /*3d2b0*/  @P3 IMAD.MOV.U32 R5, RZ, RZ, R9 ;  /* 0x000000ffff053224 */ /* 0x000fe200078e0009 */
[----:B------:R-:W5:Y:S04]  /*3d2c0*/  LDL.LU R213, [R1+0x4c4] ;  /* 0x0004c40001d57983 */ /* 0x000f680000300800 */
[----:B------:R0:W-:Y:S01]  /*3d2d0*/  @P3 STG.E.U16 desc[UR36][R4.64+0x1b2], R17 ;  /* 0x0001b21104003986 */ /* 0x0001e2000c101524 */
[----:B------:R-:W-:-:S03]  /*3d2e0*/  ISETP.GT.AND P3, PT, R0, 0xe0, P4 ;  /* 0x000000e00000780c */ /* 0x000fc60002764270 */
[----:B------:R-:W5:Y:S04]  /*3d2f0*/  LDL.LU R211, [R1+0x4c8] ;  /* 0x0004c80001d37983 */ /* 0x000f680000300800 */
[----:B------:R-:W5:Y:S01]  /*3d300*/  LDL.LU R210, [R1+0x4cc] ;  /* 0x0004cc0001d27983 */ /* 0x000f620000300800 */
[----:B0-----:R-:W-:-:S03]  /*3d310*/  F2FP.F16.F32.PACK_AB R5, RZ, R7 ;  /* 0x00000007ff05723e */ /* 0x001fc600000000ff */
[----:B------:R-:W5:Y:S01]  /*3d320*/  LDL.LU R208, [R1+0x4d0] ;  /* 0x0004d00001d07983 */ /* 0x000f620000300800 */
[----:B------:R-:W-:Y:S01]  /*3d330*/  F2FP.F16.F32.PACK_AB R4, RZ, R6 ;  /* 0x00000006ff04723e */ /* 0x000fe200000000ff */
[----:B------:R-:W-:Y:S01]  /*3d340*/  FMUL R6, R234, R2 ;  /* 0x00000002ea067220 */ /* 0x000fe20000400000 */
[----:B------:R-:W-:Y:S01]  /*3d350*/  PRMT R7, R5, 0x7610, R7 ;  /* 0x0000761005077816 */ /* 0x000fe20000000007 */
[----:B------:R-:W5:Y:S01]  /*3d360*/  LDL.LU R209, [R1+0x4d4] ;  /* 0x0004d40001d17983 */ /* 0x000f620000300800 */
[----:B------:R-:W-:Y:S02]  /*3d370*/  PRMT R5, R4, 0x7610, R5 ;  /* 0x0000761004057816 */ /* 0x000fe40000000005 */
[----:B------:R-:W-:Y:S01]  /*3d380*/  F2FP.F16.F32.PACK_AB R4, RZ, R6 ;  /* 0x00000006ff04723e */ /* 0x000fe200000000ff */
[----:B------:R0:W-:Y:S01]  /*3d390*/  @P2 STG.E.U16 desc[UR36][R10.64+0x1c0], R7 ;  /* 0x0001c0070a002986 */ /* 0x0001e2000c101524 */
[----:B------:R-:W-:Y:S02]  /*3d3a0*/  ISETP.GT.AND P2, PT, R0, 0xe1, P4 ;  /* 0x000000e10000780c */ /* 0x000fe40002744270 */
[----:B------:R-:W-:Y:S01]  /*3d3b0*/  PRMT R17, R4, 0x7610, R17 ;  /* 0x0000761004117816 */ /* 0x000fe20000000011 */
[----:B------:R1:W-:Y:S01]  /*3d3c0*/  @P6 STG.E.U16 desc[UR36][R10.64+0x1c2], R5 ;  /* 0x0001c2050a006986 */ /* 0x0003e2000c101524 */
[----:B------:R-:W-:-:S02]  /*3d3d0*/  @P3 IMAD.MOV.U32 R4, RZ, RZ, R8 ;  /* 0x000000ffff043224 */ /* 0x000fc400078e0008 */
[-C--:B------:R-:W-:Y:S01]  /*3d3e0*/  FMUL R6, R233, R2.reuse ;  /* 0x00000002e9067220 */ /* 0x080fe20000400000 */
[----:B------:R-:W5:Y:S01]  /*3d3f0*/  LDL.LU R207, [R1+0x4d8] ;  /* 0x0004d80001cf7983 */ /* 0x000f620000300800 */
[----:B0-----:R-:W-:Y:S01]  /*3d400*/  FMUL R7, R232, R2 ;  /* 0x00000002e8077220 */ /* 0x001fe20000400000 */
[----:B-1----:R-:W-:Y:S01]  /*3d410*/  @P3 IMAD.MOV.U32 R5, RZ, RZ, R9 ;  /* 0x000000ffff053224 */ /* 0x002fe200078e0009 */
[----:B------:R-:W-:Y:S01]  /*3d420*/  ISETP.GT.AND P6, PT, R0, 0xe8, P1 ;  /* 0x000000e80000780c */ /* 0x000fe20000fc4270 */
[----:B------:R-:W5:Y:S04]  /*3d430*/  LDL.LU R206, [R1+0x4dc] ;  /* 0x0004dc0001ce7983 */ /* 0x000f680000300800 */
[----:B------:R0:W-:Y:S04]  /*3d440*/  @P3 STG.E.U16 desc[UR36][R4.64+0x1c0], R17 ;  /* 0x0001c01104003986 */ /* 0x0001e8000c101524 */
[----:B------:R-:W5:Y:S01]  /*3d450*/  LDL.LU R204, [R1+0x4e0] ;  /* 0x0004e00001cc7983 */ /* 0x000f620000300800 */
[----:B0-----:R-:W-:-:S03]  /*3d460*/  F2FP.F16.F32.PACK_AB R5, RZ, R6 ;  /* 0x00000006ff05723e */ /* 0x001fc600000000ff */
[----:B------:R-:W5:Y:S01]  /*3d470*/  LDL.LU R205, [R1+0x4e4] ;  /* 0x0004e40001cd7983 */ /* 0x000f620000300800 */
[----:B------:R-:W-:Y:S02]  /*3d480*/  F2FP.F16.F32.PACK_AB R4, RZ, R7 ;  /* 0x00000007ff04723e */ /* 0x000fe400000000ff */
[----:B------:R-:W-:Y:S01]  /*3d490*/  PRMT R17, R5, 0x7610, R17 ;  /* 0x0000761005117816 */ /* 0x000fe20000000011 */
[----:B------:R-:W-:Y:S01]  /*3d4a0*/  @P2 IMAD.MOV.U32 R5, RZ, RZ, R9 ;  /* 0x000000ffff052224 */ /* 0x000fe200078e0009 */
[----:B------:R-:W-:Y:S02]  /*3d4b0*/  PRMT R7, R4, 0x7610, R7 ;  /* 0x0000761004077816 */ /* 0x000fe40000000007 */
[C---:B------:R-:W-:Y:S01]  /*3d4c0*/  ISETP.GT.AND P3, PT, R0.reuse, 0xe9, P1 ;  /* 0x000000e90000780c */ /* 0x040fe20000f64270 */
[----:B------:R-:W-:Y:S01]  /*3d4d0*/  FMUL R6, R231, R2 ;  /* 0x00000002e7067220 */ /* 0x000fe20000400000 */
[----:B------:R-:W-:Y:S01]  /*3d4e0*/  @P2 MOV R4, R8 ;  /* 0x0000000800042202 */ /* 0x000fe20000000f00 */
[----:B------:R-:W5:Y:S04]  /*3d4f0*/  LDL.LU R203, [R1+0x4e8] ;  /* 0x0004e80001cb7983 */ /* 0x000f680000300800 */
[----:B------:R0:W-:Y:S01]  /*3d500*/  @P2 STG.E.U16 desc[UR36][R4.64+0x1c2], R17 ;  /* 0x0001c21104002986 */ /* 0x0001e2000c101524 */
[----:B------:R-:W-:-:S03]  /*3d510*/  ISETP.GT.AND P2, PT, R0, 0xe8, P4 ;  /* 0x000000e80000780c */ /* 0x000fc60002744270 */
[----:B------:R1:W-:Y:S01]  /*3d520*/  @P6 STG.E.U16 desc[UR36][R10.64+0x1d0], R7 ;  /* 0x0001d0070a006986 */ /* 0x0003e2000c101524 */
[----:B------:R-:W-:Y:S02]  /*3d530*/  ISETP.GT.AND P6, PT, R0, 0xe9, P4 ;  /* 0x000000e90000780c */ /* 0x000fe400027c4270 */
[----:B------:R-:W-:Y:S01]  /*3d540*/  F2FP.F16.F32.PACK_AB R6, RZ, R6 ;  /* 0x00000006ff06723e */ /* 0x000fe200000000ff */
[----:B------:R-:W5:Y:S01]  /*3d550*/  LDL.LU R202, [R1+0x4ec] ;  /* 0x0004ec0001ca7983 */ /* 0x000f620000300800 */
[-C--:B0-----:R-:W-:Y:S01]  /*3d560*/  FMUL R5, R230, R2.reuse ;  /* 0x00000002e6057220 */ /* 0x081fe20000400000 */
[----:B------:R-:W-:Y:S02]  /*3d570*/  FMUL R4, R229, R2 ;  /* 0x00000002e5047220 */ /* 0x000fe40000400000 */
[----:B------:R0:W-:Y:S02]  /*3d580*/  @P3 STG.E.U16 desc[UR36][R10.64+0x1d2], R6 ;  /* 0x0001d2060a003986 */ /* 0x0001e4000c101524 */
[----:B------:R-:W-:-:S02]  /*3d590*/  F2FP.F16.F32.PACK_AB R5, RZ, R5 ;  /* 0x00000005ff05723e */ /* 0x000fc400000000ff */
[----:B------:R-:W5:Y:S01]  /*3d5a0*/  LDL.LU R200, [R1+0x4f0] ;  /* 0x0004f00001c87983 */ /* 0x000f620000300800 */
[----:B------:R-:W-:Y:S02]  /*3d5b0*/  F2FP.F16.F32.PACK_AB R4, RZ, R4 ;  /* 0x00000004ff04723e */ /* 0x000fe400000000ff */
[----:B-1----:R-:W-:Y:S01]  /*3d5c0*/  PRMT R7, R5, 0x7610, R7 ;  /* 0x0000761005077816 */ /* 0x002fe20000000007 */
[----:B------:R-:W-:Y:S01]  /*3d5d0*/  @P2 IMAD.MOV.U32 R5, RZ, RZ, R9 ;  /* 0x000000ffff052224 */ /* 0x000fe200078e0009 */
[----:B------:R-:W-:Y:S01]  /*3d5e0*/  PRMT R17, R4, 0x7610, R17 ;  /* 0x0000761004117816 */ /* 0x000fe20000000011 */
[----:B------:R-:W-:Y:S01]  /*3d5f0*/  @P2 IMAD.MOV.U32 R4, RZ, RZ, R8 ;  /* 0x000000ffff042224 */ /* 0x000fe200078e0008 */
[----:B------:R-:W-:Y:S01]  /*3d600*/  ISETP.GT.AND P3, PT, R0, 0xf0, P1 ;  /* 0x000000f00000780c */ /* 0x000fe20000f64270 */
[----:B0-----:R-:W-:Y:S01]  /*3d610*/  FMUL R6, R228, R2 ;  /* 0x00000002e4067220 */ /* 0x001fe20000400000 */
[----:B------:R-:W5:Y:S04]  /*3d620*/  LDL.LU R201, [R1+0x4f4] ;  /* 0x0004f40001c97983 */ /* 0x000f680000300800 */
[----:B------:R0:W-:Y:S04]  /*3d630*/  @P2 STG.E.U16 desc[UR36][R4.64+0x1d0], R7 ;  /* 0x0001d00704002986 */ /* 0x0001e8000c101524 */
[----:B------:R-:W5:Y:S01]  /*3d640*/  LDL.LU R199, [R1+0x4f8] ;  /* 0x0004f80001c77983 */ /* 0x000f620000300800 */
[----:B------:R-:W-:-:S03]  /*3d650*/  F2FP.F16.F32.PACK_AB R6, RZ, R6 ;  /* 0x00000006ff06723e */ /* 0x000fc600000000ff */
[----:B------:R-:W5:Y:S01]  /*3d660*/  LDL.LU R198, [R1+0x4fc] ;  /* 0x0004fc0001c67983 */ /* 0x000f620000300800 */
[----:B0-----:R-:W-:Y:S01]  /*3d670*/  @P6 IMAD.MOV.U32 R4, RZ, RZ, R8 ;  /* 0x000000ffff046224 */ /* 0x001fe200078e0008 */
[----:B------:R-:W-:Y:S02]  /*3d680*/  @P6 MOV R5, R9 ;  /* 0x0000000900056202 */ /* 0x000fe40000000f00 */
[----:B------:R-:W5:Y:S01]  /*3d690*/  LDL.LU R196, [R1+0x500] ;  /* 0x0005000001c47983 */ /* 0x000f620000300800 */
[----:B------:R-:W-:-:S03]  /*3d6a0*/  ISETP.GT.AND P2, PT, R0, 0xf1, P1 ;  /* 0x000000f10000780c */ /* 0x000fc60000f44270 */
[----:B------:R0:W-:Y:S04]  /*3d6b0*/  @P6 STG.E.U16 desc[UR36][R4.64+0x1d2], R17 ;  /* 0x0001d21104006986 */ /* 0x0001e8000c101524 */
[----:B------:R-:W5:Y:S01]  /*3d6c0*/  LDL.LU R197, [R1+0x504] ;  /* 0x0005040001c57983 */ /* 0x000f620000300800 */
[----:B------:R-:W-:-:S03]  /*3d6d0*/  ISETP.GT.AND P6, PT, R0, 0xf0, P4 ;  /* 0x000000f00000780c */ /* 0x000fc600027c4270 */
[----:B------:R-:W5:Y:S01]  /*3d6e0*/  LDL.LU R195, [R1+0x508] ;  /* 0x0005080001c37983 */ /* 0x000f620000300800 */
[----:B0-----:R-:W-:-:S03]  /*3d6f0*/  FMUL R4, R227, R2 ;  /* 0x00000002e3047220 */ /* 0x001fc60000400000 */
[----:B------:R-:W5:Y:S04]  /*3d700*/  LDL.LU R194, [R1+0x50c] ;  /* 0x00050c0001c27983 */ /* 0x000f680000300800 */
[----:B------:R-:W5:Y:S01]  /*3d710*/  LDL.LU R192, [R1+0x510] ;  /* 0x0005100001c07983 */ /* 0x000f620000300800 */
[----:B------:R-:W-:-:S03]  /*3d720*/  F2FP.F16.F32.PACK_AB R4, RZ, R4 ;  /* 0x00000004ff04723e */ /* 0x000fc600000000ff */
[----:B------:R-:W5:Y:S01]  /*3d730*/  LDL.LU R193, [R1+0x514] ;  /* 0x0005140001c17983 */ /* 0x000f620000300800 */
[----:B------:R-:W-:-:S03]  /*3d740*/  FMUL R5, R226, R2 ;  /* 0x00000002e2057220 */ /* 0x000fc60000400000 */
[----:B------:R-:W5:Y:S04]  /*3d750*/  LDL.LU R191, [R1+0x518] ;  /* 0x0005180001bf7983 */ /* 0x000f680000300800 */
[----:B------:R0:W-:Y:S04]  /*3d760*/  @P3 STG.E.U16 desc[UR36][R10.64+0x1e0], R6 ;  /* 0x0001e0060a003986 */ /* 0x0001e8000c101524 */
[----:B------:R-:W5:Y:S01]  /*3d770*/  LDL.LU R190, [R1+0x51c] ;  /* 0x00051c0001be7983 */ /* 0x000f620000300800 */
[----:B------:R-:W-:-:S03]  /*3d780*/  ISETP.GT.AND P3, PT, R0, 0xf1, P4 ;  /* 0x000000f10000780c */ /* 0x000fc60002764270 */
[----:B------:R-:W5:Y:S01]  /*3d790*/  LDL.LU R188, [R1+0x520] ;  /* 0x0005200001bc7983 */ /* 0x000f620000300800 */
[----:B------:R-:W-:Y:S01]  /*3d7a0*/  PRMT R7, R4, 0x7610, R7 ;  /* 0x0000761004077816 */ /* 0x000fe20000000007 */
[----:B0-----:R-:W-:Y:S02]  /*3d7b0*/  FMUL R6, R225, R2 ;  /* 0x00000002e1067220 */ /* 0x001fe40000400000 */
[----:B------:R-:W5:Y:S01]  /*3d7c0*/  LDL.LU R189, [R1+0x524] ;  /* 0x0005240001bd7983 */ /* 0x000f620000300800 */
[----:B------:R-:W-:-:S03]  /*3d7d0*/  F2FP.F16.F32.PACK_AB R5, RZ, R5 ;  /* 0x00000005ff05723e */ /* 0x000fc600000000ff */
[----:B------:R-:W5:Y:S01]  /*3d7e0*/  LDL.LU R187, [R1+0x528] ;  /* 0x0005280001bb7983 */ /* 0x000f620000300800 */
[----:B------:R-:W-:-:S03]  /*3d7f0*/  F2FP.F16.F32.PACK_AB R4, RZ, R6 ;  /* 0x00000006ff04723e */ /* 0x000fc600000000ff */
[----:B------:R-:W5:Y:S04]  /*3d800*/  LDL.LU R186, [R1+0x52c] ;  /* 0x00052c0001ba7983 */ /* 0x000f680000300800 */
[----:B------:R-:W5:Y:S04]  /*3d810*/  LDL.LU R184, [R1+0x530] ;  /* 0x0005300001b87983 */ /* 0x000f680000300800 */
[----:B------:R-:W5:Y:S01]  /*3d820*/  LDL.LU R185, [R1+0x534] ;  /* 0x0005340001b97983 */ /* 0x000f620000300800 */
[----:B------:R-:W-:-:S03]  /*3d830*/  PRMT R6, R5, 0x7610, R6 ;  /* 0x0000761005067816 */ /* 0x000fc60000000006 */
[----:B------:R-:W5:Y:S01]  /*3d840*/  LDL.LU R183, [R1+0x538] ;  /* 0x0005380001b77983 */ /* 0x000f620000300800 */
[----:B------:R-:W-:-:S03]  /*3d850*/  @P6 IMAD.MOV.U32 R5, RZ, RZ, R9 ;  /* 0x000000ffff056224 */ /* 0x000fc600078e0009 */
[----:B------:R-:W5:Y:S04]  /*3d860*/  LDL.LU R182, [R1+0x53c] ;  /* 0x00053c0001b67983 */ /* 0x000f680000300800 */
[----:B------:R0:W-:Y:S04]  /*3d870*/  @P2 STG.E.U16 desc[UR36][R10.64+0x1e2], R7 ;  /* 0x0001e2070a002986 */ /* 0x0001e8000c101524 */
[----:B------:R-:W5:Y:S04]  /*3d880*/  LDL.LU R180, [R1+0x540] ;  /* 0x0005400001b47983 */ /* 0x000f680000300800 */
[----:B------:R-:W5:Y:S01]  /*3d890*/  LDL.LU R181, [R1+0x544] ;  /* 0x0005440001b57983 */ /* 0x000f620000300800 */
[----:B0-----:R-:W-:Y:S01]  /*3d8a0*/  PRMT R7, R4, 0x7610, R7 ;  /* 0x0000761004077816 */ /* 0x001fe20000000007 */
[----:B------:R-:W-:-:S02]  /*3d8b0*/  @P6 IMAD.MOV.U32 R4, RZ, RZ, R8 ;  /* 0x000000ffff046224 */ /* 0x000fc400078e0008 */
[----:B------:R-:W5:Y:S04]  /*3d8c0*/  LDL.LU R179, [R1+0x548] ;  /* 0x0005480001b37983 */ /* 0x000f680000300800 */
[----:B------:R-:W5:Y:S04]  /*3d8d0*/  LDL.LU R178, [R1+0x54c] ;  /* 0x00054c0001b27983 */ /* 0x000f680000300800 */
[----:B------:R-:W5:Y:S04]  /*3d8e0*/  LDL.LU R176, [R1+0x550] ;  /* 0x0005500001b07983 */ /* 0x000f680000300800 */
[----:B------:R-:W5:Y:S04]  /*3d8f0*/  LDL.LU R177, [R1+0x554] ;  /* 0x0005540001b17983 */ /* 0x000f680000300800 */
[----:B------:R-:W5:Y:S04]  /*3d900*/  LDL.LU R175, [R1+0x558] ;  /* 0x0005580001af7983 */ /* 0x000f680000300800 */
[----:B------:R0:W-:Y:S04]  /*3d910*/  @P6 STG.E.U16 desc[UR36][R4.64+0x1e0], R6 ;  /* 0x0001e00604006986 */ /* 0x0001e8000c101524 */
[----:B------:R-:W5:Y:S04]  /*3d920*/  LDL.LU R174, [R1+0x55c] ;  /* 0x00055c0001ae7983 */ /* 0x000f680000300800 */
[----:B------:R-:W5:Y:S01]  /*3d930*/  LDL.LU R172, [R1+0x560] ;  /* 0x0005600001ac7983 */ /* 0x000f620000300800 */
[----:B0-----:R-:W-:-:S03]  /*3d940*/  @P3 IMAD.MOV.U32 R4, RZ, RZ, R8 ;  /* 0x000000ffff043224 */ /* 0x001fc600078e0008 */
[----:B------:R-:W5:Y:S01]  /*3d950*/  LDL.LU R173, [R1+0x564] ;  /* 0x0005640001ad7983 */ /* 0x000f620000300800 */
[----:B------:R-:W-:Y:S02]  /*3d960*/  @P3 IMAD.MOV.U32 R5, RZ, RZ, R9 ;  /* 0x000000ffff053224 */ /* 0x000fe400078e0009 */
[----:B------:R-:W-:Y:S01]  /*3d970*/  FMUL R6, R224, R2 ;  /* 0x00000002e0067220 */ /* 0x000fe20000400000 */
[----:B------:R-:W5:Y:S01]  /*3d980*/  LDL.LU R171, [R1+0x568] ;  /* 0x0005680001ab7983 */ /* 0x000f620000300800 */
[----:B------:R-:W-:-:S03]  /*3d990*/  ISETP.GT.AND P2, PT, R0, 0xf8, P1 ;  /* 0x000000f80000780c */ /* 0x000fc60000f44270 */
[----:B------:R-:W5:Y:S01]  /*3d9a0*/  LDL.LU R170, [R1+0x56c] ;  /* 0x00056c0001aa7983 */ /* 0x000f620000300800 */
[----:B------:R-:W-:-:S03]  /*3d9b0*/  ISETP.GT.AND P6, PT, R0, 0xf8, P4 ;  /* 0x000000f80000780c */ /* 0x000fc600027c4270 */
[----:B------:R-:W5:Y:S04]  /*3d9c0*/  LDL.LU R168, [R1+0x570] ;  /* 0x0005700001a87983 */ /* 0x000f680000300800 */
[----:B------:R0:W-:Y:S01]  /*3d9d0*/  @P3 STG.E.U16 desc[UR36][R4.64+0x1e2], R7 ;  /* 0x0001e20704003986 */ /* 0x0001e2000c101524 */
[----:B------:R-:W-:-:S03]  /*3d9e0*/  ISETP.GT.AND P3, PT, R0, 0xf9, P1 ;  /* 0x000000f90000780c */ /* 0x000fc60000f64270 */
[----:B------:R-:W5:Y:S04]  /*3d9f0*/  LDL.LU R169, [R1+0x574] ;  /* 0x0005740001a97983 */ /* 0x000f680000300800 */
[----:B------:R-:W5:Y:S04]  /*3da00*/  LDL.LU R167, [R1+0x578] ;  /* 0x0005780001a77983 */ /* 0x000f680000300800 */
[----:B------:R-:W5:Y:S01]  /*3da10*/  LDL.LU R166, [R1+0x57c] ;  /* 0x00057c0001a67983 */ /* 0x000f620000300800 */
[----:B0-----:R-:W-:Y:S01]  /*3da20*/  FMUL R5, R223, R2 ;  /* 0x00000002df057220 */ /* 0x001fe20000400000 */
[----:B------:R-:W-:-:S02]  /*3da30*/  F2FP.F16.F32.PACK_AB R4, RZ, R6 ;  /* 0x00000006ff04723e */ /* 0x000fc400000000ff */
[----:B------:R-:W5:Y:S01]  /*3da40*/  LDL.LU R164, [R1+0x580] ;  /* 0x0005800001a47983 */ /* 0x000f620000300800 */
[----:B------:R-:W-:-:S03]  /*3da50*/  FMUL R7, R222, R2 ;  /* 0x00000002de077220 */ /* 0x000fc60000400000 */
[----:B------:R-:W5:Y:S01]  /*3da60*/  LDL.LU R165, [R1+0x584] ;  /* 0x0005840001a57983 */ /* 0x000f620000300800 */
[----:B------:R-:W-:-:S03]  /*3da70*/  PRMT R17, R4, 0x7610, R17 ;  /* 0x0000761004117816 */ /* 0x000fc60000000011 */
[----:B------:R-:W5:Y:S01]  /*3da80*/  LDL.LU R163, [R1+0x588] ;  /* 0x0005880001a37983 */ /* 0x000f620000300800 */
[----:B------:R-:W-:-:S03]  /*3da90*/  F2FP.F16.F32.PACK_AB R5, RZ, R5 ;  /* 0x00000005ff05723e */ /* 0x000fc600000000ff */
[----:B------:R-:W5:Y:S01]  /*3daa0*/  LDL.LU R162, [R1+0x58c] ;  /* 0x00058c0001a27983 */ /* 0x000f620000300800 */
[----:B------:R-:W-:-:S03]  /*3dab0*/  F2FP.F16.F32.PACK_AB R4, RZ, R7 ;  /* 0x00000007ff04723e */ /* 0x000fc600000000ff */
[----:B------:R-:W5:Y:S04]  /*3dac0*/  LDL.LU R160, [R1+0x590] ;  /* 0x0005900001a07983 */ /* 0x000f680000300800 */
[----:B------:R-:W5:Y:S04]  /*3dad0*/  LDL.LU R161, [R1+0x594] ;  /* 0x0005940001a17983 */ /* 0x000f680000300800 */
[----:B------:R-:W5:Y:S01]  /*3dae0*/  LDL.LU R159, [R1+0x598] ;  /* 0x00059800019f7983 */ /* 0x000f620000300800 */
[----:B------:R-:W-:-:S03]  /*3daf0*/  USHF.L.U32 UR11, UR8, 0x9, URZ ;  /* 0x00000009080b7899 */ /* 0x000fc6000800063f */
[----:B------:R-:W5:Y:S04]  /*3db00*/  LDL.LU R158, [R1+0x59c] ;  /* 0x00059c00019e7983 */ /* 0x000f680000300800 */
[----:B------:R-:W5:Y:S04]  /*3db10*/  LDL.LU R156, [R1+0x5a0] ;  /* 0x0005a000019c7983 */ /* 0x000f680000300800 */
[----:B------:R-:W5:Y:S01]  /*3db20*/  LDL.LU R157, [R1+0x5a4] ;  /* 0x0005a400019d7983 */ /* 0x000f620000300800 */
[----:B------:R-:W-:-:S03]  /*3db30*/  FMUL R6, R221, R2 ;  /* 0x00000002dd067220 */ /* 0x000fc60000400000 */
[----:B------:R-:W5:Y:S01]  /*3db40*/  LDL.LU R155, [R1+0x5a8] ;  /* 0x0005a800019b7983 */ /* 0x000f620000300800 */
[----:B------:R-:W-:-:S03]  /*3db50*/  USHF.L.U64.HI UR10, UR8, 0x9, UR9 ;  /* 0x00000009080a7899 */ /* 0x000fc60008010209 */
[----:B------:R0:W-:Y:S01]  /*3db60*/  @P2 STG.E.U16 desc[UR36][R10.64+0x1f0], R17 ;  /* 0x0001f0110a002986 */ /* 0x0001e2000c101524 */
[----:B------:R-:W-:-:S03]  /*3db70*/  ISETP.GT.AND P2, PT, R0, 0xf9, P4 ;  /* 0x000000f90000780c */ /* 0x000fc60002744270 */
[----:B------:R-:W5:Y:S04]  /*3db80*/  LDL.LU R154, [R1+0x5ac] ;  /* 0x0005ac00019a7983 */ /* 0x000f680000300800 */
[----:B------:R1:W-:Y:S01]  /*3db90*/  @P3 STG.E.U16 desc[UR36][R10.64+0x1f2], R5 ;  /* 0x0001f2050a003986 */ /* 0x0003e2000c101524 */
[----:B0-----:R-:W-:-:S03]  /*3dba0*/  PRMT R17, R4, 0x7610, R17 ;  /* 0x0000761004117816 */ /* 0x001fc60000000011 */
[----:B------:R-:W5:Y:S01]  /*3dbb0*/  LDL.LU R152, [R1+0x5b0] ;  /* 0x0005b00001987983 */ /* 0x000f620000300800 */
[----:B------:R-:W-:-:S03]  /*3dbc0*/  @P6 IMAD.MOV.U32 R4, RZ, RZ, R8 ;  /* 0x000000ffff046224 */ /* 0x000fc600078e0008 */
[----:B------:R-:W5:Y:S01]  /*3dbd0*/  LDL.LU R153, [R1+0x5b4] ;  /* 0x0005b40001997983 */ /* 0x000f620000300800 */
[----:B-1----:R-:W-:-:S03]  /*3dbe0*/  @P6 IMAD.MOV.U32 R5, RZ, RZ, R9 ;  /* 0x000000ffff056224 */ /* 0x002fc600078e0009 */
[----:B------:R-:W5:Y:S01]  /*3dbf0*/  LDL.LU R23, [R1+0x5b8] ;  /* 0x0005b80001177983 */ /* 0x000f620000300800 */
[----:B------:R-:W-:-:S03]  /*3dc00*/  MOV R7, UR11 ;  /* 0x0000000b00077c02 */ /* 0x000fc60008000f00 */
[----:B------:R-:W5:Y:S04]  /*3dc10*/  LDL.LU R219, [R1+0x5bc] ;  /* 0x0005bc0001db7983 */ /* 0x000f680000300800 */
[----:B------:R-:W5:Y:S04]  /*3dc20*/  LDL.LU R220, [R1+0x5c0] ;  /* 0x0005c00001dc7983 */ /* 0x000f680000300800 */
[----:B------:R-:W5:Y:S04]  /*3dc30*/  LDL.LU R235, [R1+0x5c4] ;  /* 0x0005c40001eb7983 */ /* 0x000f680000300800 */
[----:B------:R0:W-:Y:S04]  /*3dc40*/  @P6 STG.E.U16 desc[UR36][R4.64+0x1f0], R17 ;  /* 0x0001f01104006986 */ /* 0x0001e8000c101524 */
[----:B------:R-:W5:Y:S04]  /*3dc50*/  LDL.LU R234, [R1+0x5c8] ;  /* 0x0005c80001ea7983 */ /* 0x000f680000300800 */
[----:B------:R-:W5:Y:S01]  /*3dc60*/  LDL.LU R233, [R1+0x5cc] ;  /* 0x0005cc0001e97983 */ /* 0x000f620000300800 */
[----:B0-----:R-:W-:Y:S01]  /*3dc70*/  F2FP.F16.F32.PACK_AB R5, RZ, R6 ;  /* 0x00000006ff05723e */ /* 0x001fe200000000ff */
[----:B------:R-:W-:-:S02]  /*3dc80*/  IMAD.U32 R6, RZ, RZ, UR10 ;  /* 0x0000000aff067e24 */ /* 0x000fc4000f8e00ff */
[----:B------:R-:W5:Y:S01]  /*3dc90*/  LDL.LU R232, [R1+0x5d0] ;  /* 0x0005d00001e87983 */ /* 0x000f620000300800 */
[----:B------:R-:W-:-:S03]  /*3dca0*/  IADD3 R4, P3, P6, R12, UR5, R7 ;  /* 0x000000050c047c10 */ /* 0x000fc6000fe7e007 */
[----:B------:R-:W5:Y:S01]  /*3dcb0*/  LDL.LU R231, [R1+0x5d4] ;  /* 0x0005d40001e77983 */ /* 0x000f620000300800 */
[----:B------:R-:W-:-:S03]  /*3dcc0*/  PRMT R17, R5, 0x7610, R17 ;  /* 0x0000761005117816 */ /* 0x000fc60000000011 */
[----:B------:R-:W5:Y:S01]  /*3dcd0*/  LDL.LU R230, [R1+0x5d8] ;  /* 0x0005d80001e67983 */ /* 0x000f620000300800 */
[----:B------:R-:W-:Y:S01]  /*3dce0*/  IADD3.X R5, R13, UR4, R6, P3, P6 ;  /* 0x000000040d057c10 */ /* 0x000fe20009fec406 */
[----:B------:R-:W-:Y:S02]  /*3dcf0*/  @P2 IMAD.MOV.U32 R6, RZ, RZ, R8 ;  /* 0x000000ffff062224 */ /* 0x000fe400078e0008 */
[----:B------:R-:W5:Y:S01]  /*3dd00*/  LDL.LU R229, [R1+0x5dc] ;  /* 0x0005dc0001e57983 */ /* 0x000f620000300800 */
[----:B------:R-:W-:-:S03]  /*3dd10*/  @P2 MOV R7, R9 ;  /* 0x0000000900072202 */ /* 0x000fc60000000f00 */
[----:B------:R-:W5:Y:S04]  /*3dd20*/  LDL.LU R228, [R1+0x5e0] ;  /* 0x0005e00001e47983 */ /* 0x000f680000300800 */
[----:B------:R-:W5:Y:S04]  /*3dd30*/  LDL.LU R227, [R1+0x5e4] ;  /* 0x0005e40001e37983 */ /* 0x000f680000300800 */
[----:B------:R-:W5:Y:S04]  /*3dd40*/  LDL.LU R226, [R1+0x5e8] ;  /* 0x0005e80001e27983 */ /* 0x000f680000300800 */
[----:B------:R-:W5:Y:S04]  /*3dd50*/  LDL.LU R225, [R1+0x5ec] ;  /* 0x0005ec0001e17983 */ /* 0x000f680000300800 */
[----:B------:R-:W5:Y:S04]  /*3dd60*/  LDL.LU R224, [R1+0x5f0] ;  /* 0x0005f00001e07983 */ /* 0x000f680000300800 */
[----:B------:R-:W5:Y:S04]  /*3dd70*/  LDL.LU R223, [R1+0x5f4] ;  /* 0x0005f40001df7983 */ /* 0x000f680000300800 */
[----:B------:R-:W5:Y:S04]  /*3dd80*/  LDL.LU R222, [R1+0x5f8] ;  /* 0x0005f80001de7983 */ /* 0x000f680000300800 */
[----:B------:R2:W-:Y:S04]  /*3dd90*/  @P2 STG.E.U16 desc[UR36][R6.64+0x1f2], R17 ;  /* 0x0001f21106002986 */ /* 0x0005e8000c101524 */
[----:B------:R-:W5:Y:S01]  /*3dda0*/  LDL.LU R221, [R1+0x5fc] ;  /* 0x0005fc0001dd7983 */ /* 0x000f620000300800 */
[----:B--2---:R-:W-:-:S03]  /*3ddb0*/  FMUL R17, R19, R2 ;  /* 0x0000000213117220 */ /* 0x004fc60000400000 */
[----:B------:R-:W2:Y:S01]  /*3ddc0*/  LDL.LU R19, [R1+0x408] ;  /* 0x0004080001137983 */ /* 0x000ea20000300800 */
[----:B------:R-:W-:Y:S01]  /*3ddd0*/  ISETP.GT.AND P3, PT, R3, 0x100, PT ;  /* 0x000001000300780c */ /* 0x000fe20003f64270 */
[----:B---3--:R-:W-:-:S03]  /*3dde0*/  FMUL R18, R18, R2 ;  /* 0x0000000212127220 */ /* 0x008fc60000400000 */
[----:B------:R-:W-:Y:S02]  /*3ddf0*/  ISETP.GT.AND P2, PT, R0, RZ, P3 ;  /* 0x000000ff0000720c */ /* 0x000fe40001f44270 */
[----:B------:R-:W-:Y:S02]  /*3de00*/  IADD3 R6, P6, R12, UR11, RZ ;  /* 0x0000000b0c067c10 */ /* 0x000fe4000ffde0ff */
[----:B------:R-:W-:Y:S02]  /*3de10*/  F2FP.F16.F32.PACK_AB R18, RZ, R18 ;  /* 0x00000012ff12723e */ /* 0x000fe400000000ff */
[----:B------:R-:W-:Y:S02]  /*3de20*/  IADD3.X R7, R13, UR10, RZ, P6, !PT ;  /* 0x0000000a0d077c10 */ /* 0x000fe4000b7fe4ff */
[----:B------:R-:W-:-:S05]  /*3de30*/  ISETP.GT.AND P6, PT, R0, 0x1, P3 ;  /* 0x000000010000780c */ /* 0x000fca0001fc4270 */
[----:B------:R-:W-:Y:S01]  /*3de40*/  @P2 STG.E.U16 desc[UR36][R6.64], R18 ;  /* 0x0000001206002986 */ /* 0x000fe2000c101524 */
[----:B------:R-:W-:Y:S02]  /*3de50*/  ISETP.GT.AND P2, PT, R3, 0x108, PT ;  /* 0x000001080300780c */ /* 0x000fe40003f44270 */
[----:B------:R-:W-:-:S05]  /*3de60*/  F2FP.F16.F32.PACK_AB R17, RZ, R17 ;  /* 0x00000011ff11723e */ /* 0x000fca00000000ff */
[----:B------:R0:W-:Y:S01]  /*3de70*/  @P6 STG.E.U16 desc[UR36][R6.64+0x2], R17 ;  /* 0x0000021106006986 */ /* 0x0001e2000c101524 */
[----:B--2---:R-:W-:-:S05]  /*3de80*/  FMUL R3, R19, R2 ;  /* 0x0000000213037220 */ /* 0x004fca0000400000 */
[----:B------:R-:W-:-:S04]  /*3de90*/  F2FP.F16.F32.PACK_AB R3, RZ, R3 ;  /* 0x00000003ff03723e */ /* 0x000fc800000000ff */
[----:B0-----:R-:W-:Y:S02]  /*3dea0*/  PRMT R17, R3, 0x7610, R17 ;  /* 0x0000761003117816 */ /* 0x001fe40000000011 */
[----:B------:R-:W2:Y:S01]  /*3deb0*/  LDL.LU R3, [R1+0x40c] ;  /* 0x00040c0001037983 */ /* 0x000ea20000300800 */
[----:B------:R-:W-:-:S04]  /*3dec0*/  IADD3 R18, P6, R6, UR5, RZ ;  /* 0x0000000506127c10 */ /* 0x000fc8000ffde0ff */
[----:B------:R-:W-:Y:S02]  /*3ded0*/  IADD3.X R19, R7, UR4, RZ, P6, !PT ;  /* 0x0000000407137c10 */ /* 0x000fe4000b7fe4ff */
[----:B------:R-:W-:-:S13]  /*3dee0*/  ISETP.GT.AND P6, PT, R0, RZ, P2 ;  /* 0x000000ff0000720c */ /* 0x000fda00017c4270 */
[----:B------:R0:W-:Y:S01]  /*3def0*/  @P6 STG.E.U16 desc[UR36][R18.64], R17 ;  /* 0x0000001112006986 */ /* 0x0001e2000c101524 */
[----:B------:R-:W-:Y:S01]  /*3df00*/  ISETP.GT.AND P6, PT, R0, 0x1, P2 ;  /* 0x000000010000780c */ /* 0x000fe200017c4270 */
[----:B--2---:R-:W-:-:S05]  /*3df10*/  FMUL R3, R3, R2 ;  /* 0x0000000203037220 */ /* 0x004fca0000400000 */
[----:B------:R-:W-:-:S04]  /*3df20*/  F2FP.F16.F32.PACK_AB R3, RZ, R3 ;  /* 0x00000003ff03723e */ /* 0x000fc800000000ff */
[----:B0-----:R-:W-:Y:S02]  /*3df30*/  PRMT R17, R3, 0x7610, R17 ;  /* 0x0000761003117816 */ /* 0x001fe40000000011 */
[----:B------:R-:W2:Y:S04]  /*3df40*/  LDL.LU R3, [R1+0x410] ;  /* 0x0004100001037983 */ /* 0x000ea80000300800 */
[----:B------:R0:W-:Y:S04]  /*3df50*/  @P6 STG.E.U16 desc[UR36][R18.64+0x2], R17 ;  /* 0x0000021112006986 */ /* 0x0001e8000c101524 */
[----:B0-----:R-:W3:Y:S01]  /*3df60*/  LDL.LU R19, [R1+0x414] ;  /* 0x0004140001137983 */ /* 0x001ee20000300800 */
[----:B------:R-:W-:Y:S01]  /*3df70*/  ISETP.GT.AND P6, PT, R0, 0x8, P3 ;  /* 0x000000080000780c */ /* 0x000fe20001fc4270 */
[----:B--2---:R-:W-:-:S05]  /*3df80*/  FMUL R3, R3, R2 ;  /* 0x0000000203037220 */ /* 0x004fca0000400000 */
[----:B------:R-:W-:-:S04]  /*3df90*/  F2FP.F16.F32.PACK_AB R3, RZ, R3 ;  /* 0x00000003ff03723e */ /* 0x000fc800000000ff */
[----:B------:R-:W-:-:S05]  /*3dfa0*/  PRMT R17, R3, 0x7610, R17 ;  /* 0x0000761003117816 */ /* 0x000fca0000000011 */
[----:B------:R-:W-:Y:S01]  /*3dfb0*/  @P6 STG.E.U16 desc[UR36][R6.64+0x10], R17 ;  /* 0x0000101106006986 */ /* 0x000fe2000c101524 */
[----:B------:R-:W-:Y:S01]  /*3dfc0*/  ISETP.GT.AND P6, PT, R0, 0x9, P3 ;  /* 0x000000090000780c */ /* 0x000fe20001fc4270 */
[----:B---3--:R-:W-:-:S05]  /*3dfd0*/  FMUL R3, R19, R2 ;  /* 0x0000000213037220 */ /* 0x008fca0000400000 */
[----:B------:R-:W-:-:S07]  /*3dfe0*/  F2FP.F16.F32.PACK_AB R3, RZ, R3 ;  /* 0x00000003ff03723e */ /* 0x000fce00000000ff */
[----:B------:R0:W-:Y:S04]  /*3dff0*/  @P6 STG.E.U16 desc[UR36][R6.64+0x12], R3 ;  /* 0x0000120306006986 */ /* 0x0001e8000c101524 */
[----:B0-----:R-:W2:Y:S02]  /*3e000*/  LDL.LU R3, [R1+0x418] ;  /* 0x0004180001037983 */ /* 0x001ea40000300800 */
[----:B--2---:R-:W-:-:S05]  /*3e010*/  FMUL R3, R3, R2 ;  /* 0x0000000203037220 */ /* 0x004fca0000400000 */
[----:B------:R-:W-:-:S04]  /*3e020*/  F2FP.F16.F32.PACK_AB R3, RZ, R3 ;  /* 0x00000003ff03723e */ /* 0x000fc800000000ff */
[----:B------:R-:W-:Y:S02]  /*3e030*/  PRMT R17, R3, 0x7610, R17 ;  /* 0x0000761003117816 */ /* 0x000fe40000000011 */
[----:B------:R-:W2:Y:S01]  /*3e040*/  LDL.LU R3, [R1+0x41c] ;  /* 0x00041c0001037983 */ /* 0x000ea20000300800 */
[----:B------:R-:W-:-:S04]  /*3e050*/  IADD3 R18, P6, R6, UR5, RZ ;  /* 0x0000000506127c10 */ /* 0x000fc8000ffde0ff */
[----:B------:R-:W-:Y:S02]  /*3e060*/  IADD3.X R19, R7, UR4, RZ, P6, !PT ;  /* 0x0000000407137c10 */ /* 0x000fe4000b7fe4ff */
[----:B------:R-:W-:-:S13]  /*3e070*/  ISETP.GT.AND P6, PT, R0, 0x8, P2 ;  /* 0x000000080000780c */ /* 0x000fda00017c4270 */
[----:B------:R0:W-:Y:S01]  /*3e080*/  @P6 STG.E.U16 desc[UR36][R18.64+0x10], R17 ;  /* 0x0000101112006986 */ /* 0x0001e2000c101524 */
[----:B--2---:R-:W-:-:S05]  /*3e090*/  FMUL R3, R3, R2 ;  /* 0x0000000203037220 */ /* 0x004fca0000400000 */
[----:B------:R-:W-:-:S04]  /*3e0a0*/  F2FP.F16.F32.PACK_AB R3, RZ, R3 ;  /* 0x00000003ff03723e */ /* 0x000fc800000000ff */
[----:B0-----:R-:W-:Y:S02]  /*3e0b0*/  PRMT R17, R3, 0x7610, R17 ;  /* 0x0000761003117816 */ /* 0x001fe40000000011 */
[----:B------:R-:W2:Y:S01]  /*3e0c0*/  LDL.LU R3, [R1+0x420] ;  /* 0x0004200001037983 */ /* 0x000ea20000300800 */
        /* <DEDUP_REMOVED lines=206> */
[----:B------:R-:W-:Y:S01]  /*3edb0*/  ISETP.GT.AND P6, PT, R0, 0x50, P2 ;  /* 0x000000500000780c */ /* 0x000fe200017c4270 */
[----:B--2---:R-:W-:-:S05]  /*3edc0*/  FMUL R3, R3, R2 ;  /* 0x0000000203037220 */ /* 0x004fca0000400000 */
[----:B------:R-:W-:-:S04]  /*3edd0*/  F2FP.F16.F32.PACK_AB R3, RZ, R3 ;  /* 0x00000003ff03723e */ /* 0x000fc800000000ff */
[----:B0-----:R-:W-:Y:S01]  /*3ede0*/  PRMT R17, R3, 0x7610, R17 ;  /* 0x0000761003117816 */ /* 0x001fe20000000011 */
[----:B----4-:R-:W-:Y:S02]  /*3edf0*/  FMUL R3, R218, R2 ;  /* 0x00000002da037220 */ /* 0x010fe40000400000 */
[----:B------:R-:W2:Y:S04]  /*3ee00*/  LDL.LU R218, [R1+0x2ac] ;  /* 0x0002ac0001da7983 */ /* 0x000ea80000300800 */
[----:B------:R0:W-:Y:S01]  /*3ee10*/  @P6 STG.E.U16 desc[UR36][R4.64+0xa0], R17 ;  /* 0x0000a01104006986 */ /* 0x0001e2000c101524 */
[----:B------:R-:W-:Y:S02]  /*3ee20*/  ISETP.GT.AND P6, PT, R0, 0x51, P2 ;  /* 0x000000510000780c */ /* 0x000fe400017c4270 */
[----:B------:R-:W-:-:S04]  /*3ee30*/  F2FP.F16.F32.PACK_AB R3, RZ, R3 ;  /* 0x00000003ff03723e */ /* 0x000fc800000000ff */
[----:B0-----:R-:W-:Y:S01]  /*3ee40*/  PRMT R17, R3, 0x7610, R17 ;  /* 0x0000761003117816 */ /* 0x001fe20000000011 */
[----:B-----5:R-:W-:Y:S02]  /*3ee50*/  FMUL R3, R216, R2 ;  /* 0x00000002d8037220 */ /* 0x020fe40000400000 */
[----:B------:R-:W3:Y:S04]  /*3ee60*/  LDL.LU R216, [R1+0x2b0] ;  /* 0x0002b00001d87983 */ /* 0x000ee80000300800 */
[----:B------:R0:W-:Y:S01]  /*3ee70*/  @P6 STG.E.U16 desc[UR36][R4.64+0xa2], R17 ;  /* 0x0000a21104006986 */ /* 0x0001e2000c101524 */
[----:B------:R-:W-:Y:S02]  /*3ee80*/  ISETP.GT.AND P6, PT, R0, 0x58, P3 ;  /* 0x000000580000780c */ /* 0x000fe40001fc4270 */
[----:B------:R-:W-:-:S04]  /*3ee90*/  F2FP.F16.F32.PACK_AB R3, RZ, R3 ;  /* 0x00000003ff03723e */ /* 0x000fc800000000ff */
[----:B0-----:R-:W-:Y:S01]  /*3eea0*/  PRMT R17, R3, 0x7610, R17 ;  /* 0x0000761003117816 */ /* 0x001fe20000000011 */
[----:B------:R-:W-:Y:S02]  /*3eeb0*/  FMUL R3, R217, R2 ;  /* 0x00000002d9037220 */ /* 0x000fe40000400000 */
[----:B------:R-:W4:Y:S04]  /*3eec0*/  LDL.LU R217, [R1+0x2b4] ;  /* 0x0002b40001d97983 */ /* 0x000f280000300800 */
[----:B------:R0:W-:Y:S01]  /*3eed0*/  @P6 STG.E.U16 desc[UR36][R6.64+0xb0], R17 ;  /* 0x0000b01106006986 */ /* 0x0001e2000c101524 */
[----:B------:R-:W-:Y:S02]  /*3eee0*/  ISETP.GT.AND P6, PT, R0, 0x59, P3 ;  /* 0x000000590000780c */ /* 0x000fe40001fc4270 */
[----:B------:R-:W-:-:S04]  /*3eef0*/  F2FP.F16.F32.PACK_AB R3, RZ, R3 ;  /* 0x00000003ff03723e */ /* 0x000fc800000000ff */
[----:B0-----:R-:W-:Y:S01]  /*3ef00*/  PRMT R17, R3, 0x7610, R17 ;  /* 0x0000761003117816 */ /* 0x001fe20000000011 */
[----:B------:R-:W-:Y:S02]  /*3ef10*/  FMUL R3, R215, R2 ;  /* 0x00000002d7037220 */ /* 0x000fe40000400000 */
[----:B------:R-:W5:Y:S04]  /*3ef20*/  LDL.LU R215, [R1+0x2b8] ;  /* 0x0002b80001d77983 */ /* 0x000f680000300800 */
        /* <DEDUP_REMOVED lines=478> */
[-C--:B------:R-:W-:Y:S02]  /*40d10*/  FMUL R3, R222, R2.reuse ;  /* 0x00000002de037220 */ /* 0x080fe40000400000 */
[----:B------:R-:W5:Y:S03]  /*40d20*/  LDL.LU R222, [R1+0x3f8] ;  /* 0x0003f80001de7983 */ /* 0x000f660000300800 */
[----:B------:R-:W-:Y:S01]  /*40d30*/  F2FP.F16.F32.PACK_AB R3, RZ, R3 ;  /* 0x00000003ff03723e */ /* 0x000fe200000000ff */
[----:B------:R0:W-:Y:S01]  /*40d40*/  @P6 STG.E.U16 desc[UR36][R6.64+0x1f2], R17 ;  /* 0x0001f21106006986 */ /* 0x0001e2000c101524 */
[----:B------:R-:W-:Y:S02]  /*40d50*/  ISETP.GT.AND P6, PT, R0, 0xf8, P2 ;  /* 0x000000f80000780c */ /* 0x000fe400017c4270 */
[----:B0-----:R-:W-:Y:S01]  /*40d60*/  PRMT R17, R3, 0x7610, R17 ;  /* 0x0000761003117816 */ /* 0x001fe20000000011 */
[----:B------:R-:W-:-:S02]  /*40d70*/  FMUL R3, R221, R2 ;  /* 0x00000002dd037220 */ /* 0x000fc40000400000 */
[----:B------:R-:W5:Y:S03]  /*40d80*/  LDL.LU R221, [R1+0x3fc] ;  /* 0x0003fc0001dd7983 */ /* 0x000f660000300800 */
[----:B------:R-:W-:-:S05]  /*40d90*/  F2FP.F16.F32.PACK_AB R3, RZ, R3 ;  /* 0x00000003ff03723e */ /* 0x000fca00000000ff */
[----:B------:R0:W-:Y:S02]  /*40da0*/  @P6 STG.E.U16 desc[UR36][R4.64+0x1f0], R17 ;  /* 0x0001f01104006986 */ /* 0x0001e4000c101524 */
        /* <DEDUP_REMOVED lines=260> */
[----:B------:R-:W-:Y:S02]  /*41df0*/  FMUL R3, R218, R2 ;  /* 0x00000002da037220 */ /* 0x000fe40000400000 */
[----:B------:R-:W2:Y:S04]  /*41e00*/  LDL.LU R218, [R1+0xac] ;  /* 0x0000ac0001da7983 */ /* 0x000ea80000300800 */
[----:B------:R0:W-:Y:S01]  /*41e10*/  @P6 STG.E.U16 desc[UR36][R14.64+0x2a0], R17 ;  /* 0x0002a0110e006986 */ /* 0x0001e2000c101524 */
[----:B------:R-:W-:Y:S02]  /*41e20*/  ISETP.GT.AND P6, PT, R0, 0x151, P5 ;  /* 0x000001510000780c */ /* 0x000fe40002fc4270 */
[----:B------:R-:W-:-:S04]  /*41e30*/  F2FP.F16.F32.PACK_AB R3, RZ, R3 ;  /* 0x00000003ff03723e */ /* 0x000fc800000000ff */
[----:B0-----:R-:W-:Y:S01]  /*41e40*/  PRMT R17, R3, 0x7610, R17 ;  /* 0x0000761003117816 */ /* 0x001fe20000000011 */
[----:B---3--:R-:W-:Y:S02]  /*41e50*/  FMUL R3, R216, R2 ;  /* 0x00000002d8037220 */ /* 0x008fe40000400000 */
[----:B------:R-:W3:Y:S04]  /*41e60*/  LDL.LU R216, [R1+0xb0] ;  /* 0x0000b00001d87983 */ /* 0x000ee80000300800 */
[----:B------:R0:W-:Y:S01]  /*41e70*/  @P6 STG.E.U16 desc[UR36][R14.64+0x2a2], R17 ;  /* 0x0002a2110e006986 */ /* 0x0001e2000c101524 */
[----:B------:R-:W-:Y:S02]  /*41e80*/  ISETP.GT.AND P6, PT, R0, 0x158, P0 ;  /* 0x000001580000780c */ /* 0x000fe400007c4270 */
[----:B------:R-:W-:-:S04]  /*41e90*/  F2FP.F16.F32.PACK_AB R3, RZ, R3 ;  /* 0x00000003ff03723e */ /* 0x000fc800000000ff */
[----:B0-----:R-:W-:Y:S01]  /*41ea0*/  PRMT R17, R3, 0x7610, R17 ;  /* 0x0000761003117816 */ /* 0x001fe20000000011 */
[----:B----4-:R-:W-:Y:S02]  /*41eb0*/  FMUL R3, R217, R2 ;  /* 0x00000002d9037220 */ /* 0x010fe40000400000 */
[----:B------:R-:W4:Y:S04]  /*41ec0*/  LDL.LU R217, [R1+0xb4] ;  /* 0x0000b40001d97983 */ /* 0x000f280000300800 */
[----:B------:R0:W-:Y:S01]  /*41ed0*/  @P6 STG.E.U16 desc[UR36][R12.64+0x2b0], R17 ;  /* 0x0002b0110c006986 */ /* 0x0001e2000c101524 */
[----:B------:R-:W-:Y:S02]  /*41ee0*/  ISETP.GT.AND P6, PT, R0, 0x159, P0 ;  /* 0x000001590000780c */ /* 0x000fe400007c4270 */
[----:B------:R-:W-:-:S04]  /*41ef0*/  F2FP.F16.F32.PACK_AB R3, RZ, R3 ;  /* 0x00000003ff03723e */ /* 0x000fc800000000ff */
[----:B0-----:R-:W-:Y:S01]  /*41f00*/  PRMT R17, R3, 0x7610, R17 ;  /* 0x0000761003117816 */ /* 0x001fe20000000011 */
[----:B-----5:R-:W-:Y:S02]  /*41f10*/  FMUL R3, R215, R2 ;  /* 0x00000002d7037220 */ /* 0x020fe40000400000 */
        /* <DEDUP_REMOVED lines=471> */
[----:B------:R-:W-:-:S02]  /*43c90*/  F2FP.F16.F32.PACK_AB R3, RZ, R3 ;  /* 0x00000003ff03723e */ /* 0x000fc400000000ff */
[----:B------:R-:W-:Y:S01]  /*43ca0*/  ISETP.GT.AND P0, PT, R0, 0x1f9, P0 ;  /* 0x000001f90000780c */ /* 0x000fe20000704270 */
[----:B0-----:R-:W-:-:S08]  /*43cb0*/  FMUL R17, R223, R2 ;  /* 0x00000002df117220 */ /* 0x001fd00000400000 */
[----:B------:R0:W-:Y:S01]  /*43cc0*/  @P6 STG.E.U16 desc[UR36][R12.64+0x3f0], R3 ;  /* 0x0003f0030c006986 */ /* 0x0001e2000c101524 */
[----:B------:R-:W-:Y:S02]  /*43cd0*/  ISETP.GT.AND P6, PT, R0, 0x1f8, P5 ;  /* 0x000001f80000780c */ /* 0x000fe40002fc4270 */
[----:B------:R-:W-:Y:S01]  /*43ce0*/  F2FP.F16.F32.PACK_AB R17, RZ, R17 ;  /* 0x00000011ff11723e */ /* 0x000fe200000000ff */
[----:B------:R-:W5:Y:S03]  /*43cf0*/  LDL.LU R223, [R1+0x1f4] ;  /* 0x0001f40001df7983 */ /* 0x000f660000300800 */
[----:B------:R-:W-:Y:S01]  /*43d00*/  PRMT R18, R17, 0x7610, R18 ;  /* 0x0000761011127816 */ /* 0x000fe20000000012 */
[----:B0-----:R-:W-:-:S04]  /*43d10*/  FMUL R3, R222, R2 ;  /* 0x00000002de037220 */ /* 0x001fc80000400000 */
[----:B------:R0:W-:Y:S01]  /*43d20*/  @P0 STG.E.U16 desc[UR36][R12.64+0x3f2], R18 ;  /* 0x0003f2120c000986 */ /* 0x0001e2000c101524 */
[----:B------:R-:W-:Y:S01]  /*43d30*/  F2FP.F16.F32.PACK_AB R3, RZ, R3 ;  /* 0x00000003ff03723e */ /* 0x000fe200000000ff */
[----:B------:R-:W-:Y:S02]  /*43d40*/  FMUL R17, R221, R2 ;  /* 0x00000002dd117220 */ /* 0x000fe40000400000 */
[----:B------:R-:W5:Y:S01]  /*43d50*/  LDL.LU R222, [R1+0x1f8] ;  /* 0x0001f80001de7983 */ /* 0x000f620000300800 */
[----:B------:R-:W-:-:S03]  /*43d60*/  PRMT R19, R3, 0x7610, R19 ;  /* 0x0000761003137816 */ /* 0x000fc60000000013 */
[----:B------:R-:W5:Y:S01]  /*43d70*/  LDL.LU R221, [R1+0x1fc] ;  /* 0x0001fc0001dd7983 */ /* 0x000f620000300800 */
[----:B0-----:R-:W-:Y:S02]  /*43d80*/  @P6 IMAD.MOV.U32 R12, RZ, RZ, R14 ;  /* 0x000000ffff0c6224 */ /* 0x001fe400078e000e */
[----:B------:R-:W-:-:S05]  /*43d90*/  @P6 IMAD.MOV.U32 R13, RZ, RZ, R15 ;  /* 0x000000ffff0d6224 */ /* 0x000fca00078e000f */
[----:B------:R0:W-:Y:S04]  /*43da0*/  @P6 STG.E.U16 desc[UR36][R12.64+0x3f0], R19 ;  /* 0x0003f0130c006986 */ /* 0x0001e8000c101524 */
[----:B0-----:R-:W2:Y:S04]  /*43db0*/  LDL.LU R12, [R1] ;  /* 0x00000000010c7983 */ /* 0x001ea80000300800 */
[----:B------:R-:W3:Y:S01]  /*43dc0*/  LDL.LU R13, [R1+0x4] ;  /* 0x00000400010d7983 */ /* 0x000ee20000300800 */
[C---:B------:R-:W-:Y:S02]  /*43dd0*/  ISETP.GT.AND P5, PT, R0.reuse, 0x1f9, P5 ;  /* 0x000001f90000780c */ /* 0x040fe40002fa4270 */
[----:B------:R-:W-:Y:S01]  /*43de0*/  F2FP.F16.F32.PACK_AB R3, RZ, R17 ;  /* 0x00000011ff03723e */ /* 0x000fe200000000ff */
[----:B------:R-:W4:Y:S01]  /*43df0*/  LDL.LU R19, [R1+0xa8] ;  /* 0x0000a80001137983 */ /* 0x000f220000300800 */
[----:B------:R-:W-:-:S02]  /*43e00*/  ISETP.GT.AND P6, PT, R0, 0x100, P1 ;  /* 0x000001000000780c */ /* 0x000fc40000fc4270 */
[----:B------:R-:W-:Y:S02]  /*43e10*/  ISETP.GT.AND P0, PT, R0, 0x101, P1 ;  /* 0x000001010000780c */ /* 0x000fe40000f04270 */
[----:B------:R-:W-:-:S05]  /*43e20*/  PRMT R17, R3, 0x7610, R17 ;  /* 0x0000761003117816 */ /* 0x000fca0000000011 */
[----:B------:R-:W-:Y:S01]  /*43e30*/  @P5 STG.E.U16 desc[UR36][R14.64+0x3f2], R17 ;  /* 0x0003f2110e005986 */ /* 0x000fe2000c101524 */
[-C--:B--2---:R-:W-:Y:S01]  /*43e40*/  FMUL R12, R12, R2.reuse ;  /* 0x000000020c0c7220 */ /* 0x084fe20000400000 */
[----:B---3--:R-:W-:-:S04]  /*43e50*/  FMUL R13, R13, R2 ;  /* 0x000000020d0d7220 */ /* 0x008fc80000400000 */
[----:B------:R-:W-:Y:S02]  /*43e60*/  F2FP.F16.F32.PACK_AB R12, RZ, R12 ;  /* 0x0000000cff0c723e */ /* 0x000fe400000000ff */
[----:B------:R-:W-:Y:S02]  /*43e70*/  F2FP.F16.F32.PACK_AB R3, RZ, R13 ;  /* 0x0000000dff03723e */ /* 0x000fe400000000ff */
[----:B------:R-:W-:Y:S02]  /*43e80*/  PRMT R13, R12, 0x7610, R13 ;  /* 0x000076100c0d7816 */ /* 0x000fe4000000000d */
[----:B------:R-:W-:Y:S02]  /*43e90*/  PRMT R12, R3, 0x7610, R12 ;  /* 0x00007610030c7816 */ /* 0x000fe4000000000c */
[----:B------:R-:W2:Y:S04]  /*43ea0*/  LDL.LU R3, [R1+0x8] ;  /* 0x0000080001037983 */ /* 0x000ea80000300800 */
[----:B------:R0:W-:Y:S04]  /*43eb0*/  @P6 STG.E.U16 desc[UR36][R10.64+0x200], R13 ;  /* 0x0002000d0a006986 */ /* 0x0001e8000c101524 */
[----:B------:R1:W-:Y:S04]  /*43ec0*/  @P0 STG.E.U16 desc[UR36][R10.64+0x202], R12 ;  /* 0x0002020c0a000986 */ /* 0x0003e8000c101524 */
[----:B0-----:R-:W3:Y:S04]  /*43ed0*/  LDL.LU R13, [R1+0x10] ;  /* 0x00001000010d7983 */ /* 0x001ee80000300800 */
[----:B-1----:R-:W5:Y:S01]  /*43ee0*/  LDL.LU R12, [R1+0xc] ;  /* 0x00000c00010c7983 */ /* 0x002f620000300800 */
[----:B------:R-:W-:Y:S01]  /*43ef0*/  ISETP.GT.AND P5, PT, R0, 0x100, P4 ;  /* 0x000001000000780c */ /* 0x000fe200027a4270 */
[----:B--2---:R-:W-:-:S05]  /*43f00*/  FMUL R3, R3, R2 ;  /* 0x0000000203037220 */ /* 0x004fca0000400000 */
[----:B------:R-:W-:-:S04]  /*43f10*/  F2FP.F16.F32.PACK_AB R3, RZ, R3 ;  /* 0x00000003ff03723e */ /* 0x000fc800000000ff */
[----:B------:R-:W-:Y:S01]  /*43f20*/  PRMT R14, R3, 0x7610, R14 ;  /* 0x00007610030e7816 */ /* 0x000fe2000000000e */
[----:B-----5:R-:W-:-:S04]  /*43f30*/  FMUL R12, R12, R2 ;  /* 0x000000020c0c7220 */ /* 0x020fc80000400000 */
[----:B------:R0:W-:Y:S01]  /*43f40*/  @P5 STG.E.U16 desc[UR36][R8.64+0x200], R14 ;  /* 0x0002000e08005986 */ /* 0x0001e2000c101524 */
[----:B------:R-:W-:-:S04]  /*43f50*/  F2FP.F16.F32.PACK_AB R12, RZ, R12 ;  /* 0x0000000cff0c723e */ /* 0x000fc800000000ff */
[----:B0-----:R-:W-:Y:S02]  /*43f60*/  PRMT R14, R12, 0x7610, R14 ;  /* 0x000076100c0e7816 */ /* 0x001fe4000000000e */
[----:B------:R-:W2:Y:S01]  /*43f70*/  LDL.LU R12, [R1+0x14] ;  /* 0x00001400010c7983 */ /* 0x000ea20000300800 */
[C---:B------:R-:W-:Y:S01]  /*43f80*/  ISETP.GT.AND P6, PT, R0.reuse, 0x101, P4 ;  /* 0x000001010000780c */ /* 0x040fe200027c4270 */
[----:B---3--:R-:W-:Y:S01]  /*43f90*/  FMUL R13, R13, R2 ;  /* 0x000000020d0d7220 */ /* 0x008fe20000400000 */
[----:B------:R-:W-:-:S04]  /*43fa0*/  ISETP.GT.AND P0, PT, R0, 0x108, P1 ;  /* 0x000001080000780c */ /* 0x000fc80000f04270 */
[----:B------:R-:W-:-:S04]  /*43fb0*/  F2FP.F16.F32.PACK_AB R3, RZ, R13 ;  /* 0x0000000dff03723e */ /* 0x000fc800000000ff */
[----:B------:R-:W-:-:S03]  /*43fc0*/  PRMT R13, R3, 0x7610, R13 ;  /* 0x00007610030d7816 */ /* 0x000fc6000000000d */
[----:B------:R-:W-:Y:S04]  /*43fd0*/  @P6 STG.E.U16 desc[UR36][R8.64+0x202], R14 ;  /* 0x0002020e08006986 */ /* 0x000fe8000c101524 */
[----:B------:R0:W-:Y:S01]  /*43fe0*/  @P0 STG.E.U16 desc[UR36][R10.64+0x210], R13 ;  /* 0x0002100d0a000986 */ /* 0x0001e2000c101524 */
[----:B--2---:R-:W-:-:S05]  /*43ff0*/  FMUL R12, R12, R2 ;  /* 0x000000020c0c7220 */ /* 0x004fca0000400000 */
[----:B------:R-:W-:Y:S02]  /*44000*/  F2FP.F16.F32.PACK_AB R3, RZ, R12 ;  /* 0x0000000cff03723e */ /* 0x000fe400000000ff */
[----:B------:R-:W2:Y:S04]  /*44010*/  LDL.LU R12, [R1+0x18] ;  /* 0x00001800010c7983 */ /* 0x000ea80000300800 */
[----:B0-----:R-:W3:Y:S01]  /*44020*/  LDL.LU R13, [R1+0x1c] ;  /* 0x00001c00010d7983 */ /* 0x001ee20000300800 */
[----:B------:R-:W-:-:S13]  /*44030*/  ISETP.GT.AND P5, PT, R0, 0x109, P1 ;  /* 0x000001090000780c */ /* 0x000fda0000fa4270 */
[----:B------:R0:W-:Y:S01]  /*44040*/  @P5 STG.E.U16 desc[UR36][R10.64+0x212], R3 ;  /* 0x000212030a005986 */ /* 0x0001e2000c101524 */
[-C--:B--2---:R-:W-:Y:S01]  /*44050*/  FMUL R12, R12, R2.reuse ;  /* 0x000000020c0c7220 */ /* 0x084fe20000400000 */
[----:B---3--:R-:W-:-:S04]  /*44060*/  FMUL R13, R13, R2 ;  /* 0x000000020d0d7220 */ /* 0x008fc80000400000 */
[----:B------:R-:W-:Y:S02]  /*44070*/  F2FP.F16.F32.PACK_AB R12, RZ, R12 ;  /* 0x0000000cff0c723e */ /* 0x000fe400000000ff */
[----:B0-----:R-:W-:Y:S02]  /*44080*/  F2FP.F16.F32.PACK_AB R3, RZ, R13 ;  /* 0x0000000dff03723e */ /* 0x001fe400000000ff */
[----:B------:R-:W-:Y:S02]  /*44090*/  PRMT R13, R12, 0x7610, R13 ;  /* 0x000076100c0d7816 */ /* 0x000fe4000000000d */
[----:B------:R-:W2:Y:S01]  /*440a0*/  LDL.LU R12, [R1+0x20] ;  /* 0x00002000010c7983 */ /* 0x000ea20000300800 */
[C---:B------:R-:W-:Y:S02]  /*440b0*/  ISETP.GT.AND P6, PT, R0.reuse, 0x108, P4 ;  /* 0x000001080000780c */ /* 0x040fe400027c4270 */
[C---:B------:R-:W-:Y:S02]  /*440c0*/  ISETP.GT.AND P0, PT, R0.reuse, 0x109, P4 ;  /* 0x000001090000780c */ /* 0x040fe40002704270 */
[----:B------:R-:W-:-:S02]  /*440d0*/  ISETP.GT.AND P5, PT, R0, 0x110, P1 ;  /* 0x000001100000780c */ /* 0x000fc40000fa4270 */
[----:B------:R-:W-:-:S07]  /*440e0*/  PRMT R14, R3, 0x7610, R14 ;  /* 0x00007610030e7816 */ /* 0x000fce000000000e */
[----:B------:R0:W-:Y:S04]  /*440f0*/  @P6 STG.E.U16 desc[UR36][R8.64+0x210], R13 ;  /* 0x0002100d08006986 */ /* 0x0001e8000c101524 */
[----:B------:R-:W-:Y:S01]  /*44100*/  @P0 STG.E.U16 desc[UR36][R8.64+0x212], R14 ;  /* 0x0002120e08000986 */ /* 0x000fe2000c101524 */
[----:B--2---:R-:W-:-:S05]  /*44110*/  FMUL R12, R12, R2 ;  /* 0x000000020c0c7220 */ /* 0x004fca0000400000 */
[----:B------:R-:W-:Y:S02]  /*44120*/  F2FP.F16.F32.PACK_AB R3, RZ, R12 ;  /* 0x0000000cff03723e */ /* 0x000fe400000000ff */
[----:B------:R-:W2:Y:S02]  /*44130*/  LDL.LU R12, [R1+0x24] ;  /* 0x00002400010c7983 */ /* 0x000ea40000300800 */
[----:B0-----:R-:W-:Y:S02]  /*44140*/  PRMT R13, R3, 0x7610, R13 ;  /* 0x00007610030d7816 */ /* 0x001fe4000000000d */
[----:B------:R-:W3:Y:S04]  /*44150*/  LDL.LU R3, [R1+0x28] ;  /* 0x0000280001037983 */ /* 0x000ee80000300800 */
[----:B------:R0:W-:Y:S04]  /*44160*/  @P5 STG.E.U16 desc[UR36][R10.64+0x220], R13 ;  /* 0x0002200d0a005986 */ /* 0x0001e8000c101524 */
[----:B0-----:R-:W5:Y:S01]  /*44170*/  LDL.LU R13, [R1+0x2c] ;  /* 0x00002c00010d7983 */ /* 0x001f620000300800 */
[----:B------:R-:W-:-:S02]  /*44180*/  ISETP.GT.AND P6, PT, R0, 0x111, P1 ;  /* 0x000001110000780c */ /* 0x000fc40000fc4270 */
[C---:B------:R-:W-:Y:S02]  /*44190*/  ISETP.GT.AND P0, PT, R0.reuse, 0x110, P4 ;  /* 0x000001100000780c */ /* 0x040fe40002704270 */
[----:B------:R-:W-:Y:S01]  /*441a0*/  ISETP.GT.AND P5, PT, R0, 0x111, P4 ;  /* 0x000001110000780c */ /* 0x000fe200027a4270 */
[-C--:B--2---:R-:W-:Y:S01]  /*441b0*/  FMUL R12, R12, R2.reuse ;  /* 0x000000020c0c7220 */ /* 0x084fe20000400000 */
[----:B---3--:R-:W-:-:S04]  /*441c0*/  FMUL R3, R3, R2 ;  /* 0x0000000203037220 */ /* 0x008fc80000400000 */
[----:B------:R-:W-:Y:S02]  /*441d0*/  F2FP.F16.F32.PACK_AB R12, RZ, R12 ;  /* 0x0000000cff0c723e */ /* 0x000fe400000000ff */
[----:B------:R-:W-:-:S04]  /*441e0*/  F2FP.F16.F32.PACK_AB R3, RZ, R3 ;  /* 0x00000003ff03723e */ /* 0x000fc800000000ff */
[----:B------:R-:W-:Y:S01]  /*441f0*/  PRMT R14, R3, 0x7610, R14 ;  /* 0x00007610030e7816 */ /* 0x000fe2000000000e */
[----:B-----5:R-:W-:Y:S01]  /*44200*/  FMUL R13, R13, R2 ;  /* 0x000000020d0d7220 */ /* 0x020fe20000400000 */
[----:B------:R0:W-:Y:S04]  /*44210*/  @P6 STG.E.U16 desc[UR36][R10.64+0x222], R12 ;  /* 0x0002220c0a006986 */ /* 0x0001e8000c101524 */
[----:B------:R-:W-:-:S04]  /*44220*/  F2FP.F16.F32.PACK_AB R3, RZ, R13 ;  /* 0x0000000dff03723e */ /* 0x000fc800000000ff */
[----:B------:R-:W-:Y:S01]  /*44230*/  PRMT R13, R3, 0x7610, R13 ;  /* 0x00007610030d7816 */ /* 0x000fe2000000000d */
[----:B0-----:R-:W2:Y:S04]  /*44240*/  LDL.LU R12, [R1+0x30] ;  /* 0x00003000010c7983 */ /* 0x001ea80000300800 */
[----:B------:R-:W3:Y:S04]  /*44250*/  LDL.LU R3, [R1+0x34] ;  /* 0x0000340001037983 */ /* 0x000ee80000300800 */
[----:B------:R-:W-:Y:S04]  /*44260*/  @P0 STG.E.U16 desc[UR36][R8.64+0x220], R14 ;  /* 0x0002200e08000986 */ /* 0x000fe8000c101524 */
        /* <DEDUP_REMOVED lines=8> */
[----:B------:R-:W-:Y:S02]  /*442f0*/  F2FP.F16.F32.PACK_AB R3, RZ, R3 ;  /* 0x00000003ff03723e */ /* 0x000fe400000000ff */
[----:B------:R-:W-:Y:S02]  /*44300*/  PRMT R14, R12, 0x7610, R14 ;  /* 0x000076100c0e7816 */ /* 0x000fe4000000000e */
[----:B------:R-:W-:Y:S01]  /*44310*/  PRMT R12, R3, 0x7610, R12 ;  /* 0x00007610030c7816 */ /* 0x000fe2000000000c */
[----:B-----5:R-:W-:-:S04]  /*44320*/  FMUL R13, R13, R2 ;  /* 0x000000020d0d7220 */ /* 0x020fc80000400000 */
[----:B------:R0:W-:Y:S01]  /*44330*/  @P0 STG.E.U16 desc[UR36][R10.64+0x232], R12 ;  /* 0x0002320c0a000986 */ /* 0x0001e2000c101524 */
[----:B------:R-:W-:-:S04]  /*44340*/  F2FP.F16.F32.PACK_AB R3, RZ, R13 ;  /* 0x0000000dff03723e */ /* 0x000fc800000000ff */
[----:B------:R-:W-:Y:S01]  /*44350*/  PRMT R13, R3, 0x7610, R13 ;  /* 0x00007610030d7816 */ /* 0x000fe2000000000d */
[----:B------:R-:W-:Y:S04]  /*44360*/  @P6 STG.E.U16 desc[UR36][R10.64+0x230], R14 ;  /* 0x0002300e0a006986 */ /* 0x000fe8000c101524 */
[----:B0-----:R-:W2:Y:S04]  /*44370*/  LDL.LU R12, [R1+0x3c] ;  /* 0x00003c00010c7983 */ /* 0x001ea80000300800 */
[----:B------:R-:W3:Y:S04]  /*44380*/  LDL.LU R3, [R1+0x40] ;  /* 0x0000400001037983 */ /* 0x000ee80000300800 */
[----:B------:R0:W-:Y:S04]  /*44390*/  @P5 STG.E.U16 desc[UR36][R8.64+0x230], R13 ;  /* 0x0002300d08005986 */ /* 0x0001e8000c101524 */
[----:B0-----:R-:W5:Y:S01]  /*443a0*/  LDL.LU R13, [R1+0x44] ;  /* 0x00004400010d7983 */ /* 0x001f620000300800 */
[----:B--2---:R-:W-:-:S05]  /*443b0*/  FMUL R12, R12, R2 ;  /* 0x000000020c0c7220 */ /* 0x004fca0000400000 */
[----:B------:R-:W-:-:S04]  /*443c0*/  F2FP.F16.F32.PACK_AB R12, RZ, R12 ;  /* 0x0000000cff0c723e */ /* 0x000fc800000000ff */
[----:B------:R-:W-:Y:S01]  /*443d0*/  PRMT R14, R12, 0x7610, R14 ;  /* 0x000076100c0e7816 */ /* 0x000fe2000000000e */
[----:B-----5:R-:W-:-:S05]  /*443e0*/  FMUL R13, R13, R2 ;  /* 0x000000020d0d7220 */ /* 0x020fca0000400000 */
[----:B------:R-:W-:Y:S02]  /*443f0*/  F2FP.F16.F32.PACK_AB R12, RZ, R13 ;  /* 0x0000000dff0c723e */ /* 0x000fe400000000ff */
[----:B------:R-:W2:Y:S01]  /*44400*/  LDL.LU R13, [R1+0x48] ;  /* 0x00004800010d7983 */ /* 0x000ea20000300800 */
[C---:B------:R-:W-:Y:S02]  /*44410*/  ISETP.GT.AND P0, PT, R0.reuse, 0x119, P4 ;  /* 0x000001190000780c */ /* 0x040fe40002704270 */
[C---:B------:R-:W-:Y:S02]  /*44420*/  ISETP.GT.AND P6, PT, R0.reuse, 0x120, P1 ;  /* 0x000001200000780c */ /* 0x040fe40000fc4270 */
[----:B------:R-:W-:Y:S01]  /*44430*/  ISETP.GT.AND P5, PT, R0, 0x121, P1 ;  /* 0x000001210000780c */ /* 0x000fe20000fa4270 */
[----:B---3--:R-:W-:-:S05]  /*44440*/  FMUL R3, R3, R2 ;  /* 0x0000000203037220 */ /* 0x008fca0000400000 */
[----:B------:R-:W-:-:S03]  /*44450*/  F2FP.F16.F32.PACK_AB R3, RZ, R3 ;  /* 0x00000003ff03723e */ /* 0x000fc600000000ff */
[----:B------:R-:W-:Y:S04]  /*44460*/  @P0 STG.E.U16 desc[UR36][R8.64+0x232], R14 ;  /* 0x0002320e08000986 */ /* 0x000fe8000c101524 */
[----:B------:R0:W-:Y:S04]  /*44470*/  @P6 STG.E.U16 desc[UR36][R10.64+0x240], R3 ;  /* 0x000240030a006986 */ /* 0x0001e8000c101524 */
[----:B------:R1:W-:Y:S04]  /*44480*/  @P5 STG.E.U16 desc[UR36][R10.64+0x242], R12 ;  /* 0x0002420c0a005986 */ /* 0x0003e8000c101524 */
[----:B0-----:R-:W3:Y:S01]  /*44490*/  LDL.LU R3, [R1+0x4c] ;  /* 0x00004c0001037983 */ /* 0x001ee20000300800 */
[----:B--2---:R-:W-:-:S05]  /*444a0*/  FMUL R13, R13, R2 ;  /* 0x000000020d0d7220 */ /* 0x004fca0000400000 */
[----:B-1----:R-:W-:Y:S02]  /*444b0*/  F2FP.F16.F32.PACK_AB R12, RZ, R13 ;  /* 0x0000000dff0c723e */ /* 0x002fe400000000ff */
[----:B------:R-:W2:Y:S02]  /*444c0*/  LDL.LU R13, [R1+0x50] ;  /* 0x00005000010d7983 */ /* 0x000ea40000300800 */
[----:B------:R-:W-:Y:S01]  /*444d0*/  PRMT R14, R12, 0x7610, R14 ;  /* 0x000076100c0e7816 */ /* 0x000fe2000000000e */
[----:B--2---:R-:W-:-:S05]  /*444e0*/  FMUL R13, R13, R2 ;  /* 0x000000020d0d7220 */ /* 0x004fca0000400000 */
[----:B------:R-:W-:-:S04]  /*444f0*/  F2FP.F16.F32.PACK_AB R12, RZ, R13 ;  /* 0x0000000dff0c723e */ /* 0x000fc800000000ff */
[----:B------:R-:W-:Y:S02]  /*44500*/  PRMT R13, R12, 0x7610, R13 ;  /* 0x000076100c0d7816 */ /* 0x000fe4000000000d */
[----:B------:R-:W2:Y:S01]  /*44510*/  LDL.LU R12, [R1+0x58] ;  /* 0x00005800010c7983 */ /* 0x000ea20000300800 */
[C---:B------:R-:W-:Y:S02]  /*44520*/  ISETP.GT.AND P0, PT, R0.reuse, 0x120, P4 ;  /* 0x000001200000780c */ /* 0x040fe40002704270 */
[C---:B------:R-:W-:Y:S01]  /*44530*/  ISETP.GT.AND P6, PT, R0.reuse, 0x121, P4 ;  /* 0x000001210000780c */ /* 0x040fe200027c4270 */
[----:B---3--:R-:W-:Y:S01]  /*44540*/  FMUL R3, R3, R2 ;  /* 0x0000000203037220 */ /* 0x008fe20000400000 */
[----:B------:R-:W-:-:S04]  /*44550*/  ISETP.GT.AND P5, PT, R0, 0x128, P1 ;  /* 0x000001280000780c */ /* 0x000fc80000fa4270 */
[----:B------:R-:W-:-:S05]  /*44560*/  F2FP.F16.F32.PACK_AB R3, RZ, R3 ;  /* 0x00000003ff03723e */ /* 0x000fca00000000ff */
[----:B------:R-:W-:Y:S04]  /*44570*/  @P0 STG.E.U16 desc[UR36][R8.64+0x240], R14 ;  /* 0x0002400e08000986 */ /* 0x000fe8000c101524 */
[----:B------:R0:W-:Y:S04]  /*44580*/  @P6 STG.E.U16 desc[UR36][R8.64+0x242], R3 ;  /* 0x0002420308006986 */ /* 0x0001e8000c101524 */
[----:B------:R1:W-:Y:S04]  /*44590*/  @P5 STG.E.U16 desc[UR36][R10.64+0x250], R13 ;  /* 0x0002500d0a005986 */ /* 0x0003e8000c101524 */
[----:B0-----:R-:W3:Y:S04]  /*445a0*/  LDL.LU R3, [R1+0x54] ;  /* 0x0000540001037983 */ /* 0x001ee80000300800 */
[----:B-1----:R-:W5:Y:S01]  /*445b0*/  LDL.LU R13, [R1+0x5c] ;  /* 0x00005c00010d7983 */ /* 0x002f620000300800 */
[----:B--2---:R-:W-:-:S05]  /*445c0*/  FMUL R12, R12, R2 ;  /* 0x000000020c0c7220 */ /* 0x004fca0000400000 */
[----:B------:R-:W-:-:S04]  /*445d0*/  F2FP.F16.F32.PACK_AB R12, RZ, R12 ;  /* 0x0000000cff0c723e */ /* 0x000fc800000000ff */
[----:B------:R-:W-:Y:S02]  /*445e0*/  PRMT R15, R12, 0x7610, R15 ;  /* 0x000076100c0f7816 */ /* 0x000fe4000000000f */
[----:B------:R-:W2:Y:S01]  /*445f0*/  LDL.LU R12, [R1+0x60] ;  /* 0x00006000010c7983 */ /* 0x000ea20000300800 */
[C---:B------:R-:W-:Y:S02]  /*44600*/  ISETP.GT.AND P6, PT, R0.reuse, 0x129, P1 ;  /* 0x000001290000780c */ /* 0x040fe40000fc4270 */
[C---:B------:R-:W-:Y:S02]  /*44610*/  ISETP.GT.AND P0, PT, R0.reuse, 0x128, P4 ;  /* 0x000001280000780c */ /* 0x040fe40002704270 */
[----:B------:R-:W-:Y:S01]  /*44620*/  ISETP.GT.AND P5, PT, R0, 0x129, P4 ;  /* 0x000001290000780c */ /* 0x000fe200027a4270 */
[-C--:B---3--:R-:W-:Y:S01]  /*44630*/  FMUL R3, R3, R2.reuse ;  /* 0x0000000203037220 */ /* 0x088fe20000400000 */
[----:B-----5:R-:W-:-:S04]  /*44640*/  FMUL R13, R13, R2 ;  /* 0x000000020d0d7220 */ /* 0x020fc80000400000 */
[----:B------:R-:W-:-:S04]  /*44650*/  F2FP.F16.F32.PACK_AB R3, RZ, R3 ;  /* 0x00000003ff03723e */ /* 0x000fc800000000ff */
[----:B------:R-:W-:Y:S02]  /*44660*/  PRMT R14, R3, 0x7610, R14 ;  /* 0x00007610030e7816 */ /* 0x000fe4000000000e */
[----:B------:R-:W-:-:S04]  /*44670*/  F2FP.F16.F32.PACK_AB R3, RZ, R13 ;  /* 0x0000000dff03723e */ /* 0x000fc800000000ff */
[----:B------:R-:W-:Y:S01]  /*44680*/  PRMT R13, R3, 0x7610, R13 ;  /* 0x00007610030d7816 */ /* 0x000fe2000000000d */
[----:B------:R-:W-:Y:S04]  /*44690*/  @P6 STG.E.U16 desc[UR36][R10.64+0x252], R14 ;  /* 0x0002520e0a006986 */ /* 0x000fe8000c101524 */
[----:B------:R-:W-:Y:S04]  /*446a0*/  @P0 STG.E.U16 desc[UR36][R8.64+0x250], R15 ;  /* 0x0002500f08000986 */ /* 0x000fe8000c101524 */
[----:B------:R0:W-:Y:S01]  /*446b0*/  @P5 STG.E.U16 desc[UR36][R8.64+0x252], R13 ;  /* 0x0002520d08005986 */ /* 0x0001e2000c101524 */
[----:B--2---:R-:W-:-:S05]  /*446c0*/  FMUL R12, R12, R2 ;  /* 0x000000020c0c7220 */ /* 0x004fca0000400000 */
[----:B------:R-:W-:Y:S02]  /*446d0*/  F2FP.F16.F32.PACK_AB R3, RZ, R12 ;  /* 0x0000000cff03723e */ /* 0x000fe400000000ff */
[----:B------:R-:W2:Y:S04]  /*446e0*/  LDL.LU R12, [R1+0x64] ;  /* 0x00006400010c7983 */ /* 0x000ea80000300800 */
[----:B0-----:R-:W3:Y:S01]  /*446f0*/  LDL.LU R13, [R1+0x68] ;  /* 0x00006800010d7983 */ /* 0x001ee20000300800 */
[----:B------:R-:W-:Y:S01]  /*44700*/  PRMT R14, R3, 0x7610, R14 ;  /* 0x00007610030e7816 */ /* 0x000fe2000000000e */
[-C--:B--2---:R-:W-:Y:S01]  /*44710*/  FMUL R12, R12, R2.reuse ;  /* 0x000000020c0c7220 */ /* 0x084fe20000400000 */
[----:B---3--:R-:W-:-:S04]  /*44720*/  FMUL R13, R13, R2 ;  /* 0x000000020d0d7220 */ /* 0x008fc80000400000 */
[----:B------:R-:W-:Y:S02]  /*44730*/  F2FP.F16.F32.PACK_AB R12, RZ, R12 ;  /* 0x0000000cff0c723e */ /* 0x000fe400000000ff */
[----:B------:R-:W-:Y:S02]  /*44740*/  F2FP.F16.F32.PACK_AB R3, RZ, R13 ;  /* 0x0000000dff03723e */ /* 0x000fe400000000ff */
[----:B------:R-:W-:Y:S02]  /*44750*/  PRMT R13, R12, 0x7610, R13 ;  /* 0x000076100c0d7816 */ /* 0x000fe4000000000d */
[----:B------:R-:W2:Y:S01]  /*44760*/  LDL.LU R12, [R1+0x6c] ;  /* 0x00006c00010c7983 */ /* 0x000ea20000300800 */
[C---:B------:R-:W-:Y:S02]  /*44770*/  ISETP.GT.AND P0, PT, R0.reuse, 0x130, P1 ;  /* 0x000001300000780c */ /* 0x040fe40000f04270 */
[----:B------:R-:W-:-:S11]  /*44780*/  ISETP.GT.AND P6, PT, R0, 0x131, P1 ;  /* 0x000001310000780c */ /* 0x000fd60000fc4270 */
[----:B------:R0:W-:Y:S04]  /*44790*/  @P0 STG.E.U16 desc[UR36][R10.64+0x260], R14 ;  /* 0x0002600e0a000986 */ /* 0x0001e8000c101524 */
[----:B------:R1:W-:Y:S01]  /*447a0*/  @P6 STG.E.U16 desc[UR36][R10.64+0x262], R13 ;  /* 0x0002620d0a006986 */ /* 0x0003e2000c101524 */
[----:B0-----:R-:W-:-:S03]  /*447b0*/  PRMT R14, R3, 0x7610, R14 ;  /* 0x00007610030e7816 */ /* 0x001fc6000000000e */
[----:B-1----:R-:W3:Y:S01]  /*447c0*/  LDL.LU R13, [R1+0x74] ;  /* 0x00007400010d7983 */ /* 0x002ee20000300800 */
[----:B--2---:R-:W-:-:S05]  /*447d0*/  FMUL R12, R12, R2 ;  /* 0x000000020c0c7220 */ /* 0x004fca0000400000 */
[----:B------:R-:W-:Y:S02]  /*447e0*/  F2FP.F16.F32.PACK_AB R3, RZ, R12 ;  /* 0x0000000cff03723e */ /* 0x000fe400000000ff */
[----:B------:R-:W2:Y:S01]  /*447f0*/  LDL.LU R12, [R1+0x70] ;  /* 0x00007000010c7983 */ /* 0x000ea20000300800 */
[C---:B------:R-:W-:Y:S02]  /*44800*/  ISETP.GT.AND P5, PT, R0.reuse, 0x130, P4 ;  /* 0x000001300000780c */ /* 0x040fe400027a4270 */
[C---:B------:R-:W-:Y:S02]  /*44810*/  ISETP.GT.AND P0, PT, R0.reuse, 0x131, P4 ;  /* 0x000001310000780c */ /* 0x040fe40002704270 */
[----:B------:R-:W-:-:S09]  /*44820*/  ISETP.GT.AND P6, PT, R0, 0x138, P1 ;  /* 0x000001380000780c */ /* 0x000fd20000fc4270 */
[----:B------:R0:W-:Y:S01]  /*44830*/  @P5 STG.E.U16 desc[UR36][R8.64+0x260], R14 ;  /* 0x0002600e08005986 */ /* 0x0001e2000c101524 */
[----:B------:R-:W-:Y:S01]  /*44840*/  ISETP.GT.AND P5, PT, R0, 0x139, P1 ;  /* 0x000001390000780c */ /* 0x000fe20000fa4270 */
[----:B---3--:R-:W-:Y:S01]  /*44850*/  FMUL R13, R13, R2 ;  /* 0x000000020d0d7220 */ /* 0x008fe20000400000 */
[----:B0-----:R-:W-:-:S04]  /*44860*/  PRMT R14, R3, 0x7610, R14 ;  /* 0x00007610030e7816 */ /* 0x001fc8000000000e */
[----:B------:R-:W-:Y:S01]  /*44870*/  F2FP.F16.F32.PACK_AB R3, RZ, R13 ;  /* 0x0000000dff03723e */ /* 0x000fe200000000ff */
[----:B------:R-:W-:Y:S01]  /*44880*/  @P0 STG.E.U16 desc[UR36][R8.64+0x262], R14 ;  /* 0x0002620e08000986 */ /* 0x000fe2000c101524 */
[----:B--2---:R-:W-:-:S05]  /*44890*/  FMUL R12, R12, R2 ;  /* 0x000000020c0c7220 */ /* 0x004fca0000400000 */
[----:B------:R-:W-:-:S04]  /*448a0*/  F2FP.F16.F32.PACK_AB R12, RZ, R12 ;  /* 0x0000000cff0c723e */ /* 0x000fc800000000ff */
[----:B------:R-:W-:Y:S02]  /*448b0*/  PRMT R13, R12, 0x7610, R13 ;  /* 0x000076100c0d7816 */ /* 0x000fe4000000000d */
[----:B------:R-:W-:Y:S02]  /*448c0*/  PRMT R12, R3, 0x7610, R12 ;  /* 0x00007610030c7816 */ /* 0x000fe4000000000c */
[----:B------:R-:W2:Y:S04]  /*448d0*/  LDL.LU R3, [R1+0x78] ;  /* 0x0000780001037983 */ /* 0x000ea80000300800 */
[----:B------:R0:W-:Y:S04]  /*448e0*/  @P6 STG.E.U16 desc[UR36][R10.64+0x270], R13 ;  /* 0x0002700d0a006986 */ /* 0x0001e8000c101524 */
[----:B------:R1:W-:Y:S04]  /*448f0*/  @P5 STG.E.U16 desc[UR36][R10.64+0x272], R12 ;  /* 0x0002720c0a005986 */ /* 0x0003e8000c101524 */
[----:B0-----:R-:W3:Y:S04]  /*44900*/  LDL.LU R13, [R1+0x80] ;  /* 0x00008000010d7983 */ /* 0x001ee80000300800 */
[----:B-1----:R-:W5:Y:S01]  /*44910*/  LDL.LU R12, [R1+0x7c] ;  /* 0x00007c00010c7983 */ /* 0x002f620000300800 */
[----:B------:R-:W-:-:S02]  /*44920*/  ISETP.GT.AND P0, PT, R0, 0x138, P4 ;  /* 0x000001380000780c */ /* 0x000fc40002704270 */
[C---:B------:R-:W-:Y:S02]  /*44930*/  ISETP.GT.AND P6, PT, R0.reuse, 0x139, P4 ;  /* 0x000001390000780c */ /* 0x040fe400027c4270 */
[----:B------:R-:W-:Y:S01]  /*44940*/  ISETP.GT.AND P5, PT, R0, 0x140, P1 ;  /* 0x000001400000780c */ /* 0x000fe20000fa4270 */
[----:B--2---:R-:W-:-:S05]  /*44950*/  FMUL R3, R3, R2 ;  /* 0x0000000203037220 */ /* 0x004fca0000400000 */
[----:B------:R-:W-:-:S04]  /*44960*/  F2FP.F16.F32.PACK_AB R3, RZ, R3 ;  /* 0x00000003ff03723e */ /* 0x000fc800000000ff */
[----:B------:R-:W-:Y:S01]  /*44970*/  PRMT R14, R3, 0x7610, R14 ;  /* 0x00007610030e7816 */ /* 0x000fe2000000000e */
[-C--:B---3--:R-:W-:Y:S01]  /*44980*/  FMUL R13, R13, R2.reuse ;  /* 0x000000020d0d7220 */ /* 0x088fe20000400000 */
[----:B-----5:R-:W-:-:S04]  /*44990*/  FMUL R12, R12, R2 ;  /* 0x000000020c0c7220 */ /* 0x020fc80000400000 */
[----:B------:R-:W-:Y:S02]  /*449a0*/  F2FP.F16.F32.PACK_AB R3, RZ, R13 ;  /* 0x0000000dff03723e */ /* 0x000fe400000000ff */
[----:B------:R-:W-:-:S04]  /*449b0*/  F2FP.F16.F32.PACK_AB R12, RZ, R12 ;  /* 0x0000000cff0c723e */ /* 0x000fc800000000ff */
[----:B------:R-:W-:Y:S01]  /*449c0*/  PRMT R13, R12, 0x7610, R13 ;  /* 0x000076100c0d7816 */ /* 0x000fe2000000000d */
[----:B------:R-:W-:Y:S04]  /*449d0*/  @P0 STG.E.U16 desc[UR36][R8.64+0x270], R14 ;  /* 0x0002700e08000986 */ /* 0x000fe8000c101524 */
[----:B------:R-:W2:Y:S04]  /*449e0*/  LDL.LU R12, [R1+0x84] ;  /* 0x00008400010c7983 */ /* 0x000ea80000300800 */
[----:B------:R0:W-:Y:S04]  /*449f0*/  @P6 STG.E.U16 desc[UR36][R8.64+0x272], R13 ;  /* 0x0002720d08006986 */ /* 0x0001e8000c101524 */
[----:B------:R1:W-:Y:S04]  /*44a00*/  @P5 STG.E.U16 desc[UR36][R10.64+0x280], R3 ;  /* 0x000280030a005986 */ /* 0x0003e8000c101524 */
[----:B0-----:R-:W3:Y:S04]  /*44a10*/  LDL.LU R13, [R1+0x8c] ;  /* 0x00008c00010d7983 */ /* 0x001ee80000300800 */
[----:B-1----:R-:W5:Y:S01]  /*44a20*/  LDL.LU R3, [R1+0x88] ;  /* 0x0000880001037983 */ /* 0x002f620000300800 */
[----:B------:R-:W-:-:S02]  /*44a30*/  ISETP.GT.AND P0, PT, R0, 0x141, P1 ;  /* 0x000001410000780c */ /* 0x000fc40000f04270 */
[----:B------:R-:W-:Y:S01]  /*44a40*/  ISETP.GT.AND P6, PT, R0, 0x140, P4 ;  /* 0x000001400000780c */ /* 0x000fe200027c4270 */
[----:B--2---:R-:W-:-:S05]  /*44a50*/  FMUL R12, R12, R2 ;  /* 0x000000020c0c7220 */ /* 0x004fca0000400000 */
[----:B------:R-:W-:Y:S01]  /*44a60*/  F2FP.F16.F32.PACK_AB R12, RZ, R12 ;  /* 0x0000000cff0c723e */ /* 0x000fe200000000ff */
[----:B---3--:R-:W-:-:S05]  /*44a70*/  FMUL R13, R13, R2 ;  /* 0x000000020d0d7220 */ /* 0x008fca0000400000 */
[----:B------:R-:W-:Y:S01]  /*44a80*/  F2FP.F16.F32.PACK_AB R14, RZ, R13 ;  /* 0x0000000dff0e723e */ /* 0x000fe200000000ff */
[----:B-----5:R-:W-:Y:S01]  /*44a90*/  FMUL R3, R3, R2 ;  /* 0x0000000203037220 */ /* 0x020fe20000400000 */
[----:B------:R-:W2:Y:S04]  /*44aa0*/  LDL.LU R13, [R1+0x90] ;  /* 0x00009000010d7983 */ /* 0x000ea80000300800 */
[----:B------:R-:W-:Y:S01]  /*44ab0*/  F2FP.F16.F32.PACK_AB R3, RZ, R3 ;  /* 0x00000003ff03723e */ /* 0x000fe200000000ff */
[----:B------:R0:W-:Y:S03]  /*44ac0*/  @P0 STG.E.U16 desc[UR36][R10.64+0x282], R12 ;  /* 0x0002820c0a000986 */ /* 0x0001e6000c101524 */
[----:B0-----:R-:W-:-:S02]  /*44ad0*/  PRMT R12, R3, 0x7610, R12 ;  /* 0x00007610030c7816 */ /* 0x001fc4000000000c */
[----:B------:R-:W-:Y:S02]  /*44ae0*/  PRMT R3, R14, 0x7610, R3 ;  /* 0x000076100e037816 */ /* 0x000fe40000000003 */
[----:B------:R-:W3:Y:S04]  /*44af0*/  LDL.LU R14, [R1+0x94] ;  /* 0x00009400010e7983 */ /* 0x000ee80000300800 */
[----:B------:R0:W-:Y:S04]  /*44b00*/  @P6 STG.E.U16 desc[UR36][R8.64+0x280], R12 ;  /* 0x0002800c08006986 */ /* 0x0001e8000c101524 */
[----:B0-----:R-:W5:Y:S01]  /*44b10*/  LDL.LU R12, [R1+0x9c] ;  /* 0x00009c00010c7983 */ /* 0x001f620000300800 */
[----:B------:R-:W-:-:S02]  /*44b20*/  ISETP.GT.AND P5, PT, R0, 0x141, P4 ;  /* 0x000001410000780c */ /* 0x000fc400027a4270 */
[----:B------:R-:W-:-:S11]  /*44b30*/  ISETP.GT.AND P0, PT, R0, 0x148, P1 ;  /* 0x000001480000780c */ /* 0x000fd60000f04270 */
[----:B------:R0:W-:Y:S04]  /*44b40*/  @P5 STG.E.U16 desc[UR36][R8.64+0x282], R3 ;  /* 0x0002820308005986 */ /* 0x0001e8000c101524 */
[----:B0-----:R-:W4:Y:S01]  /*44b50*/  LDL.LU R3, [R1+0xa0] ;  /* 0x0000a00001037983 */ /* 0x001f220000300800 */
[----:B--2---:R-:W-:-:S05]  /*44b60*/  FMUL R13, R13, R2 ;  /* 0x000000020d0d7220 */ /* 0x004fca0000400000 */
[----:B------:R-:W-:-:S04]  /*44b70*/  F2FP.F16.F32.PACK_AB R13, RZ, R13 ;  /* 0x0000000dff0d723e */ /* 0x000fc800000000ff */
[----:B------:R-:W-:Y:S02]  /*44b80*/  PRMT R15, R13, 0x7610, R15 ;  /* 0x000076100d0f7816 */ /* 0x000fe4000000000f */
[----:B------:R-:W2:Y:S04]  /*44b90*/  LDL.LU R13, [R1+0x98] ;  /* 0x00009800010d7983 */ /* 0x000ea80000300800 */
[----:B------:R0:W-:Y:S01]  /*44ba0*/  @P0 STG.E.U16 desc[UR36][R10.64+0x290], R15 ;  /* 0x0002900f0a000986 */ /* 0x0001e2000c101524 */
[----:B-----5:R-:W-:-:S05]  /*44bb0*/  FMUL R12, R12, R2 ;  /* 0x000000020c0c7220 */ /* 0x020fca0000400000 */
[----:B------:R-:W-:-:S04]  /*44bc0*/  F2FP.F16.F32.PACK_AB R12, RZ, R12 ;  /* 0x0000000cff0c723e */ /* 0x000fc800000000ff */
[----:B0-----:R-:W-:Y:S02]  /*44bd0*/  PRMT R15, R12, 0x7610, R15 ;  /* 0x000076100c0f7816 */ /* 0x001fe4000000000f */
[----:B------:R-:W5:Y:S01]  /*44be0*/  LDL.LU R12, [R1+0xa4] ;  /* 0x0000a400010c7983 */ /* 0x000f620000300800 */
[C---:B------:R-:W-:Y:S02]  /*44bf0*/  ISETP.GT.AND P6, PT, R0.reuse, 0x149, P1 ;  /* 0x000001490000780c */ /* 0x040fe40000fc4270 */
[----:B------:R-:W-:Y:S01]  /*44c00*/  ISETP.GT.AND P5, PT, R0, 0x148, P4 ;  /* 0x000001480000780c */ /* 0x000fe200027a4270 */
[----:B---3--:R-:W-:-:S05]  /*44c10*/  FMUL R14, R14, R2 ;  /* 0x000000020e0e7220 */ /* 0x008fca0000400000 */
[----:B------:R-:W-:Y:S01]  /*44c20*/  F2FP.F16.F32.PACK_AB R14, RZ, R14 ;  /* 0x0000000eff0e723e */ /* 0x000fe200000000ff */
[----:B----4-:R-:W-:-:S04]  /*44c30*/  FMUL R3, R3, R2 ;  /* 0x0000000203037220 */ /* 0x010fc80000400000 */
[----:B------:R0:W-:Y:S01]  /*44c40*/  @P6 STG.E.U16 desc[UR36][R10.64+0x292], R14 ;  /* 0x0002920e0a006986 */ /* 0x0001e2000c101524 */
[C---:B------:R-:W-:Y:S02]  /*44c50*/  ISETP.GT.AND P0, PT, R0.reuse, 0x149, P4 ;  /* 0x000001490000780c */ /* 0x040fe40002704270 */
[----:B------:R-:W-:Y:S01]  /*44c60*/  ISETP.GT.AND P6, PT, R0, 0x150, P1 ;  /* 0x000001500000780c */ /* 0x000fe20000fc4270 */
[----:B--2---:R-:W-:-:S05]  /*44c70*/  FMUL R13, R13, R2 ;  /* 0x000000020d0d7220 */ /* 0x004fca0000400000 */
[----:B------:R-:W-:-:S04]  /*44c80*/  F2FP.F16.F32.PACK_AB R13, RZ, R13 ;  /* 0x0000000dff0d723e */ /* 0x000fc800000000ff */
[----:B------:R-:W-:Y:S02]  /*44c90*/  PRMT R17, R13, 0x7610, R17 ;  /* 0x000076100d117816 */ /* 0x000fe40000000011 */
[----:B------:R-:W-:Y:S01]  /*44ca0*/  F2FP.F16.F32.PACK_AB R13, RZ, R3 ;  /* 0x00000003ff0d723e */ /* 0x000fe200000000ff */
[----:B------:R-:W-:Y:S02]  /*44cb0*/  FMUL R3, R19, R2 ;  /* 0x0000000213037220 */ /* 0x000fe40000400000 */
[----:B------:R1:W-:Y:S01]  /*44cc0*/  @P5 STG.E.U16 desc[UR36][R8.64+0x290], R17 ;  /* 0x0002901108005986 */ /* 0x0003e2000c101524 */
[----:B------:R-:W-:Y:S02]  /*44cd0*/  ISETP.GT.AND P5, PT, R0, 0x151, P1 ;  /* 0x000001510000780c */ /* 0x000fe40000fa4270 */
[----:B------:R-:W-:-:S04]  /*44ce0*/  F2FP.F16.F32.PACK_AB R3, RZ, R3 ;  /* 0x00000003ff03723e */ /* 0x000fc800000000ff */
[----:B------:R-:W-:Y:S01]  /*44cf0*/  PRMT R18, R3, 0x7610, R18 ;  /* 0x0000761003127816 */ /* 0x000fe20000000012 */
[-C--:B------:R-:W-:Y:S01]  /*44d00*/  FMUL R3, R218, R2.reuse ;  /* 0x00000002da037220 */ /* 0x080fe20000400000 */
[----:B0-----:R-:W-:Y:S01]  /*44d10*/  PRMT R14, R13, 0x7610, R14 ;  /* 0x000076100d0e7816 */ /* 0x001fe2000000000e */
[----:B------:R-:W-:Y:S03]  /*44d20*/  @P0 STG.E.U16 desc[UR36][R8.64+0x292], R15 ;  /* 0x0002920f08000986 */ /* 0x000fe6000c101524 */
[----:B------:R-:W-:Y:S01]  /*44d30*/  F2FP.F16.F32.PACK_AB R13, RZ, R3 ;  /* 0x00000003ff0d723e */ /* 0x000fe200000000ff */
[----:B-----5:R-:W-:-:S05]  /*44d40*/  FMUL R12, R12, R2 ;  /* 0x000000020c0c7220 */ /* 0x020fca0000400000 */
[----:B------:R-:W-:Y:S01]  /*44d50*/  F2FP.F16.F32.PACK_AB R12, RZ, R12 ;  /* 0x0000000cff0c723e */ /* 0x000fe200000000ff */
[----:B------:R-:W-:-:S03]  /*44d60*/  FMUL R3, R217, R2 ;  /* 0x00000002d9037220 */ /* 0x000fc60000400000 */
[----:B-1----:R-:W-:Y:S01]  /*44d70*/  PRMT R17, R12, 0x7610, R17 ;  /* 0x000076100c117816 */ /* 0x002fe20000000011 */
[----:B------:R0:W-:Y:S01]  /*44d80*/  @P6 STG.E.U16 desc[UR36][R10.64+0x2a0], R14 ;  /* 0x0002a00e0a006986 */ /* 0x0001e2000c101524 */
[----:B------:R-:W-:-:S03]  /*44d90*/  ISETP.GT.AND P0, PT, R0, 0x150, P4 ;  /* 0x000001500000780c */ /* 0x000fc60002704270 */
[----:B------:R1:W-:Y:S01]  /*44da0*/  @P5 STG.E.U16 desc[UR36][R10.64+0x2a2], R17 ;  /* 0x0002a2110a005986 */ /* 0x0003e2000c101524 */
[----:B------:R-:W-:Y:S01]  /*44db0*/  ISETP.GT.AND P5, PT, R0, 0x151, P4 ;  /* 0x000001510000780c */ /* 0x000fe200027a4270 */
[-C--:B------:R-:W-:Y:S01]  /*44dc0*/  FMUL R12, R216, R2.reuse ;  /* 0x00000002d80c7220 */ /* 0x080fe20000400000 */
[----:B------:R-:W-:Y:S02]  /*44dd0*/  ISETP.GT.AND P6, PT, R0, 0x158, P1 ;  /* 0x000001580000780c */ /* 0x000fe40000fc4270 */
[----:B0-----:R-:W-:Y:S02]  /*44de0*/  PRMT R14, R13, 0x7610, R14 ;  /* 0x000076100d0e7816 */ /* 0x001fe4000000000e */
[----:B------:R-:W-:Y:S01]  /*44df0*/  F2FP.F16.F32.PACK_AB R13, RZ, R3 ;  /* 0x00000003ff0d723e */ /* 0x000fe200000000ff */
[----:B------:R-:W-:Y:S01]  /*44e00*/  FMUL R3, R215, R2 ;  /* 0x00000002d7037220 */ /* 0x000fe20000400000 */
[----:B------:R-:W-:Y:S02]  /*44e10*/  F2FP.F16.F32.PACK_AB R12, RZ, R12 ;  /* 0x0000000cff0c723e */ /* 0x000fe400000000ff */
[----:B-1----:R-:W-:-:S02]  /*44e20*/  PRMT R17, R13, 0x7610, R17 ;  /* 0x000076100d117816 */ /* 0x002fc40000000011 */
[----:B------:R-:W-:Y:S01]  /*44e30*/  F2FP.F16.F32.PACK_AB R13, RZ, R3 ;  /* 0x00000003ff0d723e */ /* 0x000fe200000000ff */
[-C--:B------:R-:W-:Y:S01]  /*44e40*/  FMUL R3, R212, R2.reuse ;  /* 0x00000002d4037220 */ /* 0x080fe20000400000 */
[----:B------:R-:W-:Y:S01]  /*44e50*/  PRMT R15, R12, 0x7610, R15 ;  /* 0x000076100c0f7816 */ /* 0x000fe2000000000f */
[----:B------:R-:W-:Y:S01]  /*44e60*/  @P0 STG.E.U16 desc[UR36][R8.64+0x2a0], R18 ;  /* 0x0002a01208000986 */ /* 0x000fe2000c101524 */
[C---:B------:R-:W-:Y:S02]  /*44e70*/  ISETP.GT.AND P0, PT, R0.reuse, 0x159, P1 ;  /* 0x000001590000780c */ /* 0x040fe40000f04270 */
[----:B------:R-:W-:Y:S01]  /*44e80*/  F2FP.F16.F32.PACK_AB R3, RZ, R3 ;  /* 0x00000003ff03723e */ /* 0x000fe200000000ff */
[----:B------:R-:W-:Y:S01]  /*44e90*/  @P5 STG.E.U16 desc[UR36][R8.64+0x2a2], R14 ;  /* 0x0002a20e08005986 */ /* 0x000fe2000c101524 */
[----:B------:R-:W-:Y:S01]  /*44ea0*/  ISETP.GT.AND P5, PT, R0, 0x158, P4 ;  /* 0x000001580000780c */ /* 0x000fe200027a4270 */
[----:B------:R-:W-:Y:S02]  /*44eb0*/  FMUL R12, R214, R2 ;  /* 0x00000002d60c7220 */ /* 0x000fe40000400000 */
[----:B------:R0:W-:Y:S01]  /*44ec0*/  @P6 STG.E.U16 desc[UR36][R10.64+0x2b0], R15 ;  /* 0x0002b00f0a006986 */ /* 0x0001e2000c101524 */
[----:B------:R-:W-:-:S02]  /*44ed0*/  ISETP.GT.AND P6, PT, R0, 0x159, P4 ;  /* 0x000001590000780c */ /* 0x000fc400027c4270 */
[----:B------:R-:W-:Y:S02]  /*44ee0*/  F2FP.F16.F32.PACK_AB R12, RZ, R12 ;  /* 0x0000000cff0c723e */ /* 0x000fe400000000ff */
[----:B0-----:R-:W-:Y:S01]  /*44ef0*/  PRMT R15, R3, 0x7610, R15 ;  /* 0x00007610030f7816 */ /* 0x001fe2000000000f */
[-C--:B------:R-:W-:Y:S01]  /*44f00*/  FMUL R3, R213, R2.reuse ;  /* 0x00000002d5037220 */ /* 0x080fe20000400000 */
[----:B------:R-:W-:Y:S01]  /*44f10*/  PRMT R14, R13, 0x7610, R14 ;  /* 0x000076100d0e7816 */ /* 0x000fe2000000000e */
[----:B------:R-:W-:Y:S03]  /*44f20*/  @P0 STG.E.U16 desc[UR36][R10.64+0x2b2], R17 ;  /* 0x0002b2110a000986 */ /* 0x000fe6000c101524 */
[----:B------:R-:W-:Y:S01]  /*44f30*/  F2FP.F16.F32.PACK_AB R13, RZ, R3 ;  /* 0x00000003ff0d723e */ /* 0x000fe200000000ff */
[-C--:B------:R-:W-:Y:S01]  /*44f40*/  FMUL R3, R210, R2.reuse ;  /* 0x00000002d2037220 */ /* 0x080fe20000400000 */
[----:B------:R-:W-:Y:S01]  /*44f50*/  ISETP.GT.AND P0, PT, R0, 0x160, P1 ;  /* 0x000001600000780c */ /* 0x000fe20000f04270 */
[----:B------:R0:W-:Y:S01]  /*44f60*/  @P5 STG.E.U16 desc[UR36][R8.64+0x2b0], R14 ;  /* 0x0002b00e08005986 */ /* 0x0001e2000c101524 */
[----:B------:R-:W-:Y:S01]  /*44f70*/  PRMT R18, R12, 0x7610, R18 ;  /* 0x000076100c127816 */ /* 0x000fe20000000012 */
[----:B------:R-:W-:Y:S01]  /*44f80*/  FMUL R12, R211, R2 ;  /* 0x00000002d30c7220 */ /* 0x000fe20000400000 */
[----:B------:R-:W-:-:S03]  /*44f90*/  ISETP.GT.AND P5, PT, R0, 0x160, P4 ;  /* 0x000001600000780c */ /* 0x000fc600027a4270 */
[----:B------:R1:W-:Y:S01]  /*44fa0*/  @P6 STG.E.U16 desc[UR36][R8.64+0x2b2], R18 ;  /* 0x0002b21208006986 */ /* 0x0003e2000c101524 */
[----:B------:R-:W-:Y:S02]  /*44fb0*/  ISETP.GT.AND P6, PT, R0, 0x161, P1 ;  /* 0x000001610000780c */ /* 0x000fe40000fc4270 */
[----:B0-----:R-:W-:Y:S02]  /*44fc0*/  PRMT R14, R13, 0x7610, R14 ;  /* 0x000076100d0e7816 */ /* 0x001fe4000000000e */
[----:B------:R-:W-:Y:S01]  /*44fd0*/  F2FP.F16.F32.PACK_AB R13, RZ, R3 ;  /* 0x00000003ff0d723e */ /* 0x000fe200000000ff */
[----:B------:R-:W-:-:S03]  /*44fe0*/  FMUL R3, R208, R2 ;  /* 0x00000002d0037220 */ /* 0x000fc60000400000 */
[----:B-1----:R-:W-:Y:S02]  /*44ff0*/  PRMT R18, R13, 0x7610, R18 ;  /* 0x000076100d127816 */ /* 0x002fe40000000012 */
[----:B------:R-:W-:Y:S01]  /*45000*/  F2FP.F16.F32.PACK_AB R13, RZ, R3 ;  /* 0x00000003ff0d723e */ /* 0x000fe200000000ff */
[----:B------:R-:W-:Y:S01]  /*45010*/  FMUL R3, R209, R2 ;  /* 0x00000002d1037220 */ /* 0x000fe20000400000 */
[----:B------:R-:W-:Y:S01]  /*45020*/  F2FP.F16.F32.PACK_AB R12, RZ, R12 ;  /* 0x0000000cff0c723e */ /* 0x000fe200000000ff */
[----:B------:R0:W-:Y:S01]  /*45030*/  @P0 STG.E.U16 desc[UR36][R10.64+0x2c0], R15 ;  /* 0x0002c00f0a000986 */ /* 0x0001e2000c101524 */
[----:B------:R-:W-:Y:S02]  /*45040*/  ISETP.GT.AND P0, PT, R0, 0x161, P4 ;  /* 0x000001610000780c */ /* 0x000fe40002704270 */
[----:B------:R-:W-:Y:S02]  /*45050*/  F2FP.F16.F32.PACK_AB R3, RZ, R3 ;  /* 0x00000003ff03723e */ /* 0x000fe400000000ff */
[----:B------:R-:W-:Y:S01]  /*45060*/  PRMT R17, R12, 0x7610, R17 ;  /* 0x000076100c117816 */ /* 0x000fe20000000011 */
[----:B------:R1:W-:Y:S01]  /*45070*/  @P6 STG.E.U16 desc[UR36][R10.64+0x2c2], R14 ;  /* 0x0002c20e0a006986 */ /* 0x0003e2000c101524 */
[----:B------:R-:W-:-:S03]  /*45080*/  ISETP.GT.AND P6, PT, R0, 0x169, P1 ;  /* 0x000001690000780c */ /* 0x000fc60000fc4270 */
[----:B------:R2:W-:Y:S01]  /*45090*/  @P5 STG.E.U16 desc[UR36][R8.64+0x2c0], R17 ;  /* 0x0002c01108005986 */ /* 0x0005e2000c101524 */
[----:B0-----:R-:W-:Y:S01]  /*450a0*/  PRMT R15, R3, 0x7610, R15 ;  /* 0x00007610030f7816 */ /* 0x001fe2000000000f */
[-C--:B------:R-:W-:Y:S01]  /*450b0*/  FMUL R3, R206, R2.reuse ;  /* 0x00000002ce037220 */ /* 0x080fe20000400000 */
[----:B------:R-:W-:Y:S02]  /*450c0*/  ISETP.GT.AND P5, PT, R0, 0x168, P1 ;  /* 0x000001680000780c */ /* 0x000fe40000fa4270 */
[----:B-1----:R-:W-:Y:S02]  /*450d0*/  PRMT R14, R13, 0x7610, R14 ;  /* 0x000076100d0e7816 */ /* 0x002fe4000000000e */
[----:B------:R-:W-:Y:S01]  /*450e0*/  F2FP.F16.F32.PACK_AB R13, RZ, R3 ;  /* 0x00000003ff0d723e */ /* 0x000fe200000000ff */
[-C--:B------:R-:W-:Y:S01]  /*450f0*/  FMUL R3, R204, R2.reuse ;  /* 0x00000002cc037220 */ /* 0x080fe20000400000 */
[----:B------:R-:W-:Y:S01]  /*45100*/  @P0 STG.E.U16 desc[UR36][R8.64+0x2c2], R18 ;  /* 0x0002c21208000986 */ /* 0x000fe2000c101524 */
[----:B------:R-:W-:Y:S01]  /*45110*/  FMUL R12, R207, R2 ;  /* 0x00000002cf0c7220 */ /* 0x000fe20000400000 */
[----:B------:R-:W-:-:S02]  /*45120*/  ISETP.GT.AND P0, PT, R0, 0x168, P4 ;  /* 0x000001680000780c */ /* 0x000fc40002704270 */
[----:B------:R-:W-:Y:S01]  /*45130*/  F2FP.F16.F32.PACK_AB R3, RZ, R3 ;  /* 0x00000003ff03723e */ /* 0x000fe200000000ff */
[----:B------:R0:W-:Y:S01]  /*45140*/  @P6 STG.E.U16 desc[UR36][R10.64+0x2d2], R15 ;  /* 0x0002d20f0a006986 */ /* 0x0001e2000c101524 */
[----:B------:R-:W-:-:S03]  /*45150*/  F2FP.F16.F32.PACK_AB R12, RZ, R12 ;  /* 0x0000000cff0c723e */ /* 0x000fc600000000ff */
[----:B------:R1:W-:Y:S01]  /*45160*/  @P5 STG.E.U16 desc[UR36][R10.64+0x2d0], R14 ;  /* 0x0002d00e0a005986 */ /* 0x0003e2000c101524 */
[----:B------:R-:W-:Y:S02]  /*45170*/  ISETP.GT.AND P5, PT, R0, 0x169, P4 ;  /* 0x000001690000780c */ /* 0x000fe400027a4270 */
[----:B--2---:R-:W-:Y:S02]  /*45180*/  PRMT R17, R12, 0x7610, R17 ;  /* 0x000076100c117816 */ /* 0x004fe40000000011 */
[----:B------:R-:W-:Y:S02]  /*45190*/  ISETP.GT.AND P6, PT, R0, 0x170, P1 ;  /* 0x000001700000780c */ /* 0x000fe40000fc4270 */
[----:B0-----:R-:W-:Y:S01]  /*451a0*/  PRMT R15, R3, 0x7610, R15 ;  /* 0x00007610030f7816 */ /* 0x001fe2000000000f */
[-C--:B------:R-:W-:Y:S01]  /*451b0*/  FMUL R3, R203, R2.reuse ;  /* 0x00000002cb037220 */ /* 0x080fe20000400000 */
[----:B------:R0:W-:Y:S01]  /*451c0*/  @P0 STG.E.U16 desc[UR36][R8.64+0x2d0], R17 ;  /* 0x0002d01108000986 */ /* 0x0001e2000c101524 */
[----:B-1----:R-:W-:Y:S01]  /*451d0*/  PRMT R14, R13, 0x7610, R14 ;  /* 0x000076100d0e7816 */ /* 0x002fe2000000000e */
[----:B------:R-:W-:-:S02]  /*451e0*/  FMUL R12, R205, R2 ;  /* 0x00000002cd0c7220 */ /* 0x000fc40000400000 */
[----:B------:R-:W-:Y:S01]  /*451f0*/  F2FP.F16.F32.PACK_AB R13, RZ, R3 ;  /* 0x00000003ff0d723e */ /* 0x000fe200000000ff */
[----:B------:R-:W-:Y:S01]  /*45200*/  FMUL R3, R202, R2 ;  /* 0x00000002ca037220 */ /* 0x000fe20000400000 */
[----:B------:R-:W-:Y:S02]  /*45210*/  ISETP.GT.AND P0, PT, R0, 0x171, P1 ;  /* 0x000001710000780c */ /* 0x000fe40000f04270 */
[----:B------:R-:W-:Y:S02]  /*45220*/  F2FP.F16.F32.PACK_AB R12, RZ, R12 ;  /* 0x0000000cff0c723e */ /* 0x000fe400000000ff */
[----:B------:R-:W-:Y:S01]  /*45230*/  F2FP.F16.F32.PACK_AB R3, RZ, R3 ;  /* 0x00000003ff03723e */ /* 0x000fe200000000ff */
[----:B------:R-:W-:Y:S01]  /*45240*/  @P5 STG.E.U16 desc[UR36][R8.64+0x2d2], R14 ;  /* 0x0002d20e08005986 */ /* 0x000fe2000c101524 */
[----:B0-----:R-:W-:Y:S02]  /*45250*/  PRMT R17, R12, 0x7610, R17 ;  /* 0x000076100c117816 */ /* 0x001fe40000000011 */
[C---:B------:R-:W-:Y:S01]  /*45260*/  ISETP.GT.AND P5, PT, R0.reuse, 0x170, P4 ;  /* 0x000001700000780c */ /* 0x040fe200027a4270 */
[----:B------:R0:W-:Y:S01]  /*45270*/  @P6 STG.E.U16 desc[UR36][R10.64+0x2e0], R15 ;  /* 0x0002e00f0a006986 */ /* 0x0001e2000c101524 */
[----:B------:R-:W-:Y:S01]  /*45280*/  ISETP.GT.AND P6, PT, R0, 0x171, P4 ;  /* 0x000001710000780c */ /* 0x000fe200027c4270 */
[----:B------:R-:W-:-:S02]  /*45290*/  FMUL R12, R200, R2 ;  /* 0x00000002c80c7220 */ /* 0x000fc40000400000 */
[----:B------:R1:W-:Y:S01]  /*452a0*/  @P0 STG.E.U16 desc[UR36][R10.64+0x2e2], R17 ;  /* 0x0002e2110a000986 */ /* 0x0003e2000c101524 */
[----:B------:R-:W-:Y:S02]  /*452b0*/  ISETP.GT.AND P0, PT, R0, 0x178, P1 ;  /* 0x000001780000780c */ /* 0x000fe40000f04270 */
[----:B0-----:R-:W-:Y:S01]  /*452c0*/  PRMT R15, R3, 0x7610, R15 ;  /* 0x00007610030f7816 */ /* 0x001fe2000000000f */
[----:B------:R-:W-:Y:S01]  /*452d0*/  FMUL R3, R201, R2 ;  /* 0x00000002c9037220 */ /* 0x000fe20000400000 */
[----:B------:R-:W-:Y:S02]  /*452e0*/  PRMT R14, R13, 0x7610, R14 ;  /* 0x000076100d0e7816 */ /* 0x000fe4000000000e */
[----:B------:R-:W-:Y:S02]  /*452f0*/  F2FP.F16.F32.PACK_AB R12, RZ, R12 ;  /* 0x0000000cff0c723e */ /* 0x000fe400000000ff */
[----:B------:R-:W-:Y:S01]  /*45300*/  F2FP.F16.F32.PACK_AB R13, RZ, R3 ;  /* 0x00000003ff0d723e */ /* 0x000fe200000000ff */
[-C--:B------:R-:W-:Y:S01]  /*45310*/  FMUL R3, R199, R2.reuse ;  /* 0x00000002c7037220 */ /* 0x080fe20000400000 */
[----:B-1----:R-:W-:Y:S01]  /*45320*/  PRMT R17, R12, 0x7610, R17 ;  /* 0x000076100c117816 */ /* 0x002fe20000000011 */
[----:B------:R-:W-:Y:S01]  /*45330*/  FMUL R12, R198, R2 ;  /* 0x00000002c60c7220 */ /* 0x000fe20000400000 */
[----:B------:R0:W-:Y:S02]  /*45340*/  @P5 STG.E.U16 desc[UR36][R8.64+0x2e0], R14 ;  /* 0x0002e00e08005986 */ /* 0x0001e4000c101524 */
[----:B------:R-:W-:-:S02]  /*45350*/  F2FP.F16.F32.PACK_AB R3, RZ, R3 ;  /* 0x00000003ff03723e */ /* 0x000fc400000000ff */
[C---:B------:R-:W-:Y:S01]  /*45360*/  ISETP.GT.AND P5, PT, R0.reuse, 0x179, P1 ;  /* 0x000001790000780c */ /* 0x040fe20000fa4270 */
[----:B------:R1:W-:Y:S01]  /*45370*/  @P6 STG.E.U16 desc[UR36][R8.64+0x2e2], R15 ;  /* 0x0002e20f08006986 */ /* 0x0003e2000c101524 */
[----:B------:R-:W-:Y:S02]  /*45380*/  ISETP.GT.AND P6, PT, R0, 0x178, P4 ;  /* 0x000001780000780c */ /* 0x000fe400027c4270 */
[----:B------:R-:W-:Y:S01]  /*45390*/  F2FP.F16.F32.PACK_AB R12, RZ, R12 ;  /* 0x0000000cff0c723e */ /* 0x000fe200000000ff */
[----:B------:R2:W-:Y:S01]  /*453a0*/  @P0 STG.E.U16 desc[UR36][R10.64+0x2f0], R17 ;  /* 0x0002f0110a000986 */ /* 0x0005e2000c101524 */
[----:B0-----:R-:W-:Y:S01]  /*453b0*/  PRMT R14, R3, 0x7610, R14 ;  /* 0x00007610030e7816 */ /* 0x001fe2000000000e */
[----:B------:R-:W-:Y:S01]  /*453c0*/  FMUL R3, R196, R2 ;  /* 0x00000002c4037220 */ /* 0x000fe20000400000 */
[----:B------:R-:W-:Y:S02]  /*453d0*/  ISETP.GT.AND P0, PT, R0, 0x179, P4 ;  /* 0x000001790000780c */ /* 0x000fe40002704270 */
[----:B-1----:R-:W-:-:S02]  /*453e0*/  PRMT R15, R12, 0x7610, R15 ;  /* 0x000076100c0f7816 */ /* 0x002fc4000000000f */
[----:B------:R-:W-:Y:S01]  /*453f0*/  F2FP.F16.F32.PACK_AB R12, RZ, R3 ;  /* 0x00000003ff0c723e */ /* 0x000fe200000000ff */
[-C--:B------:R-:W-:Y:S01]  /*45400*/  FMUL R3, R197, R2.reuse ;  /* 0x00000002c5037220 */ /* 0x080fe20000400000 */
[----:B------:R0:W-:Y:S02]  /*45410*/  @P5 STG.E.U16 desc[UR36][R10.64+0x2f2], R13 ;  /* 0x0002f20d0a005986 */ /* 0x0001e4000c101524 */
[----:B--2---:R-:W-:Y:S01]  /*45420*/  PRMT R17, R12, 0x7610, R17 ;  /* 0x000076100c117816 */ /* 0x004fe20000000011 */
[----:B------:R-:W-:Y:S01]  /*45430*/  FMUL R12, R195, R2 ;  /* 0x00000002c30c7220 */ /* 0x000fe20000400000 */
[----:B------:R1:W-:Y:S01]  /*45440*/  @P6 STG.E.U16 desc[UR36][R8.64+0x2f0], R14 ;  /* 0x0002f00e08006986 */ /* 0x0003e2000c101524 */
[C---:B------:R-:W-:Y:S02]  /*45450*/  ISETP.GT.AND P6, PT, R0.reuse, 0x181, P1 ;  /* 0x000001810000780c */ /* 0x040fe40000fc4270 */
[----:B------:R-:W-:Y:S01]  /*45460*/  ISETP.GT.AND P5, PT, R0, 0x180, P1 ;  /* 0x000001800000780c */ /* 0x000fe20000fa4270 */
[----:B------:R2:W-:Y:S01]  /*45470*/  @P0 STG.E.U16 desc[UR36][R8.64+0x2f2], R15 ;  /* 0x0002f20f08000986 */ /* 0x0005e2000c101524 */
[----:B------:R-:W-:-:S02]  /*45480*/  F2FP.F16.F32.PACK_AB R12, RZ, R12 ;  /* 0x0000000cff0c723e */ /* 0x000fc400000000ff */
[----:B0-----:R-:W-:Y:S01]  /*45490*/  F2FP.F16.F32.PACK_AB R13, RZ, R3 ;  /* 0x00000003ff0d723e */ /* 0x001fe200000000ff */
[-C--:B------:R-:W-:Y:S01]  /*454a0*/  FMUL R3, R194, R2.reuse ;  /* 0x00000002c2037220 */ /* 0x080fe20000400000 */
[----:B------:R-:W-:Y:S02]  /*454b0*/  ISETP.GT.AND P0, PT, R0, 0x180, P4 ;  /* 0x000001800000780c */ /* 0x000fe40002704270 */
[----:B-1----:R-:W-:Y:S02]  /*454c0*/  PRMT R14, R12, 0x7610, R14 ;  /* 0x000076100c0e7816 */ /* 0x002fe4000000000e */
[----:B------:R-:W-:Y:S01]  /*454d0*/  F2FP.F16.F32.PACK_AB R12, RZ, R3 ;  /* 0x00000003ff0c723e */ /* 0x000fe200000000ff */
[-C--:B------:R-:W-:Y:S01]  /*454e0*/  FMUL R3, R192, R2.reuse ;  /* 0x00000002c0037220 */ /* 0x080fe20000400000 */
[----:B------:R0:W-:Y:S02]  /*454f0*/  @P6 STG.E.U16 desc[UR36][R10.64+0x302], R13 ;  /* 0x0003020d0a006986 */ /* 0x0001e4000c101524 */
[----:B--2---:R-:W-:Y:S01]  /*45500*/  PRMT R15, R12, 0x7610, R15 ;  /* 0x000076100c0f7816 */ /* 0x004fe2000000000f */
[----:B------:R-:W-:Y:S01]  /*45510*/  FMUL R12, R193, R2 ;  /* 0x00000002c10c7220 */ /* 0x000fe20000400000 */
[----:B------:R1:W-:Y:S01]  /*45520*/  @P5 STG.E.U16 desc[UR36][R10.64+0x300], R17 ;  /* 0x000300110a005986 */ /* 0x0003e2000c101524 */
[----:B------:R-:W-:-:S03]  /*45530*/  ISETP.GT.AND P5, PT, R0, 0x181, P4 ;  /* 0x000001810000780c */ /* 0x000fc600027a4270 */
[----:B------:R2:W-:Y:S01]  /*45540*/  @P0 STG.E.U16 desc[UR36][R8.64+0x300], R14 ;  /* 0x0003000e08000986 */ /* 0x0005e2000c101524 */
[----:B0-----:R-:W-:Y:S01]  /*45550*/  F2FP.F16.F32.PACK_AB R13, RZ, R3 ;  /* 0x00000003ff0d723e */ /* 0x001fe200000000ff */
[----:B------:R-:W-:Y:S01]  /*45560*/  FMUL R3, R191, R2 ;  /* 0x00000002bf037220 */ /* 0x000fe20000400000 */
[C---:B------:R-:W-:Y:S02]  /*45570*/  ISETP.GT.AND P0, PT, R0.reuse, 0x189, P1 ;  /* 0x000001890000780c */ /* 0x040fe40000f04270 */
[----:B------:R-:W-:Y:S02]  /*45580*/  ISETP.GT.AND P6, PT, R0, 0x188, P1 ;  /* 0x000001880000780c */ /* 0x000fe40000fc4270 */
[----:B------:R-:W-:Y:S02]  /*45590*/  F2FP.F16.F32.PACK_AB R3, RZ, R3 ;  /* 0x00000003ff03723e */ /* 0x000fe400000000ff */
[----:B------:R-:W-:Y:S02]  /*455a0*/  F2FP.F16.F32.PACK_AB R12, RZ, R12 ;  /* 0x0000000cff0c723e */ /* 0x000fe400000000ff */
[----:B------:R-:W-:Y:S01]  /*455b0*/  PRMT R18, R3, 0x7610, R18 ;  /* 0x0000761003127816 */ /* 0x000fe20000000012 */
[----:B------:R-:W-:Y:S01]  /*455c0*/  FMUL R3, R190, R2 ;  /* 0x00000002be037220 */ /* 0x000fe20000400000 */
[----:B-1----:R-:W-:-:S02]  /*455d0*/  PRMT R17, R12, 0x7610, R17 ;  /* 0x000076100c117816 */ /* 0x002fc40000000011 */
[----:B--2---:R-:W-:Y:S01]  /*455e0*/  PRMT R14, R13, 0x7610, R14 ;  /* 0x000076100d0e7816 */ /* 0x004fe2000000000e */
[----:B------:R-:W-:Y:S01]  /*455f0*/  @P5 STG.E.U16 desc[UR36][R8.64+0x302], R15 ;  /* 0x0003020f08005986 */ /* 0x000fe2000c101524 */
[----:B------:R-:W-:Y:S01]  /*45600*/  F2FP.F16.F32.PACK_AB R13, RZ, R3 ;  /* 0x00000003ff0d723e */ /* 0x000fe200000000ff */
[-C--:B------:R-:W-:Y:S01]  /*45610*/  FMUL R3, R189, R2.reuse ;  /* 0x00000002bd037220 */ /* 0x080fe20000400000 */
[C---:B------:R-:W-:Y:S01]  /*45620*/  ISETP.GT.AND P5, PT, R0.reuse, 0x188, P4 ;  /* 0x000001880000780c */ /* 0x040fe200027a4270 */
[----:B------:R-:W-:Y:S01]  /*45630*/  @P0 STG.E.U16 desc[UR36][R10.64+0x312], R17 ;  /* 0x000312110a000986 */ /* 0x000fe2000c101524 */
[----:B------:R-:W-:Y:S01]  /*45640*/  ISETP.GT.AND P0, PT, R0, 0x189, P4 ;  /* 0x000001890000780c */ /* 0x000fe20002704270 */
[----:B------:R-:W-:Y:S02]  /*45650*/  FMUL R12, R188, R2 ;  /* 0x00000002bc0c7220 */ /* 0x000fe40000400000 */
[----:B------:R0:W-:Y:S01]  /*45660*/  @P6 STG.E.U16 desc[UR36][R10.64+0x310], R14 ;  /* 0x0003100e0a006986 */ /* 0x0001e2000c101524 */
[----:B------:R-:W-:-:S02]  /*45670*/  ISETP.GT.AND P6, PT, R0, 0x190, P1 ;  /* 0x000001900000780c */ /* 0x000fc40000fc4270 */
[----:B------:R-:W-:Y:S02]  /*45680*/  F2FP.F16.F32.PACK_AB R12, RZ, R12 ;  /* 0x0000000cff0c723e */ /* 0x000fe400000000ff */
[----:B0-----:R-:W-:Y:S02]  /*45690*/  PRMT R14, R13, 0x7610, R14 ;  /* 0x000076100d0e7816 */ /* 0x001fe4000000000e */
[----:B------:R-:W-:Y:S01]  /*456a0*/  F2FP.F16.F32.PACK_AB R13, RZ, R3 ;  /* 0x00000003ff0d723e */ /* 0x000fe200000000ff */
[-C--:B------:R-:W-:Y:S01]  /*456b0*/  FMUL R3, R187, R2.reuse ;  /* 0x00000002bb037220 */ /* 0x080fe20000400000 */
[----:B------:R-:W-:Y:S02]  /*456c0*/  PRMT R15, R12, 0x7610, R15 ;  /* 0x000076100c0f7816 */ /* 0x000fe4000000000f */
[----:B------:R-:W-:Y:S02]  /*456d0*/  PRMT R17, R13, 0x7610, R17 ;  /* 0x000076100d117816 */ /* 0x000fe40000000011 */
[----:B------:R-:W-:Y:S01]  /*456e0*/  F2FP.F16.F32.PACK_AB R13, RZ, R3 ;  /* 0x00000003ff0d723e */ /* 0x000fe200000000ff */
[-C--:B------:R-:W-:Y:S01]  /*456f0*/  FMUL R3, R184, R2.reuse ;  /* 0x00000002b8037220 */ /* 0x080fe20000400000 */
[----:B------:R0:W-:Y:S01]  /*45700*/  @P5 STG.E.U16 desc[UR36][R8.64+0x310], R18 ;  /* 0x0003101208005986 */ /* 0x0001e2000c101524 */
[----:B------:R-:W-:Y:S01]  /*45710*/  ISETP.GT.AND P5, PT, R0, 0x191, P1 ;  /* 0x000001910000780c */ /* 0x000fe20000fa4270 */
[----:B------:R-:W-:-:S02]  /*45720*/  FMUL R12, R186, R2 ;  /* 0x00000002ba0c7220 */ /* 0x000fc40000400000 */
[----:B------:R1:W-:Y:S01]  /*45730*/  @P0 STG.E.U16 desc[UR36][R8.64+0x312], R14 ;  /* 0x0003120e08000986 */ /* 0x0003e2000c101524 */
[C---:B------:R-:W-:Y:S02]  /*45740*/  ISETP.GT.AND P0, PT, R0.reuse, 0x190, P4 ;  /* 0x000001900000780c */ /* 0x040fe40002704270 */
[----:B------:R-:W-:Y:S01]  /*45750*/  F2FP.F16.F32.PACK_AB R3, RZ, R3 ;  /* 0x00000003ff03723e */ /* 0x000fe200000000ff */
[----:B------:R2:W-:Y:S01]  /*45760*/  @P6 STG.E.U16 desc[UR36][R10.64+0x320], R15 ;  /* 0x0003200f0a006986 */ /* 0x0005e2000c101524 */
[----:B------:R-:W-:Y:S02]  /*45770*/  ISETP.GT.AND P6, PT, R0, 0x191, P4 ;  /* 0x000001910000780c */ /* 0x000fe400027c4270 */
[----:B------:R-:W-:-:S04]  /*45780*/  F2FP.F16.F32.PACK_AB R12, RZ, R12 ;  /* 0x0000000cff0c723e */ /* 0x000fc800000000ff */
[----:B0-----:R-:W-:Y:S02]  /*45790*/  PRMT R18, R12, 0x7610, R18 ;  /* 0x000076100c127816 */ /* 0x001fe40000000012 */
[----:B-1----:R-:W-:Y:S02]  /*457a0*/  PRMT R14, R13, 0x7610, R14 ;  /* 0x000076100d0e7816 */ /* 0x002fe4000000000e */
[----:B--2---:R-:W-:Y:S01]  /*457b0*/  PRMT R15, R3, 0x7610, R15 ;  /* 0x00007610030f7816 */ /* 0x004fe2000000000f */
[----:B------:R-:W-:Y:S01]  /*457c0*/  FMUL R3, R185, R2 ;  /* 0x00000002b9037220 */ /* 0x000fe20000400000 */
[----:B------:R-:W-:Y:S01]  /*457d0*/  @P5 STG.E.U16 desc[UR36][R10.64+0x322], R17 ;  /* 0x000322110a005986 */ /* 0x000fe2000c101524 */
[----:B------:R-:W-:-:S03]  /*457e0*/  ISETP.GT.AND P5, PT, R0, 0x198, P1 ;  /* 0x000001980000780c */ /* 0x000fc60000fa4270 */
[----:B------:R-:W-:Y:S01]  /*457f0*/  F2FP.F16.F32.PACK_AB R13, RZ, R3 ;  /* 0x00000003ff0d723e */ /* 0x000fe200000000ff */
[-C--:B------:R-:W-:Y:S01]  /*45800*/  FMUL R3, R182, R2.reuse ;  /* 0x00000002b6037220 */ /* 0x080fe20000400000 */
[----:B------:R0:W-:Y:S01]  /*45810*/  @P0 STG.E.U16 desc[UR36][R8.64+0x320], R14 ;  /* 0x0003200e08000986 */ /* 0x0001e2000c101524 */
[----:B------:R-:W-:Y:S01]  /*45820*/  FMUL R12, R183, R2 ;  /* 0x00000002b70c7220 */ /* 0x000fe20000400000 */
[C---:B------:R-:W-:Y:S02]  /*45830*/  ISETP.GT.AND P0, PT, R0.reuse, 0x198, P4 ;  /* 0x000001980000780c */ /* 0x040fe40002704270 */
[----:B------:R1:W-:Y:S01]  /*45840*/  @P6 STG.E.U16 desc[UR36][R8.64+0x322], R18 ;  /* 0x0003221208006986 */ /* 0x0003e2000c101524 */
[----:B------:R-:W-:Y:S02]  /*45850*/  ISETP.GT.AND P6, PT, R0, 0x199, P1 ;  /* 0x000001990000780c */ /* 0x000fe40000fc4270 */
[----:B------:R-:W-:Y:S02]  /*45860*/  F2FP.F16.F32.PACK_AB R12, RZ, R12 ;  /* 0x0000000cff0c723e */ /* 0x000fe400000000ff */
[----:B0-----:R-:W-:-:S02]  /*45870*/  PRMT R14, R13, 0x7610, R14 ;  /* 0x000076100d0e7816 */ /* 0x001fc4000000000e */
[----:B------:R-:W-:Y:S01]  /*45880*/  F2FP.F16.F32.PACK_AB R13, RZ, R3 ;  /* 0x00000003ff0d723e */ /* 0x000fe200000000ff */
[-C--:B------:R-:W-:Y:S01]  /*45890*/  FMUL R3, R180, R2.reuse ;  /* 0x00000002b4037220 */ /* 0x080fe20000400000 */
[----:B------:R-:W-:Y:S02]  /*458a0*/  PRMT R17, R12, 0x7610, R17 ;  /* 0x000076100c117816 */ /* 0x000fe40000000011 */
[----:B-1----:R-:W-:Y:S02]  /*458b0*/  PRMT R18, R13, 0x7610, R18 ;  /* 0x000076100d127816 */ /* 0x002fe40000000012 */
[----:B------:R-:W-:Y:S01]  /*458c0*/  F2FP.F16.F32.PACK_AB R13, RZ, R3 ;  /* 0x00000003ff0d723e */ /* 0x000fe200000000ff */
[----:B------:R-:W-:Y:S01]  /*458d0*/  FMUL R3, R181, R2 ;  /* 0x00000002b5037220 */ /* 0x000fe20000400000 */
[----:B------:R0:W-:Y:S01]  /*458e0*/  @P5 STG.E.U16 desc[UR36][R10.64+0x330], R15 ;  /* 0x0003300f0a005986 */ /* 0x0001e2000c101524 */
[----:B------:R-:W-:-:S03]  /*458f0*/  ISETP.GT.AND P5, PT, R0, 0x199, P4 ;  /* 0x000001990000780c */ /* 0x000fc600027a4270 */
[----:B------:R1:W-:Y:S01]  /*45900*/  @P6 STG.E.U16 desc[UR36][R10.64+0x332], R14 ;  /* 0x0003320e0a006986 */ /* 0x0003e2000c101524 */
[----:B------:R-:W-:-:S03]  /*45910*/  F2FP.F16.F32.PACK_AB R3, RZ, R3 ;  /* 0x00000003ff03723e */ /* 0x000fc600000000ff */
[----:B------:R2:W-:Y:S01]  /*45920*/  @P0 STG.E.U16 desc[UR36][R8.64+0x330], R17 ;  /* 0x0003301108000986 */ /* 0x0005e2000c101524 */
[----:B------:R-:W-:Y:S02]  /*45930*/  ISETP.GT.AND P0, PT, R0, 0x1a0, P1 ;  /* 0x000001a00000780c */ /* 0x000fe40000f04270 */
[----:B0-----:R-:W-:Y:S01]  /*45940*/  PRMT R15, R3, 0x7610, R15 ;  /* 0x00007610030f7816 */ /* 0x001fe2000000000f */
[-C--:B------:R-:W-:Y:S01]  /*45950*/  FMUL R3, R178, R2.reuse ;  /* 0x00000002b2037220 */ /* 0x080fe20000400000 */
[----:B------:R-:W-:Y:S02]  /*45960*/  ISETP.GT.AND P6, PT, R0, 0x1a1, P1 ;  /* 0x000001a10000780c */ /* 0x000fe40000fc4270 */
[----:B-1----:R-:W-:Y:S01]  /*45970*/  PRMT R14, R13, 0x7610, R14 ;  /* 0x000076100d0e7816 */ /* 0x002fe2000000000e */
[----:B------:R-:W-:Y:S01]  /*45980*/  @P5 STG.E.U16 desc[UR36][R8.64+0x332], R18 ;  /* 0x0003321208005986 */ /* 0x000fe2000c101524 */
[----:B------:R-:W-:Y:S01]  /*45990*/  F2FP.F16.F32.PACK_AB R13, RZ, R3 ;  /* 0x00000003ff0d723e */ /* 0x000fe200000000ff */
[-C--:B------:R-:W-:Y:S01]  /*459a0*/  FMUL R12, R179, R2.reuse ;  /* 0x00000002b30c7220 */ /* 0x080fe20000400000 */
[----:B------:R-:W-:Y:S01]  /*459b0*/  FMUL R3, R176, R2 ;  /* 0x00000002b0037220 */ /* 0x000fe20000400000 */
[----:B------:R-:W-:-:S02]  /*459c0*/  ISETP.GT.AND P5, PT, R0, 0x1a0, P4 ;  /* 0x000001a00000780c */ /* 0x000fc400027a4270 */
[----:B------:R0:W-:Y:S01]  /*459d0*/  @P0 STG.E.U16 desc[UR36][R10.64+0x340], R14 ;  /* 0x0003400e0a000986 */ /* 0x0001e2000c101524 */
[----:B------:R-:W-:Y:S02]  /*459e0*/  ISETP.GT.AND P0, PT, R0, 0x1a1, P4 ;  /* 0x000001a10000780c */ /* 0x000fe40002704270 */
[----:B------:R-:W-:Y:S02]  /*459f0*/  F2FP.F16.F32.PACK_AB R12, RZ, R12 ;  /* 0x0000000cff0c723e */ /* 0x000fe400000000ff */
[----:B------:R-:W-:Y:S01]  /*45a00*/  F2FP.F16.F32.PACK_AB R3, RZ, R3 ;  /* 0x00000003ff03723e */ /* 0x000fe200000000ff */
[----:B------:R1:W-:Y:S01]  /*45a10*/  @P6 STG.E.U16 desc[UR36][R10.64+0x342], R15 ;  /* 0x0003420f0a006986 */ /* 0x0003e2000c101524 */
[----:B--2---:R-:W-:Y:S02]  /*45a20*/  PRMT R17, R12, 0x7610, R17 ;  /* 0x000076100c117816 */ /* 0x004fe40000000011 */
[C---:B------:R-:W-:Y:S01]  /*45a30*/  ISETP.GT.AND P6, PT, R0.reuse, 0x1a8, P1 ;  /* 0x000001a80000780c */ /* 0x040fe20000fc4270 */
[-C--:B------:R-:W-:Y:S01]  /*45a40*/  FMUL R12, R177, R2.reuse ;  /* 0x00000002b10c7220 */ /* 0x080fe20000400000 */
[----:B0-----:R-:W-:Y:S01]  /*45a50*/  PRMT R14, R13, 0x7610, R14 ;  /* 0x000076100d0e7816 */ /* 0x001fe2000000000e */
[----:B------:R0:W-:Y:S01]  /*45a60*/  @P5 STG.E.U16 desc[UR36][R8.64+0x340], R17 ;  /* 0x0003401108005986 */ /* 0x0001e2000c101524 */
[----:B-1----:R-:W-:Y:S01]  /*45a70*/  PRMT R15, R3, 0x7610, R15 ;  /* 0x00007610030f7816 */ /* 0x002fe2000000000f */
[-C--:B------:R-:W-:Y:S01]  /*45a80*/  FMUL R3, R175, R2.reuse ;  /* 0x00000002af037220 */ /* 0x080fe20000400000 */
[----:B------:R-:W-:Y:S01]  /*45a90*/  ISETP.GT.AND P5, PT, R0, 0x1a9, P1 ;  /* 0x000001a90000780c */ /* 0x000fe20000fa4270 */
[----:B------:R1:W-:Y:S03]  /*45aa0*/  @P0 STG.E.U16 desc[UR36][R8.64+0x342], R14 ;  /* 0x0003420e08000986 */ /* 0x0003e6000c101524 */
[----:B------:R-:W-:Y:S01]  /*45ab0*/  F2FP.F16.F32.PACK_AB R13, RZ, R3 ;  /* 0x00000003ff0d723e */ /* 0x000fe200000000ff */
[----:B------:R-:W-:Y:S01]  /*45ac0*/  FMUL R3, R174, R2 ;  /* 0x00000002ae037220 */ /* 0x000fe20000400000 */
[----:B------:R-:W-:-:S02]  /*45ad0*/  ISETP.GT.AND P0, PT, R0, 0x1a8, P4 ;  /* 0x000001a80000780c */ /* 0x000fc40002704270 */
[----:B------:R-:W-:Y:S02]  /*45ae0*/  F2FP.F16.F32.PACK_AB R12, RZ, R12 ;  /* 0x0000000cff0c723e */ /* 0x000fe400000000ff */
[----:B------:R-:W-:Y:S01]  /*45af0*/  F2FP.F16.F32.PACK_AB R3, RZ, R3 ;  /* 0x00000003ff03723e */ /* 0x000fe200000000ff */
[----:B------:R2:W-:Y:S01]  /*45b00*/  @P6 STG.E.U16 desc[UR36][R10.64+0x350], R15 ;  /* 0x0003500f0a006986 */ /* 0x0005e2000c101524 */
[----:B0-----:R-:W-:Y:S01]  /*45b10*/  PRMT R17, R12, 0x7610, R17 ;  /* 0x000076100c117816 */ /* 0x001fe20000000011 */
[----:B------:R-:W-:Y:S01]  /*45b20*/  FMUL R12, R172, R2 ;  /* 0x00000002ac0c7220 */ /* 0x000fe20000400000 */
[C---:B------:R-:W-:Y:S02]  /*45b30*/  ISETP.GT.AND P6, PT, R0.reuse, 0x1a9, P4 ;  /* 0x000001a90000780c */ /* 0x040fe400027c4270 */
[----:B-1----:R-:W-:Y:S01]  /*45b40*/  PRMT R14, R13, 0x7610, R14 ;  /* 0x000076100d0e7816 */ /* 0x002fe2000000000e */
[----:B------:R0:W-:Y:S01]  /*45b50*/  @P5 STG.E.U16 desc[UR36][R10.64+0x352], R17 ;  /* 0x000352110a005986 */ /* 0x0001e2000c101524 */
[----:B------:R-:W-:-:S02]  /*45b60*/  ISETP.GT.AND P5, PT, R0, 0x1b0, P1 ;  /* 0x000001b00000780c */ /* 0x000fc40000fa4270 */
[----:B--2---:R-:W-:Y:S01]  /*45b70*/  PRMT R15, R3, 0x7610, R15 ;  /* 0x00007610030f7816 */ /* 0x004fe2000000000f */
[----:B------:R-:W-:Y:S01]  /*45b80*/  FMUL R3, R173, R2 ;  /* 0x00000002ad037220 */ /* 0x000fe20000400000 */
[----:B------:R1:W-:Y:S01]  /*45b90*/  @P0 STG.E.U16 desc[UR36][R8.64+0x350], R14 ;  /* 0x0003500e08000986 */ /* 0x0003e2000c101524 */
[----:B------:R-:W-:Y:S02]  /*45ba0*/  F2FP.F16.F32.PACK_AB R12, RZ, R12 ;  /* 0x0000000cff0c723e */ /* 0x000fe400000000ff */
[----:B------:R-:W-:Y:S02]  /*45bb0*/  ISETP.GT.AND P0, PT, R0, 0x1b1, P1 ;  /* 0x000001b10000780c */ /* 0x000fe40000f04270 */
[----:B------:R-:W-:Y:S01]  /*45bc0*/  F2FP.F16.F32.PACK_AB R13, RZ, R3 ;  /* 0x00000003ff0d723e */ /* 0x000fe200000000ff */
[-C--:B------:R-:W-:Y:S01]  /*45bd0*/  FMUL R3, R171, R2.reuse ;  /* 0x00000002ab037220 */ /* 0x080fe20000400000 */
[----:B0-----:R-:W-:Y:S01]  /*45be0*/  PRMT R17, R12, 0x7610, R17 ;  /* 0x000076100c117816 */ /* 0x001fe20000000011 */
[----:B------:R-:W-:Y:S01]  /*45bf0*/  FMUL R12, R170, R2 ;  /* 0x00000002aa0c7220 */ /* 0x000fe20000400000 */
[----:B------:R0:W-:Y:S02]  /*45c00*/  @P6 STG.E.U16 desc[UR36][R8.64+0x352], R15 ;  /* 0x0003520f08006986 */ /* 0x0001e4000c101524 */
[----:B------:R-:W-:-:S02]  /*45c10*/  F2FP.F16.F32.PACK_AB R3, RZ, R3 ;  /* 0x00000003ff03723e */ /* 0x000fc400000000ff */
[----:B------:R-:W-:Y:S01]  /*45c20*/  ISETP.GT.AND P6, PT, R0, 0x1b0, P4 ;  /* 0x000001b00000780c */ /* 0x000fe200027c4270 */
[----:B------:R2:W-:Y:S01]  /*45c30*/  @P5 STG.E.U16 desc[UR36][R10.64+0x360], R17 ;  /* 0x000360110a005986 */ /* 0x0005e2000c101524 */
[----:B-1----:R-:W-:Y:S01]  /*45c40*/  PRMT R14, R3, 0x7610, R14 ;  /* 0x00007610030e7816 */ /* 0x002fe2000000000e */
[----:B------:R-:W-:Y:S01]  /*45c50*/  FMUL R3, R168, R2 ;  /* 0x00000002a8037220 */ /* 0x000fe20000400000 */
[----:B------:R-:W-:Y:S02]  /*45c60*/  F2FP.F16.F32.PACK_AB R12, RZ, R12 ;  /* 0x0000000cff0c723e */ /* 0x000fe400000000ff */
[C---:B------:R-:W-:Y:S01]  /*45c70*/  ISETP.GT.AND P5, PT, R0.reuse, 0x1b1, P4 ;  /* 0x000001b10000780c */ /* 0x040fe200027a4270 */
[----:B------:R1:W-:Y:S01]  /*45c80*/  @P0 STG.E.U16 desc[UR36][R10.64+0x362], R13 ;  /* 0x0003620d0a000986 */ /* 0x0003e2000c101524 */
[----:B------:R-:W-:Y:S02]  /*45c90*/  ISETP.GT.AND P0, PT, R0, 0x1b8, P1 ;  /* 0x000001b80000780c */ /* 0x000fe40000f04270 */
[----:B0-----:R-:W-:-:S02]  /*45ca0*/  PRMT R15, R12, 0x7610, R15 ;  /* 0x000076100c0f7816 */ /* 0x001fc4000000000f */
[----:B------:R-:W-:Y:S01]  /*45cb0*/  F2FP.F16.F32.PACK_AB R12, RZ, R3 ;  /* 0x00000003ff0c723e */ /* 0x000fe200000000ff */
[-C--:B------:R-:W-:Y:S01]  /*45cc0*/  FMUL R3, R169, R2.reuse ;  /* 0x00000002a9037220 */ /* 0x080fe20000400000 */
[----:B------:R0:W-:Y:S02]  /*45cd0*/  @P6 STG.E.U16 desc[UR36][R8.64+0x360], R14 ;  /* 0x0003600e08006986 */ /* 0x0001e4000c101524 */
[----:B--2---:R-:W-:Y:S01]  /*45ce0*/  PRMT R17, R12, 0x7610, R17 ;  /* 0x000076100c117816 */ /* 0x004fe20000000011 */
[-C--:B------:R-:W-:Y:S01]  /*45cf0*/  FMUL R12, R167, R2.reuse ;  /* 0x00000002a70c7220 */ /* 0x080fe20000400000 */
[----:B------:R-:W-:Y:S01]  /*45d00*/  ISETP.GT.AND P6, PT, R0, 0x1b9, P1 ;  /* 0x000001b90000780c */ /* 0x000fe20000fc4270 */
[----:B------:R2:W-:Y:S01]  /*45d10*/  @P5 STG.E.U16 desc[UR36][R8.64+0x362], R15 ;  /* 0x0003620f08005986 */ /* 0x0005e2000c101524 */
[----:B-1----:R-:W-:Y:S01]  /*45d20*/  F2FP.F16.F32.PACK_AB R13, RZ, R3 ;  /* 0x00000003ff0d723e */ /* 0x002fe200000000ff */
[----:B------:R-:W-:Y:S01]  /*45d30*/  FMUL R3, R166, R2 ;  /* 0x00000002a6037220 */ /* 0x000fe20000400000 */
[----:B------:R-:W-:-:S02]  /*45d40*/  ISETP.GT.AND P5, PT, R0, 0x1b8, P4 ;  /* 0x000001b80000780c */ /* 0x000fc400027a4270 */
[----:B------:R-:W-:Y:S01]  /*45d50*/  F2FP.F16.F32.PACK_AB R12, RZ, R12 ;  /* 0x0000000cff0c723e */ /* 0x000fe200000000ff */
[----:B------:R-:W-:Y:S01]  /*45d60*/  @P0 STG.E.U16 desc[UR36][R10.64+0x370], R17 ;  /* 0x000370110a000986 */ /* 0x000fe2000c101524 */
[----:B------:R-:W-:Y:S02]  /*45d70*/  ISETP.GT.AND P0, PT, R0, 0x1b9, P4 ;  /* 0x000001b90000780c */ /* 0x000fe40002704270 */
[----:B0-----:R-:W-:Y:S02]  /*45d80*/  PRMT R14, R12, 0x7610, R14 ;  /* 0x000076100c0e7816 */ /* 0x001fe4000000000e */
[----:B------:R-:W-:Y:S01]  /*45d90*/  F2FP.F16.F32.PACK_AB R12, RZ, R3 ;  /* 0x00000003ff0c723e */ /* 0x000fe200000000ff */
[-C--:B------:R-:W-:Y:S01]  /*45da0*/  FMUL R3, R164, R2.reuse ;  /* 0x00000002a4037220 */ /* 0x080fe20000400000 */
[----:B------:R0:W-:Y:S02]  /*45db0*/  @P6 STG.E.U16 desc[UR36][R10.64+0x372], R13 ;  /* 0x0003720d0a006986 */ /* 0x0001e4000c101524 */
[----:B--2---:R-:W-:Y:S01]  /*45dc0*/  PRMT R15, R12, 0x7610, R15 ;  /* 0x000076100c0f7816 */ /* 0x004fe2000000000f */
[----:B------:R-:W-:Y:S01]  /*45dd0*/  FMUL R12, R165, R2 ;  /* 0x00000002a50c7220 */ /* 0x000fe20000400000 */
[----:B------:R1:W-:Y:S01]  /*45de0*/  @P5 STG.E.U16 desc[UR36][R8.64+0x370], R14 ;  /* 0x0003700e08005986 */ /* 0x0003e2000c101524 */
[----:B------:R-:W-:-:S02]  /*45df0*/  ISETP.GT.AND P5, PT, R0, 0x1c1, P1 ;  /* 0x000001c10000780c */ /* 0x000fc40000fa4270 */
[C---:B------:R-:W-:Y:S02]  /*45e00*/  ISETP.GT.AND P6, PT, R0.reuse, 0x1c0, P1 ;  /* 0x000001c00000780c */ /* 0x040fe40000fc4270 */
[----:B0-----:R-:W-:Y:S01]  /*45e10*/  F2FP.F16.F32.PACK_AB R13, RZ, R3 ;  /* 0x00000003ff0d723e */ /* 0x001fe200000000ff */
[----:B------:R-:W-:Y:S01]  /*45e20*/  FMUL R3, R163, R2 ;  /* 0x00000002a3037220 */ /* 0x000fe20000400000 */
[----:B------:R-:W-:Y:S01]  /*45e30*/  @P0 STG.E.U16 desc[UR36][R8.64+0x372], R15 ;  /* 0x0003720f08000986 */ /* 0x000fe2000c101524 */
[----:B------:R-:W-:Y:S02]  /*45e40*/  ISETP.GT.AND P0, PT, R0, 0x1c0, P4 ;  /* 0x000001c00000780c */ /* 0x000fe40002704270 */
[----:B------:R-:W-:Y:S02]  /*45e50*/  F2FP.F16.F32.PACK_AB R12, RZ, R12 ;  /* 0x0000000cff0c723e */ /* 0x000fe400000000ff */
[----:B------:R-:W-:Y:S02]  /*45e60*/  F2FP.F16.F32.PACK_AB R3, RZ, R3 ;  /* 0x00000003ff03723e */ /* 0x000fe400000000ff */
[----:B------:R-:W-:-:S02]  /*45e70*/  PRMT R17, R12, 0x7610, R17 ;  /* 0x000076100c117816 */ /* 0x000fc40000000011 */
[----:B------:R-:W-:Y:S01]  /*45e80*/  PRMT R18, R3, 0x7610, R18 ;  /* 0x0000761003127816 */ /* 0x000fe20000000012 */
[-C--:B------:R-:W-:Y:S01]  /*45e90*/  FMUL R3, R162, R2.reuse ;  /* 0x00000002a2037220 */ /* 0x080fe20000400000 */
[----:B-1----:R-:W-:Y:S01]  /*45ea0*/  PRMT R14, R13, 0x7610, R14 ;  /* 0x000076100d0e7816 */ /* 0x002fe2000000000e */
[----:B------:R-:W-:Y:S01]  /*45eb0*/  @P5 STG.E.U16 desc[UR36][R10.64+0x382], R17 ;  /* 0x000382110a005986 */ /* 0x000fe2000c101524 */
[----:B------:R-:W-:Y:S01]  /*45ec0*/  ISETP.GT.AND P5, PT, R0, 0x1c1, P4 ;  /* 0x000001c10000780c */ /* 0x000fe200027a4270 */
[-C--:B------:R-:W-:Y:S01]  /*45ed0*/  FMUL R12, R160, R2.reuse ;  /* 0x00000002a00c7220 */ /* 0x080fe20000400000 */
[----:B------:R-:W-:Y:S01]  /*45ee0*/  F2FP.F16.F32.PACK_AB R13, RZ, R3 ;  /* 0x00000003ff0d723e */ /* 0x000fe200000000ff */
[----:B------:R0:W-:Y:S01]  /*45ef0*/  @P6 STG.E.U16 desc[UR36][R10.64+0x380], R14 ;  /* 0x0003800e0a006986 */ /* 0x0001e2000c101524 */
[----:B------:R-:W-:Y:S01]  /*45f00*/  FMUL R3, R161, R2 ;  /* 0x00000002a1037220 */ /* 0x000fe20000400000 */
[C---:B------:R-:W-:Y:S02]  /*45f10*/  ISETP.GT.AND P6, PT, R0.reuse, 0x1c8, P1 ;  /* 0x000001c80000780c */ /* 0x040fe40000fc4270 */
[----:B------:R-:W-:Y:S01]  /*45f20*/  @P0 STG.E.U16 desc[UR36][R8.64+0x380], R18 ;  /* 0x0003801208000986 */ /* 0x000fe2000c101524 */
        /* <DEDUP_REMOVED lines=15> */
[----:B------:R-:W-:Y:S01]  /*46020*/  @P0 STG.E.U16 desc[UR36][R10.64+0x392], R17 ;  /* 0x000392110a000986 */ /* 0x000fe2000c101524 */
[----:B------:R-:W-:Y:S02]  /*46030*/  ISETP.GT.AND P0, PT, R0, 0x1d0, P1 ;  /* 0x000001d00000780c */ /* 0x000fe40000f04270 */
[----:B------:R-:W-:Y:S02]  /*46040*/  F2FP.F16.F32.PACK_AB R12, RZ, R12 ;  /* 0x0000000cff0c723e */ /* 0x000fe400000000ff */
[----:B0-----:R-:W-:Y:S02]  /*46050*/  PRMT R14, R13, 0x7610, R14 ;  /* 0x000076100d0e7816 */ /* 0x001fe4000000000e */
[----:B-1----:R-:W-:Y:S01]  /*46060*/  PRMT R15, R3, 0x7610, R15 ;  /* 0x00007610030f7816 */ /* 0x002fe2000000000f */
[-C--:B------:R-:W-:Y:S01]  /*46070*/  FMUL R3, R157, R2.reuse ;  /* 0x000000029d037220 */ /* 0x080fe20000400000 */
[----:B------:R-:W-:Y:S01]  /*46080*/  PRMT R18, R12, 0x7610, R18 ;  /* 0x000076100c127816 */ /* 0x000fe20000000012 */
[----:B------:R0:W-:Y:S01]  /*46090*/  @P5 STG.E.U16 desc[UR36][R8.64+0x390], R14 ;  /* 0x0003900e08005986 */ /* 0x0001e2000c101524 */
[----:B------:R-:W-:-:S02]  /*460a0*/  FMUL R12, R155, R2 ;  /* 0x000000029b0c7220 */ /* 0x000fc40000400000 */
[----:B------:R-:W-:Y:S01]  /*460b0*/  F2FP.F16.F32.PACK_AB R13, RZ, R3 ;  /* 0x00000003ff0d723e */ /* 0x000fe200000000ff */
[----:B------:R1:W-:Y:S01]  /*460c0*/  @P6 STG.E.U16 desc[UR36][R8.64+0x392], R18 ;  /* 0x0003921208006986 */ /* 0x0003e2000c101524 */
[-C--:B------:R-:W-:Y:S01]  /*460d0*/  FMUL R3, R154, R2.reuse ;  /* 0x000000029a037220 */ /* 0x080fe20000400000 */
[C---:B------:R-:W-:Y:S02]  /*460e0*/  ISETP.GT.AND P6, PT, R0.reuse, 0x1d1, P1 ;  /* 0x000001d10000780c */ /* 0x040fe40000fc4270 */
[C---:B------:R-:W-:Y:S01]  /*460f0*/  ISETP.GT.AND P5, PT, R0.reuse, 0x1d0, P4 ;  /* 0x000001d00000780c */ /* 0x040fe200027a4270 */
[----:B------:R2:W-:Y:S01]  /*46100*/  @P0 STG.E.U16 desc[UR36][R10.64+0x3a0], R15 ;  /* 0x0003a00f0a000986 */ /* 0x0005e2000c101524 */
[----:B------:R-:W-:Y:S02]  /*46110*/  ISETP.GT.AND P0, PT, R0, 0x1d1, P4 ;  /* 0x000001d10000780c */ /* 0x000fe40002704270 */
[----:B0-----:R-:W-:Y:S02]  /*46120*/  PRMT R14, R13, 0x7610, R14 ;  /* 0x000076100d0e7816 */ /* 0x001fe4000000000e */
[----:B------:R-:W-:Y:S01]  /*46130*/  F2FP.F16.F32.PACK_AB R13, RZ, R3 ;  /* 0x00000003ff0d723e */ /* 0x000fe200000000ff */
[----:B------:R-:W-:Y:S01]  /*46140*/  FMUL R3, R152, R2 ;  /* 0x0000000298037220 */ /* 0x000fe20000400000 */
[----:B------:R-:W-:-:S02]  /*46150*/  F2FP.F16.F32.PACK_AB R12, RZ, R12 ;  /* 0x0000000cff0c723e */ /* 0x000fc400000000ff */
[----:B-1----:R-:W-:Y:S02]  /*46160*/  PRMT R18, R13, 0x7610, R18 ;  /* 0x000076100d127816 */ /* 0x002fe40000000012 */
[----:B------:R-:W-:Y:S02]  /*46170*/  PRMT R17, R12, 0x7610, R17 ;  /* 0x000076100c117816 */ /* 0x000fe40000000011 */
[----:B------:R-:W-:Y:S01]  /*46180*/  F2FP.F16.F32.PACK_AB R13, RZ, R3 ;  /* 0x00000003ff0d723e */ /* 0x000fe200000000ff */
[-C--:B------:R-:W-:Y:S01]  /*46190*/  FMUL R3, R153, R2.reuse ;  /* 0x0000000299037220 */ /* 0x080fe20000400000 */
[----:B------:R0:W-:Y:S01]  /*461a0*/  @P6 STG.E.U16 desc[UR36][R10.64+0x3a2], R14 ;  /* 0x0003a20e0a006986 */ /* 0x0001e2000c101524 */
[C---:B------:R-:W-:Y:S01]  /*461b0*/  ISETP.GT.AND P6, PT, R0.reuse, 0x1d9, P1 ;  /* 0x000001d90000780c */ /* 0x040fe20000fc4270 */
[----:B------:R-:W-:Y:S02]  /*461c0*/  FMUL R12, R23, R2 ;  /* 0x00000002170c7220 */ /* 0x000fe40000400000 */
[----:B------:R1:W-:Y:S01]  /*461d0*/  @P5 STG.E.U16 desc[UR36][R8.64+0x3a0], R17 ;  /* 0x0003a01108005986 */ /* 0x0003e2000c101524 */
[----:B------:R-:W-:-:S02]  /*461e0*/  ISETP.GT.AND P5, PT, R0, 0x1d8, P1 ;  /* 0x000001d80000780c */ /* 0x000fc40000fa4270 */
[----:B------:R-:W-:Y:S01]  /*461f0*/  F2FP.F16.F32.PACK_AB R3, RZ, R3 ;  /* 0x00000003ff03723e */ /* 0x000fe200000000ff */
[----:B------:R-:W-:Y:S01]  /*46200*/  @P0 STG.E.U16 desc[UR36][R8.64+0x3a2], R18 ;  /* 0x0003a21208000986 */ /* 0x000fe2000c101524 */
[----:B------:R-:W-:Y:S02]  /*46210*/  ISETP.GT.AND P0, PT, R0, 0x1d8, P4 ;  /* 0x000001d80000780c */ /* 0x000fe40002704270 */
[----:B------:R-:W-:Y:S02]  /*46220*/  F2FP.F16.F32.PACK_AB R12, RZ, R12 ;  /* 0x0000000cff0c723e */ /* 0x000fe400000000ff */
[----:B--2---:R-:W-:Y:S01]  /*46230*/  PRMT R15, R3, 0x7610, R15 ;  /* 0x00007610030f7816 */ /* 0x004fe2000000000f */
[----:B------:R-:W-:Y:S01]  /*46240*/  FMUL R3, R219, R2 ;  /* 0x00000002db037220 */ /* 0x000fe20000400000 */
[----:B0-----:R-:W-:Y:S02]  /*46250*/  PRMT R14, R13, 0x7610, R14 ;  /* 0x000076100d0e7816 */ /* 0x001fe4000000000e */
[----:B-1----:R-:W-:-:S02]  /*46260*/  PRMT R17, R12, 0x7610, R17 ;  /* 0x000076100c117816 */ /* 0x002fc40000000011 */
[----:B------:R-:W-:Y:S01]  /*46270*/  F2FP.F16.F32.PACK_AB R13, RZ, R3 ;  /* 0x00000003ff0d723e */ /* 0x000fe200000000ff */
[-C--:B------:R-:W-:Y:S01]  /*46280*/  FMUL R3, R220, R2.reuse ;  /* 0x00000002dc037220 */ /* 0x080fe20000400000 */
[----:B------:R0:W-:Y:S01]  /*46290*/  @P5 STG.E.U16 desc[UR36][R10.64+0x3b0], R14 ;  /* 0x0003b00e0a005986 */ /* 0x0001e2000c101524 */
[----:B------:R-:W-:Y:S01]  /*462a0*/  ISETP.GT.AND P5, PT, R0, 0x1d9, P4 ;  /* 0x000001d90000780c */ /* 0x000fe200027a4270 */
[----:B------:R-:W-:Y:S02]  /*462b0*/  FMUL R12, R235, R2 ;  /* 0x00000002eb0c7220 */ /* 0x000fe40000400000 */
[----:B------:R1:W-:Y:S01]  /*462c0*/  @P6 STG.E.U16 desc[UR36][R10.64+0x3b2], R15 ;  /* 0x0003b20f0a006986 */ /* 0x0003e2000c101524 */
[----:B------:R-:W-:-:S03]  /*462d0*/  F2FP.F16.F32.PACK_AB R3, RZ, R3 ;  /* 0x00000003ff03723e */ /* 0x000fc600000000ff */
[----:B------:R2:W-:Y:S01]  /*462e0*/  @P0 STG.E.U16 desc[UR36][R8.64+0x3b0], R17 ;  /* 0x0003b01108000986 */ /* 0x0005e2000c101524 */
[----:B------:R-:W-:Y:S02]  /*462f0*/  ISETP.GT.AND P0, PT, R0, 0x1e1, P1 ;  /* 0x000001e10000780c */ /* 0x000fe40000f04270 */
[----:B------:R-:W-:Y:S02]  /*46300*/  F2FP.F16.F32.PACK_AB R12, RZ, R12 ;  /* 0x0000000cff0c723e */ /* 0x000fe400000000ff */
[----:B0-----:R-:W-:Y:S02]  /*46310*/  PRMT R14, R13, 0x7610, R14 ;  /* 0x000076100d0e7816 */ /* 0x001fe4000000000e */
[----:B-1----:R-:W-:Y:S01]  /*46320*/  PRMT R15, R3, 0x7610, R15 ;  /* 0x00007610030f7816 */ /* 0x002fe2000000000f */
[-C--:B------:R-:W-:Y:S01]  /*46330*/  FMUL R3, R234, R2.reuse ;  /* 0x00000002ea037220 */ /* 0x080fe20000400000 */
[----:B------:R-:W-:Y:S02]  /*46340*/  ISETP.GT.AND P6, PT, R0, 0x1e0, P1 ;  /* 0x000001e00000780c */ /* 0x000fe40000fc4270 */
[----:B--2---:R-:W-:Y:S01]  /*46350*/  PRMT R17, R12, 0x7610, R17 ;  /* 0x000076100c117816 */ /* 0x004fe20000000011 */
[----:B------:R0:W-:Y:S01]  /*46360*/  @P5 STG.E.U16 desc[UR36][R8.64+0x3b2], R14 ;  /* 0x0003b20e08005986 */ /* 0x0001e2000c101524 */
[----:B------:R-:W-:Y:S01]  /*46370*/  F2FP.F16.F32.PACK_AB R13, RZ, R3 ;  /* 0x00000003ff0d723e */ /* 0x000fe200000000ff */
[-C--:B------:R-:W-:Y:S01]  /*46380*/  FMUL R3, R233, R2.reuse ;  /* 0x00000002e9037220 */ /* 0x080fe20000400000 */
[C---:B------:R-:W-:Y:S01]  /*46390*/  ISETP.GT.AND P5, PT, R0.reuse, 0x1e0, P4 ;  /* 0x000001e00000780c */ /* 0x040fe200027a4270 */
[----:B------:R-:W-:Y:S01]  /*463a0*/  @P0 STG.E.U16 desc[UR36][R10.64+0x3c2], R17 ;  /* 0x0003c2110a000986 */ /* 0x000fe2000c101524 */
[----:B------:R-:W-:Y:S01]  /*463b0*/  ISETP.GT.AND P0, PT, R0, 0x1e1, P4 ;  /* 0x000001e10000780c */ /* 0x000fe20002704270 */
[----:B------:R-:W-:Y:S01]  /*463c0*/  FMUL R12, R232, R2 ;  /* 0x00000002e80c7220 */ /* 0x000fe20000400000 */
[----:B0-----:R-:W-:-:S02]  /*463d0*/  PRMT R14, R13, 0x7610, R14 ;  /* 0x000076100d0e7816 */ /* 0x001fc4000000000e */
[----:B------:R-:W-:Y:S01]  /*463e0*/  F2FP.F16.F32.PACK_AB R13, RZ, R3 ;  /* 0x00000003ff0d723e */ /* 0x000fe200000000ff */
[----:B------:R0:W-:Y:S01]  /*463f0*/  @P6 STG.E.U16 desc[UR36][R10.64+0x3c0], R15 ;  /* 0x0003c00f0a006986 */ /* 0x0001e2000c101524 */
[----:B------:R-:W-:Y:S01]  /*46400*/  ISETP.GT.AND P6, PT, R0, 0x1e8, P1 ;  /* 0x000001e80000780c */ /* 0x000fe20000fc4270 */
[----:B------:R-:W-:Y:S01]  /*46410*/  FMUL R3, R231, R2 ;  /* 0x00000002e7037220 */ /* 0x000fe20000400000 */
[----:B------:R-:W-:-:S03]  /*46420*/  F2FP.F16.F32.PACK_AB R12, RZ, R12 ;  /* 0x0000000cff0c723e */ /* 0x000fc600000000ff */
[----:B------:R-:W-:Y:S01]  /*46430*/  @P5 STG.E.U16 desc[UR36][R8.64+0x3c0], R14 ;  /* 0x0003c00e08005986 */ /* 0x000fe2000c101524 */
[----:B------:R-:W-:Y:S02]  /*46440*/  ISETP.GT.AND P5, PT, R0, 0x1e8, P4 ;  /* 0x000001e80000780c */ /* 0x000fe400027a4270 */
[----:B0-----:R-:W-:Y:S02]  /*46450*/  PRMT R15, R13, 0x7610, R15 ;  /* 0x000076100d0f7816 */ /* 0x001fe4000000000f */
[----:B------:R-:W-:-:S03]  /*46460*/  PRMT R22, R12, 0x7610, R22 ;  /* 0x000076100c167816 */ /* 0x000fc60000000016 */
[----:B------:R-:W-:Y:S01]  /*46470*/  @P0 STG.E.U16 desc[UR36][R8.64+0x3c2], R15 ;  /* 0x0003c20f08000986 */ /* 0x000fe2000c101524 */
[----:B------:R-:W-:Y:S01]  /*46480*/  ISETP.GT.AND P0, PT, R0, 0x1e9, P1 ;  /* 0x000001e90000780c */ /* 0x000fe20000f04270 */
[----:B------:R-:W-:Y:S01]  /*46490*/  FMUL R12, R230, R2 ;  /* 0x00000002e60c7220 */ /* 0x000fe20000400000 */
[----:B------:R-:W-:Y:S01]  /*464a0*/  F2FP.F16.F32.PACK_AB R3, RZ, R3 ;  /* 0x00000003ff03723e */ /* 0x000fe200000000ff */
[----:B------:R0:W-:Y:S03]  /*464b0*/  @P6 STG.E.U16 desc[UR36][R10.64+0x3d0], R22 ;  /* 0x0003d0160a006986 */ /* 0x0001e6000c101524 */
[----:B------:R-:W-:Y:S02]  /*464c0*/  F2FP.F16.F32.PACK_AB R20, RZ, R12 ;  /* 0x0000000cff14723e */ /* 0x000fe400000000ff */
[----:B------:R-:W-:Y:S02]  /*464d0*/  ISETP.GT.AND P6, PT, R0, 0x1e9, P4 ;  /* 0x000001e90000780c */ /* 0x000fe400027c4270 */
[----:B0-----:R-:W-:Y:S01]  /*464e0*/  PRMT R22, R3, 0x7610, R22 ;  /* 0x0000761003167816 */ /* 0x001fe20000000016 */
[----:B------:R-:W-:-:S04]  /*464f0*/  FMUL R13, R229, R2 ;  /* 0x00000002e50d7220 */ /* 0x000fc80000400000 */
[----:B------:R-:W-:Y:S01]  /*46500*/  @P0 STG.E.U16 desc[UR36][R10.64+0x3d2], R22 ;  /* 0x0003d2160a000986 */ /* 0x000fe2000c101524 */
[----:B------:R-:W-:-:S03]  /*46510*/  ISETP.GT.AND P0, PT, R0, 0x1f0, P1 ;  /* 0x000001f00000780c */ /* 0x000fc60000f04270 */
[----:B------:R-:W-:Y:S01]  /*46520*/  @P5 STG.E.U16 desc[UR36][R8.64+0x3d0], R20 ;  /* 0x0003d01408005986 */ /* 0x000fe2000c101524 */
[----:B------:R-:W-:Y:S01]  /*46530*/  ISETP.GT.AND P5, PT, R0, 0x1f1, P1 ;  /* 0x000001f10000780c */ /* 0x000fe20000fa4270 */
[-C--:B------:R-:W-:Y:S01]  /*46540*/  FMUL R18, R228, R2.reuse ;  /* 0x00000002e4127220 */ /* 0x080fe20000400000 */
[----:B------:R-:W-:Y:S01]  /*46550*/  FMUL R17, R227, R2 ;  /* 0x00000002e3117220 */ /* 0x000fe20000400000 */
[----:B------:R-:W-:-:S03]  /*46560*/  F2FP.F16.F32.PACK_AB R21, RZ, R13 ;  /* 0x0000000dff15723e */ /* 0x000fc600000000ff */
[----:B------:R-:W-:Y:S02]  /*46570*/  F2FP.F16.F32.PACK_AB R18, RZ, R18 ;  /* 0x00000012ff12723e */ /* 0x000fe400000000ff */
[----:B------:R-:W-:Y:S01]  /*46580*/  F2FP.F16.F32.PACK_AB R17, RZ, R17 ;  /* 0x00000011ff11723e */ /* 0x000fe200000000ff */
[----:B------:R-:W-:Y:S01]  /*46590*/  @P6 STG.E.U16 desc[UR36][R8.64+0x3d2], R21 ;  /* 0x0003d21508006986 */ /* 0x000fe2000c101524 */
[----:B------:R-:W-:-:S03]  /*465a0*/  ISETP.GT.AND P6, PT, R0, 0x1f0, P4 ;  /* 0x000001f00000780c */ /* 0x000fc600027c4270 */
[----:B------:R-:W-:Y:S01]  /*465b0*/  @P0 STG.E.U16 desc[UR36][R10.64+0x3e0], R18 ;  /* 0x0003e0120a000986 */ /* 0x000fe2000c101524 */
[----:B------:R-:W-:-:S03]  /*465c0*/  ISETP.GT.AND P0, PT, R0, 0x1f8, P1 ;  /* 0x000001f80000780c */ /* 0x000fc60000f04270 */
[----:B------:R-:W-:Y:S01]  /*465d0*/  @P5 STG.E.U16 desc[UR36][R10.64+0x3e2], R17 ;  /* 0x0003e2110a005986 */ /* 0x000fe2000c101524 */
[----:B------:R-:W-:Y:S01]  /*465e0*/  ISETP.GT.AND P5, PT, R0, 0x1f1, P4 ;  /* 0x000001f10000780c */ /* 0x000fe200027a4270 */
[-C--:B------:R-:W-:Y:S01]  /*465f0*/  FMUL R19, R226, R2.reuse ;  /* 0x00000002e2137220 */ /* 0x080fe20000400000 */
[C---:B------:R-:W-:Y:S01]  /*46600*/  ISETP.GT.AND P1, PT, R0.reuse, 0x1f9, P1 ;  /* 0x000001f90000780c */ /* 0x040fe20000f24270 */
[-C--:B------:R-:W-:Y:S01]  /*46610*/  FMUL R12, R225, R2.reuse ;  /* 0x00000002e10c7220 */ /* 0x080fe20000400000 */
[----:B------:R-:W-:Y:S02]  /*46620*/  FMUL R14, R223, R2 ;  /* 0x00000002df0e7220 */ /* 0x000fe40000400000 */
[----:B------:R-:W-:Y:S02]  /*46630*/  F2FP.F16.F32.PACK_AB R19, RZ, R19 ;  /* 0x00000013ff13723e */ /* 0x000fe400000000ff */
[----:B------:R-:W-:Y:S02]  /*46640*/  F2FP.F16.F32.PACK_AB R12, RZ, R12 ;  /* 0x0000000cff0c723e */ /* 0x000fe400000000ff */
[----:B------:R-:W-:Y:S01]  /*46650*/  F2FP.F16.F32.PACK_AB R14, RZ, R14 ;  /* 0x0000000eff0e723e */ /* 0x000fe200000000ff */
[----:B------:R-:W-:Y:S01]  /*46660*/  @P6 STG.E.U16 desc[UR36][R8.64+0x3e0], R19 ;  /* 0x0003e01308006986 */ /* 0x000fe2000c101524 */
[----:B------:R-:W-:Y:S01]  /*46670*/  ISETP.GT.AND P6, PT, R0, 0x1f8, P4 ;  /* 0x000001f80000780c */ /* 0x000fe200027c4270 */
[-C--:B------:R-:W-:Y:S01]  /*46680*/  FMUL R13, R224, R2.reuse ;  /* 0x00000002e00d7220 */ /* 0x080fe20000400000 */
[----:B------:R-:W-:Y:S01]  /*46690*/  ISETP.GT.AND P4, PT, R0, 0x1f9, P4 ;  /* 0x000001f90000780c */ /* 0x000fe20002784270 */
[----:B------:R-:W-:Y:S01]  /*466a0*/  @P5 STG.E.U16 desc[UR36][R8.64+0x3e2], R12 ;  /* 0x0003e20c08005986 */ /* 0x000fe2000c101524 */
[----:B------:R-:W-:-:S03]  /*466b0*/  FMUL R15, R222, R2 ;  /* 0x00000002de0f7220 */ /* 0x000fc60000400000 */
[----:B------:R-:W-:Y:S01]  /*466c0*/  @P1 STG.E.U16 desc[UR36][R10.64+0x3f2], R14 ;  /* 0x0003f20e0a001986 */ /* 0x000fe2000c101524 */
[----:B------:R-:W-:Y:S01]  /*466d0*/  ISETP.GT.AND P1, PT, R0, 0x100, P3 ;  /* 0x000001000000780c */ /* 0x000fe20001f24270 */
[-C--:B------:R-:W-:Y:S01]  /*466e0*/  FMUL R3, R221, R2.reuse ;  /* 0x00000002dd037220 */ /* 0x080fe20000400000 */
[----:B------:R-:W-:Y:S01]  /*466f0*/  FMUL R24, R24, R2 ;  /* 0x0000000218187220 */ /* 0x000fe20000400000 */
[----:B------:R-:W-:Y:S02]  /*46700*/  F2FP.F16.F32.PACK_AB R13, RZ, R13 ;  /* 0x0000000dff0d723e */ /* 0x000fe400000000ff */
[----:B------:R-:W-:Y:S02]  /*46710*/  F2FP.F16.F32.PACK_AB R15, RZ, R15 ;  /* 0x0000000fff0f723e */ /* 0x000fe400000000ff */
[----:B------:R-:W-:Y:S02]  /*46720*/  F2FP.F16.F32.PACK_AB R3, RZ, R3 ;  /* 0x00000003ff03723e */ /* 0x000fe400000000ff */
[----:B------:R-:W-:Y:S01]  /*46730*/  F2FP.F16.F32.PACK_AB R24, RZ, R24 ;  /* 0x00000018ff18723e */ /* 0x000fe200000000ff */
[----:B------:R-:W-:Y:S01]  /*46740*/  @P0 STG.E.U16 desc[UR36][R10.64+0x3f0], R13 ;  /* 0x0003f00d0a000986 */ /* 0x000fe2000c101524 */
[----:B------:R-:W-:-:S02]  /*46750*/  ISETP.GT.AND P5, PT, R0, 0x101, P3 ;  /* 0x000001010000780c */ /* 0x000fc40001fa4270 */
[----:B------:R-:W-:Y:S01]  /*46760*/  ISETP.GT.AND P0, PT, R0, 0x100, P2 ;  /* 0x000001000000780c */ /* 0x000fe20001704270 */
[----:B------:R-:W-:Y:S01]  /*46770*/  @P6 STG.E.U16 desc[UR36][R8.64+0x3f0], R15 ;  /* 0x0003f00f08006986 */ /* 0x000fe2000c101524 */
[----:B------:R-:W-:-:S03]  /*46780*/  FMUL R25, R25, R2 ;  /* 0x0000000219197220 */ /* 0x000fc60000400000 */
[----:B------:R-:W-:Y:S01]  /*46790*/  @P4 STG.E.U16 desc[UR36][R8.64+0x3f2], R3 ;  /* 0x0003f20308004986 */ /* 0x000fe2000c101524 */
[-C--:B------:R-:W-:Y:S01]  /*467a0*/  FMUL R26, R26, R2.reuse ;  /* 0x000000021a1a7220 */ /* 0x080fe20000400000 */
[C---:B------:R-:W-:Y:S02]  /*467b0*/  ISETP.GT.AND P4, PT, R0.reuse, 0x108, P3 ;  /* 0x000001080000780c */ /* 0x040fe40001f84270 */
[----:B------:R-:W-:Y:S01]  /*467c0*/  @P1 STG.E.U16 desc[UR36][R6.64+0x200], R24 ;  /* 0x0002001806001986 */ /* 0x000fe2000c101524 */
[----:B------:R-:W-:Y:S01]  /*467d0*/  ISETP.GT.AND P1, PT, R0, 0x101, P2 ;  /* 0x000001010000780c */ /* 0x000fe20001724270 */
[-C--:B------:R-:W-:Y:S01]  /*467e0*/  FMUL R27, R27, R2.reuse ;  /* 0x000000021b1b7220 */ /* 0x080fe20000400000 */
[----:B------:R-:W-:Y:S01]  /*467f0*/  FMUL R28, R28, R2 ;  /* 0x000000021c1c7220 */ /* 0x000fe20000400000 */
[----:B------:R-:W-:Y:S02]  /*46800*/  F2FP.F16.F32.PACK_AB R25, RZ, R25 ;  /* 0x00000019ff19723e */ /* 0x000fe400000000ff */
[----:B------:R-:W-:-:S02]  /*46810*/  F2FP.F16.F32.PACK_AB R26, RZ, R26 ;  /* 0x0000001aff1a723e */ /* 0x000fc400000000ff */
[----:B------:R-:W-:Y:S01]  /*46820*/  F2FP.F16.F32.PACK_AB R27, RZ, R27 ;  /* 0x0000001bff1b723e */ /* 0x000fe200000000ff */
[----:B------:R-:W-:Y:S01]  /*46830*/  @P5 STG.E.U16 desc[UR36][R6.64+0x202], R25 ;  /* 0x0002021906005986 */ /* 0x000fe2000c101524 */
[----:B------:R-:W-:Y:S02]  /*46840*/  F2FP.F16.F32.PACK_AB R28, RZ, R28 ;  /* 0x0000001cff1c723e */ /* 0x000fe400000000ff */
[C---:B------:R-:W-:Y:S01]  /*46850*/  ISETP.GT.AND P5, PT, R0.reuse, 0x109, P3 ;  /* 0x000001090000780c */ /* 0x040fe20001fa4270 */
[----:B------:R-:W-:Y:S01]  /*46860*/  @P0 STG.E.U16 desc[UR36][R4.64+0x200], R26 ;  /* 0x0002001a04000986 */ /* 0x000fe2000c101524 */
[C---:B------:R-:W-:Y:S01]  /*46870*/  ISETP.GT.AND P0, PT, R0.reuse, 0x108, P2 ;  /* 0x000001080000780c */ /* 0x040fe20001704270 */
[-C--:B------:R-:W-:Y:S02]  /*46880*/  FMUL R29, R29, R2.reuse ;  /* 0x000000021d1d7220 */ /* 0x080fe40000400000 */
[----:B------:R-:W-:Y:S01]  /*46890*/  @P1 STG.E.U16 desc[UR36][R4.64+0x202], R27 ;  /* 0x0002021b04001986 */ /* 0x000fe2000c101524 */
[----:B------:R-:W-:Y:S01]  /*468a0*/  ISETP.GT.AND P1, PT, R0, 0x109, P2 ;  /* 0x000001090000780c */ /* 0x000fe20001724270 */
[----:B------:R-:W-:-:S02]  /*468b0*/  FMUL R30, R30, R2 ;  /* 0x000000021e1e7220 */ /* 0x000fc40000400000 */
[----:B------:R-:W-:Y:S01]  /*468c0*/  @P4 STG.E.U16 desc[UR36][R6.64+0x210], R28 ;  /* 0x0002101c06004986 */ /* 0x000fe2000c101524 */
[----:B------:R-:W-:Y:S01]  /*468d0*/  ISETP.GT.AND P4, PT, R0, 0x110, P3 ;  /* 0x000001100000780c */ /* 0x000fe20001f84270 */
[-C--:B------:R-:W-:Y:S01]  /*468e0*/  FMUL R31, R31, R2.reuse ;  /* 0x000000021f1f7220 */ /* 0x080fe20000400000 */
[----:B------:R-:W-:Y:S01]  /*468f0*/  FMUL R32, R32, R2 ;  /* 0x0000000220207220 */ /* 0x000fe20000400000 */
[----:B------:R-:W-:Y:S02]  /*46900*/  F2FP.F16.F32.PACK_AB R29, RZ, R29 ;  /* 0x0000001dff1d723e */ /* 0x000fe400000000ff */
[----:B------:R-:W-:Y:S02]  /*46910*/  F2FP.F16.F32.PACK_AB R30, RZ, R30 ;  /* 0x0000001eff1e723e */ /* 0x000fe400000000ff */
[----:B------:R-:W-:Y:S01]  /*46920*/  F2FP.F16.F32.PACK_AB R31, RZ, R31 ;  /* 0x0000001fff1f723e */ /* 0x000fe200000000ff */
[----:B------:R-:W-:Y:S01]  /*46930*/  @P5 STG.E.U16 desc[UR36][R6.64+0x212], R29 ;  /* 0x0002121d06005986 */ /* 0x000fe2000c101524 */
[----:B------:R-:W-:-:S02]  /*46940*/  F2FP.F16.F32.PACK_AB R32, RZ, R32 ;  /* 0x00000020ff20723e */ /* 0x000fc400000000ff */
[C---:B------:R-:W-:Y:S01]  /*46950*/  ISETP.GT.AND P5, PT, R0.reuse, 0x111, P3 ;  /* 0x000001110000780c */ /* 0x040fe20001fa4270 */
[----:B------:R-:W-:Y:S01]  /*46960*/  @P0 STG.E.U16 desc[UR36][R4.64+0x210], R30 ;  /* 0x0002101e04000986 */ /* 0x000fe2000c101524 */
[C---:B------:R-:W-:Y:S01]  /*46970*/  ISETP.GT.AND P0, PT, R0.reuse, 0x110, P2 ;  /* 0x000001100000780c */ /* 0x040fe20001704270 */
[-C--:B------:R-:W-:Y:S02]  /*46980*/  FMUL R33, R33, R2.reuse ;  /* 0x0000000221217220 */ /* 0x080fe40000400000 */
[----:B------:R-:W-:Y:S01]  /*46990*/  @P1 STG.E.U16 desc[UR36][R4.64+0x212], R31 ;  /* 0x0002121f04001986 */ /* 0x000fe2000c101524 */
[----:B------:R-:W-:Y:S01]  /*469a0*/  ISETP.GT.AND P1, PT, R0, 0x111, P2 ;  /* 0x000001110000780c */ /* 0x000fe20001724270 */
[-C--:B------:R-:W-:Y:S02]  /*469b0*/  FMUL R34, R34, R2.reuse ;  /* 0x0000000222227220 */ /* 0x080fe40000400000 */
[----:B------:R-:W-:Y:S01]  /*469c0*/  @P4 STG.E.U16 desc[UR36][R6.64+0x220], R32 ;  /* 0x0002202006004986 */ /* 0x000fe2000c101524 */
[----:B------:R-:W-:Y:S01]  /*469d0*/  ISETP.GT.AND P4, PT, R0, 0x118, P3 ;  /* 0x000001180000780c */ /* 0x000fe20001f84270 */
[-C--:B------:R-:W-:Y:S01]  /*469e0*/  FMUL R35, R35, R2.reuse ;  /* 0x0000000223237220 */ /* 0x080fe20000400000 */
[----:B------:R-:W-:Y:S01]  /*469f0*/  FMUL R36, R36, R2 ;  /* 0x0000000224247220 */ /* 0x000fe20000400000 */
[----:B------:R-:W-:-:S02]  /*46a00*/  F2FP.F16.F32.PACK_AB R33, RZ, R33 ;  /* 0x00000021ff21723e */ /* 0x000fc400000000ff */
[----:B------:R-:W-:Y:S02]  /*46a10*/  F2FP.F16.F32.PACK_AB R34, RZ, R34 ;  /* 0x00000022ff22723e */ /* 0x000fe400000000ff */
        /* <DEDUP_REMOVED lines=389> */
[----:B------:R-:W-:Y:S01]  /*48270*/  ISETP.GT.AND P0, PT, R0, 0x1d8, P2 ;  /* 0x000001d80000780c */ /* 0x000fe20001704270 */
[-C--:B------:R-:W-:Y:S02]  /*48280*/  FMUL R133, R133, R2.reuse ;  /* 0x0000000285857220 */ /* 0x080fe40000400000 */
[----:B------:R-:W-:Y:S01]  /*48290*/  @P1 STG.E.U16 desc[UR36][R4.64+0x3a2], R131 ;  /* 0x0003a28304001986 */ /* 0x000fe2000c101524 */
[----:B------:R-:W-:-:S03]  /*482a0*/  FMUL R134, R134, R2 ;  /* 0x0000000286867220 */ /* 0x000fc60000400000 */
[----:B------:R-:W-:Y:S01]  /*482b0*/  @P4 STG.E.U16 desc[UR36][R6.64+0x3b0], R132 ;  /* 0x0003b08406004986 */ /* 0x000fe2000c101524 */
[C---:B------:R-:W-:Y:S01]  /*482c0*/  ISETP.GT.AND P4, PT, R0.reuse, 0x1d9, P2 ;  /* 0x000001d90000780c */ /* 0x040fe20001784270 */
[----:B------:R-:W-:Y:S01]  /*482d0*/  FMUL R135, R135, R2 ;  /* 0x0000000287877220 */ /* 0x000fe20000400000 */
[----:B------:R-:W-:Y:S02]  /*482e0*/  F2FP.F16.F32.PACK_AB R133, RZ, R133 ;  /* 0x00000085ff85723e */ /* 0x000fe400000000ff */
[----:B------:R-:W-:Y:S02]  /*482f0*/  F2FP.F16.F32.PACK_AB R134, RZ, R134 ;  /* 0x00000086ff86723e */ /* 0x000fe400000000ff */
[----:B------:R-:W-:Y:S01]  /*48300*/  F2FP.F16.F32.PACK_AB R135, RZ, R135 ;  /* 0x00000087ff87723e */ /* 0x000fe200000000ff */
[----:B------:R-:W-:Y:S01]  /*48310*/  @P5 STG.E.U16 desc[UR36][R6.64+0x3b2], R133 ;  /* 0x0003b28506005986 */ /* 0x000fe2000c101524 */
[----:B------:R-:W-:-:S03]  /*48320*/  ISETP.GT.AND P5, PT, R0, 0x1e0, P3 ;  /* 0x000001e00000780c */ /* 0x000fc60001fa4270 */
[----:B------:R-:W-:Y:S01]  /*48330*/  @P0 STG.E.U16 desc[UR36][R4.64+0x3b0], R134 ;  /* 0x0003b08604000986 */ /* 0x000fe2000c101524 */
[----:B------:R-:W-:Y:S01]  /*48340*/  ISETP.GT.AND P0, PT, R0, 0x1e1, P3 ;  /* 0x000001e10000780c */ /* 0x000fe20001f04270 */
[-C--:B------:R-:W-:Y:S01]  /*48350*/  FMUL R136, R136, R2.reuse ;  /* 0x0000000288887220 */ /* 0x080fe20000400000 */
[C---:B------:R-:W-:Y:S01]  /*48360*/  ISETP.GT.AND P1, PT, R0.reuse, 0x1e0, P2 ;  /* 0x000001e00000780c */ /* 0x040fe20001724270 */
[----:B------:R-:W-:Y:S01]  /*48370*/  @P4 STG.E.U16 desc[UR36][R4.64+0x3b2], R135 ;  /* 0x0003b28704004986 */ /* 0x000fe2000c101524 */
[-C--:B------:R-:W-:Y:S01]  /*48380*/  FMUL R137, R137, R2.reuse ;  /* 0x0000000289897220 */ /* 0x080fe20000400000 */
[----:B------:R-:W-:Y:S01]  /*48390*/  ISETP.GT.AND P4, PT, R0, 0x1e1, P2 ;  /* 0x000001e10000780c */ /* 0x000fe20001784270 */
[-C--:B------:R-:W-:Y:S01]  /*483a0*/  FMUL R138, R138, R2.reuse ;  /* 0x000000028a8a7220 */ /* 0x080fe20000400000 */
[----:B------:R-:W-:Y:S01]  /*483b0*/  FMUL R139, R139, R2 ;  /* 0x000000028b8b7220 */ /* 0x000fe20000400000 */
[----:B------:R-:W-:Y:S02]  /*483c0*/  F2FP.F16.F32.PACK_AB R136, RZ, R136 ;  /* 0x00000088ff88723e */ /* 0x000fe400000000ff */
[----:B------:R-:W-:-:S02]  /*483d0*/  F2FP.F16.F32.PACK_AB R137, RZ, R137 ;  /* 0x00000089ff89723e */ /* 0x000fc400000000ff */
[----:B------:R-:W-:Y:S02]  /*483e0*/  F2FP.F16.F32.PACK_AB R138, RZ, R138 ;  /* 0x0000008aff8a723e */ /* 0x000fe400000000ff */
[----:B------:R-:W-:Y:S01]  /*483f0*/  F2FP.F16.F32.PACK_AB R139, RZ, R139 ;  /* 0x0000008bff8b723e */ /* 0x000fe200000000ff */
[----:B------:R-:W-:Y:S01]  /*48400*/  @P5 STG.E.U16 desc[UR36][R6.64+0x3c0], R136 ;  /* 0x0003c08806005986 */ /* 0x000fe2000c101524 */
[----:B------:R-:W-:-:S03]  /*48410*/  ISETP.GT.AND P5, PT, R0, 0x1e9, P3 ;  /* 0x000001e90000780c */ /* 0x000fc60001fa4270 */
[----:B------:R-:W-:Y:S01]  /*48420*/  @P0 STG.E.U16 desc[UR36][R6.64+0x3c2], R137 ;  /* 0x0003c28906000986 */ /* 0x000fe2000c101524 */
[C---:B------:R-:W-:Y:S02]  /*48430*/  ISETP.GT.AND P0, PT, R0.reuse, 0x1e8, P3 ;  /* 0x000001e80000780c */ /* 0x040fe40001f04270 */
[C---:B------:R-:W-:Y:S01]  /*48440*/  ISETP.GT.AND P6, PT, R0.reuse, 0x1e8, P2 ;  /* 0x000001e80000780c */ /* 0x040fe200017c4270 */
[----:B------:R-:W-:Y:S01]  /*48450*/  @P1 STG.E.U16 desc[UR36][R4.64+0x3c0], R138 ;  /* 0x0003c08a04001986 */ /* 0x000fe2000c101524 */
[----:B------:R-:W-:Y:S01]  /*48460*/  ISETP.GT.AND P1, PT, R0, 0x1e9, P2 ;  /* 0x000001e90000780c */ /* 0x000fe20001724270 */
[-C--:B------:R-:W-:Y:S01]  /*48470*/  FMUL R140, R140, R2.reuse ;  /* 0x000000028c8c7220 */ /* 0x080fe20000400000 */
[-C--:B------:R-:W-:Y:S01]  /*48480*/  FMUL R141, R141, R2.reuse ;  /* 0x000000028d8d7220 */ /* 0x080fe20000400000 */
[----:B------:R-:W-:Y:S01]  /*48490*/  @P4 STG.E.U16 desc[UR36][R4.64+0x3c2], R139 ;  /* 0x0003c28b04004986 */ /* 0x000fe2000c101524 */
[----:B------:R-:W-:Y:S01]  /*484a0*/  ISETP.GT.AND P4, PT, R0, 0x1f0, P3 ;  /* 0x000001f00000780c */ /* 0x000fe20001f84270 */
[-C--:B------:R-:W-:Y:S01]  /*484b0*/  FMUL R142, R142, R2.reuse ;  /* 0x000000028e8e7220 */ /* 0x080fe20000400000 */
[-C--:B------:R-:W-:Y:S01]  /*484c0*/  FMUL R143, R143, R2.reuse ;  /* 0x000000028f8f7220 */ /* 0x080fe20000400000 */
[----:B------:R-:W-:Y:S01]  /*484d0*/  FMUL R144, R144, R2 ;  /* 0x0000000290907220 */ /* 0x000fe20000400000 */
[----:B------:R-:W-:-:S02]  /*484e0*/  F2FP.F16.F32.PACK_AB R140, RZ, R140 ;  /* 0x0000008cff8c723e */ /* 0x000fc400000000ff */
[----:B------:R-:W-:Y:S02]  /*484f0*/  F2FP.F16.F32.PACK_AB R141, RZ, R141 ;  /* 0x0000008dff8d723e */ /* 0x000fe400000000ff */
[----:B------:R-:W-:Y:S02]  /*48500*/  F2FP.F16.F32.PACK_AB R142, RZ, R142 ;  /* 0x0000008eff8e723e */ /* 0x000fe400000000ff */
[----:B------:R-:W-:Y:S02]  /*48510*/  F2FP.F16.F32.PACK_AB R143, RZ, R143 ;  /* 0x0000008fff8f723e */ /* 0x000fe400000000ff */
[----:B------:R-:W-:Y:S01]  /*48520*/  F2FP.F16.F32.PACK_AB R144, RZ, R144 ;  /* 0x00000090ff90723e */ /* 0x000fe200000000ff */
[----:B------:R-:W-:Y:S01]  /*48530*/  @P0 STG.E.U16 desc[UR36][R6.64+0x3d0], R140 ;  /* 0x0003d08c06000986 */ /* 0x000fe2000c101524 */
[----:B------:R-:W-:-:S03]  /*48540*/  ISETP.GT.AND P0, PT, R0, 0x1f1, P3 ;  /* 0x000001f10000780c */ /* 0x000fc60001f04270 */
[----:B------:R-:W-:Y:S01]  /*48550*/  @P5 STG.E.U16 desc[UR36][R6.64+0x3d2], R141 ;  /* 0x0003d28d06005986 */ /* 0x000fe2000c101524 */
[----:B------:R-:W-:-:S03]  /*48560*/  ISETP.GT.AND P5, PT, R0, 0x1f0, P2 ;  /* 0x000001f00000780c */ /* 0x000fc600017a4270 */
[----:B------:R-:W-:Y:S01]  /*48570*/  @P6 STG.E.U16 desc[UR36][R4.64+0x3d0], R142 ;  /* 0x0003d08e04006986 */ /* 0x000fe2000c101524 */
[----:B------:R-:W-:-:S03]  /*48580*/  FMUL R145, R145, R2 ;  /* 0x0000000291917220 */ /* 0x000fc60000400000 */
[----:B------:R-:W-:Y:S01]  /*48590*/  @P1 STG.E.U16 desc[UR36][R4.64+0x3d2], R143 ;  /* 0x0003d28f04001986 */ /* 0x000fe2000c101524 */
[----:B------:R-:W-:-:S03]  /*485a0*/  ISETP.GT.AND P1, PT, R0, 0x1f8, P3 ;  /* 0x000001f80000780c */ /* 0x000fc60001f24270 */
[----:B------:R-:W-:Y:S01]  /*485b0*/  @P4 STG.E.U16 desc[UR36][R6.64+0x3e0], R144 ;  /* 0x0003e09006004986 */ /* 0x000fe2000c101524 */
[----:B------:R-:W-:Y:S01]  /*485c0*/  ISETP.GT.AND P4, PT, R0, 0x1f1, P2 ;  /* 0x000001f10000780c */ /* 0x000fe20001784270 */
[-C--:B------:R-:W-:Y:S01]  /*485d0*/  FMUL R146, R146, R2.reuse ;  /* 0x0000000292927220 */ /* 0x080fe20000400000 */
[C---:B------:R-:W-:Y:S02]  /*485e0*/  ISETP.GT.AND P3, PT, R0.reuse, 0x1f9, P3 ;  /* 0x000001f90000780c */ /* 0x040fe40001f64270 */
[C---:B------:R-:W-:Y:S01]  /*485f0*/  ISETP.GT.AND P6, PT, R0.reuse, 0x1f8, P2 ;  /* 0x000001f80000780c */ /* 0x040fe200017c4270 */
[-C--:B------:R-:W-:Y:S01]  /*48600*/  FMUL R147, R147, R2.reuse ;  /* 0x0000000293937220 */ /* 0x080fe20000400000 */
[----:B------:R-:W-:Y:S01]  /*48610*/  ISETP.GT.AND P2, PT, R0, 0x1f9, P2 ;  /* 0x000001f90000780c */ /* 0x000fe20001744270 */
[-C--:B------:R-:W-:Y:S01]  /*48620*/  FMUL R148, R148, R2.reuse ;  /* 0x0000000294947220 */ /* 0x080fe20000400000 */
[----:B------:R-:W-:Y:S01]  /*48630*/  FMUL R149, R149, R2 ;  /* 0x0000000295957220 */ /* 0x000fe20000400000 */
[----:B------:R-:W-:-:S02]  /*48640*/  F2FP.F16.F32.PACK_AB R145, RZ, R145 ;  /* 0x00000091ff91723e */ /* 0x000fc400000000ff */
[----:B------:R-:W-:Y:S01]  /*48650*/  F2FP.F16.F32.PACK_AB R146, RZ, R146 ;  /* 0x00000092ff92723e */ /* 0x000fe200000000ff */
[-C--:B------:R-:W-:Y:S01]  /*48660*/  FMUL R150, R150, R2.reuse ;  /* 0x0000000296967220 */ /* 0x080fe20000400000 */
[----:B------:R-:W-:Y:S01]  /*48670*/  F2FP.F16.F32.PACK_AB R147, RZ, R147 ;  /* 0x00000093ff93723e */ /* 0x000fe200000000ff */
[----:B------:R-:W-:Y:S01]  /*48680*/  FMUL R151, R151, R2 ;  /* 0x0000000297977220 */ /* 0x000fe20000400000 */
[----:B------:R-:W-:Y:S02]  /*48690*/  F2FP.F16.F32.PACK_AB R148, RZ, R148 ;  /* 0x00000094ff94723e */ /* 0x000fe400000000ff */
[----:B------:R-:W-:Y:S01]  /*486a0*/  F2FP.F16.F32.PACK_AB R149, RZ, R149 ;  /* 0x00000095ff95723e */ /* 0x000fe200000000ff */
[----:B------:R-:W-:Y:S01]  /*486b0*/  @P0 STG.E.U16 desc[UR36][R6.64+0x3e2], R145 ;  /* 0x0003e29106000986 */ /* 0x000fe2000c101524 */
[----:B------:R-:W-:-:S03]  /*486c0*/  F2FP.F16.F32.PACK_AB R150, RZ, R150 ;  /* 0x00000096ff96723e */ /* 0x000fc600000000ff */
[----:B------:R-:W-:Y:S01]  /*486d0*/  @P5 STG.E.U16 desc[UR36][R4.64+0x3e0], R146 ;  /* 0x0003e09204005986 */ /* 0x000fe2000c101524 */
[----:B------:R-:W-:-:S03]  /*486e0*/  F2FP.F16.F32.PACK_AB R151, RZ, R151 ;  /* 0x00000097ff97723e */ /* 0x000fc600000000ff */
[----:B------:R-:W-:Y:S04]  /*486f0*/  @P4 STG.E.U16 desc[UR36][R4.64+0x3e2], R147 ;  /* 0x0003e29304004986 */ /* 0x000fe8000c101524 */
[----:B------:R-:W-:Y:S04]  /*48700*/  @P1 STG.E.U16 desc[UR36][R6.64+0x3f0], R148 ;  /* 0x0003f09406001986 */ /* 0x000fe8000c101524 */
[----:B------:R0:W-:Y:S04]  /*48710*/  @P3 STG.E.U16 desc[UR36][R6.64+0x3f2], R149 ;  /* 0x0003f29506003986 */ /* 0x0001e8000c101524 */
[----:B------:R1:W-:Y:S01]  /*48720*/  @P6 STG.E.U16 desc[UR36][R4.64+0x3f0], R150 ;  /* 0x0003f09604006986 */ /* 0x0003e2000c101524 */
[----:B0-----:R-:W-:-:S02]  /*48730*/  @P2 IMAD.MOV.U32 R6, RZ, RZ, R4 ;  /* 0x000000ffff062224 */ /* 0x001fc400078e0004 */
[----:B------:R-:W-:-:S05]  /*48740*/  @P2 IMAD.MOV.U32 R7, RZ, RZ, R5 ;  /* 0x000000ffff072224 */ /* 0x000fca00078e0005 */
[----:B------:R1:W-:Y:S02]  /*48750*/  @P2 STG.E.U16 desc[UR36][R6.64+0x3f2], R151 ;  /* 0x0003f29706002986 */ /* 0x0003e4000c101524 */
.L_x_1558:
[----:B------:R-:W-:Y:S05]  /*48760*/  BSYNC B0 ;  /* 0x0000000000007941 */ /* 0x000fea0003800000 */
.L_x_28:
[----:B01--4-:R-:W4:Y:S04]  /*48770*/  LDL.LU R5, [R1+0xa00] ;  /* 0x000a000001057983 */ /* 0x013f280000300800 */
[----:B------:R-:W4:Y:S01]  /*48780*/  LDL.LU R4, [R1+0xa04] ;  /* 0x000a040001047983 */ /* 0x000f220000300800 */
[----:B------:R-:W-:Y:S01]  /*48790*/  ULDC UR4, c[0x0][0xc] ;  /* 0x0000030000047ab9 */ /* 0x000fe20000000800 */
[----:B------:R-:W-:Y:S01]  /*487a0*/  ULDC UR5, c[0x0][0x10] ;  /* 0x0000040000057ab9 */ /* 0x000fe20000000800 */
[----:B-----5:R-:W4:Y:S01]  /*487b0*/  LDC R3, c[0x0][0x14] ;  /* 0x00000500ff037b82 */ /* 0x020f220000000800 */
[----:B------:R-:W-:Y:S01]  /*487c0*/  UIMAD.WIDE.U32 UR4, UR4, UR5, URZ ;  /* 0x00000005040472a5 */ /* 0x000fe2000f8e003f */
[----:B------:R-:W-:Y:S01]  /*487d0*/  PRMT R0, RZ, 0x7610, R0 ;  /* 0x00007610ff007816 */ /* 0x000fe20000000000 */
[----:B------:R-:W-:Y:S01]  /*487e0*/  UMOV UR43, 0xffffffff ;  /* 0xffffffff002b7882 */ /* 0x000fe20000000000 */
[----:B------:R-:W-:-:S03]  /*487f0*/  UMOV UR44, 0xffffffff ;  /* 0xffffffff002c7882 */ /* 0x000fc60000000000 */
[----:B----4-:R-:W-:-:S04]  /*48800*/  IMAD.WIDE.U32 R4, R3, UR4, R4 ;  /* 0x0000000403047c25 */ /* 0x010fc8000f8e0004 */
[----:B------:R-:W-:Y:S01]  /*48810*/  IMAD R3, R3, UR5, RZ ;  /* 0x0000000503037c24 */ /* 0x000fe2000f8e02ff */
[----:B------:R-:W-:Y:S01]  /*48820*/  ULDC.64 UR4, c[0x0][0x650] ;  /* 0x0001940000047ab9 */ /* 0x000fe20000000a00 */
[----:B---3--:R-:W-:Y:S01]  /*48830*/  IMAD.MOV.U32 R7, RZ, RZ, R4 ;  /* 0x000000ffff077224 */ /* 0x008fe200078e0004 */
[----:B------:R-:W-:Y:S02]  /*48840*/  ISETP.GE.U32.AND P0, PT, R4, UR4, PT ;  /* 0x0000000404007c0c */ /* 0x000fe4000bf06070 */
[----:B------:R-:W-:-:S04]  /*48850*/  IADD3 R6, R5, R3, RZ ;  /* 0x0000000305067210 */ /* 0x000fc80007ffe0ff */
[----:B------:R-:W-:Y:S01]  /*48860*/  ISETP.GE.U32.AND.EX P0, PT, R6, UR5, PT, P0 ;  /* 0x0000000506007c0c */ /* 0x000fe2000bf06100 */
[----:B------:R0:W-:Y:S04]  /*48870*/  STL [R1+0xa00], R6 ;  /* 0x000a000601007387 */ /* 0x0001e80000100800 */
[----:B------:R0:W-:Y:S08]  /*48880*/  STL [R1+0xa04], R7 ;  /* 0x000a040701007387 */ /* 0x0001f00000100800 */
[----:B------:R-:W-:Y:S05]  /*48890*/  @P0 BRA `(.L_x_1559) ;  /* 0x0000000400880947 */ /* 0x000fea0003800000 */
[----:B------:R-:W1:Y:S01]  /*488a0*/  S2UR UR6, SR_CTAID.X ;  /* 0x00000000000679c3 */ /* 0x000e620000002500 */
[----:B------:R-:W-:Y:S01]  /*488b0*/  ULDC.64 UR12, c[0x0][0x628] ;  /* 0x00018a00000c7ab9 */ /* 0x000fe20000000a00 */
[----:B------:R-:W-:Y:S01]  /*488c0*/  ULDC UR4, c[0x0][0x150] ;  /* 0x0000540000047ab9 */ /* 0x000fe20000000800 */
[----:B------:R-:W-:Y:S01]  /*488d0*/  ISETP.NE.U32.AND P0, PT, RZ, UR12, PT ;  /* 0x0000000cff007c0c */ /* 0x000fe2000bf05070 */
[----:B------:R-:W-:Y:S01]  /*488e0*/  ULDC UR15, c[0x0][0x630] ;  /* 0x00018c00000f7ab9 */ /* 0x000fe20000000800 */
[C---:B------:R-:W-:Y:S01]  /*488f0*/  R2UR UR16, R7.reuse ;  /* 0x00000000071072ca */ /* 0x040fe200000e0000 */
[----:B------:R-:W-:Y:S01]  /*48900*/  ULDC UR19, c[0x0][0x154] ;  /* 0x0000550000137ab9 */ /* 0x000fe20000000800 */
[----:B------:R-:W-:Y:S01]  /*48910*/  ISETP.NE.AND.EX P0, PT, RZ, UR13, PT, P0 ;  /* 0x0000000dff007c0c */ /* 0x000fe2000bf05300 */
[----:B------:R-:W3:Y:S01]  /*48920*/  S2UR UR18, SR_CTAID.Y ;  /* 0x00000000001279c3 */ /* 0x000ee20000002600 */
[----:B------:R-:W-:Y:S02]  /*48930*/  R2UR UR17, R6 ;  /* 0x00000000061172ca */ /* 0x000fe400000e0000 */
[----:B------:R-:W-:-:S02]  /*48940*/  R2UR UR10, R7 ;  /* 0x00000000070a72ca */ /* 0x000fc400000e0000 */
[----:B------:R-:W-:Y:S02]  /*48950*/  R2UR UR11, R6 ;  /* 0x00000000060b72ca */ /* 0x000fe400000e0000 */
[----:B-1----:R-:W-:-:S05]  /*48960*/  I2FP.F32.U32 R0, UR6 ;  /* 0x0000000600007c45 */ /* 0x002fca0008201000 */
[----:B------:R-:W-:-:S04]  /*48970*/  FMUL R0, R0, UR4 ;  /* 0x0000000400007c20 */ /* 0x000fc80008400000 */
[----:B------:R1:W4:Y:S01]  /*48980*/  F2I.U32.TRUNC.NTZ R3, R0 ;  /* 0x0000000000037305 */ /* 0x000322000020f000 */
[----:B---3--:R-:W-:Y:S05]  /*48990*/  @!P0 BRA `(.L_x_1560) ;  /* 0x0000000000308947 */ /* 0x008fea0003800000 */
        /* <DEDUP_REMOVED lines=12> */
.L_x_1560:
[----:B------:R-:W-:Y:S01]  /*48a60*/  USHF.R.U64 UR44, UR10, UR15, UR11 ;  /* 0x0000000f0a2c7299 */ /* 0x000fe2000800120b */
[----:B-1----:R-:W-:Y:S01]  /*48a70*/  I2FP.F32.U32 R0, UR18 ;  /* 0x0000001200007c45 */ /* 0x002fe20008201000 */
[----:B------:R-:W-:Y:S02]  /*48a80*/  USHF.R.U32.HI UR4, URZ, UR15, UR11 ;  /* 0x0000000f3f047299 */ /* 0x000fe4000801160b */
[----:B------:R-:W-:Y:S02]  /*48a90*/  UIADD3 UR10, UP0, URZ, -UR44, URZ ;  /* 0x8000002c3f0a7290 */ /* 0x000fe4000ff1e03f */
[----:B------:R-:W-:Y:S01]  /*48aa0*/  FMUL R0, R0, UR19 ;  /* 0x0000001300007c20 */ /* 0x000fe20008400000 */
[----:B------:R-:W-:Y:S01]  /*48ab0*/  ULDC.64 UR12, c[0x0][0x620] ;  /* 0x00018800000c7ab9 */ /* 0x000fe20000000a00 */
[----:B------:R-:W-:Y:S01]  /*48ac0*/  UIADD3.X UR4, URZ, ~UR4, URZ, UP0, !UPT ;  /* 0x800000043f047290 */ /* 0x000fe200087fe43f */
[----:B------:R-:W-:Y:S01]  /*48ad0*/  UMOV UR8, UR16 ;  /* 0x0000001000087c82 */ /* 0x000fe20008000000 */
[----:B------:R-:W-:-:S02]  /*48ae0*/  UMOV UR9, UR17 ;  /* 0x0000001100097c82 */ /* 0x000fc40008000000 */
[----:B------:R-:W-:Y:S01]  /*48af0*/  UIMAD UR4, UR4, UR12, URZ ;  /* 0x0000000c040472a4 */ /* 0x000fe2000f8e023f */
[----:B------:R-:W1:Y:S01]  /*48b00*/  F2I.U32.TRUNC.NTZ R0, R0 ;  /* 0x0000000000007305 */ /* 0x000e62000020f000 */
[----:B------:R-:W-:Y:S01]  /*48b10*/  UIMAD.WIDE.U32 UR8, UR10, UR12, UR8 ;  /* 0x0000000c0a0872a5 */ /* 0x000fe2000f8e0008 */
[----:B----4-:R-:W-:Y:S01]  /*48b20*/  R2UR UR12, R3 ;  /* 0x00000000030c72ca */ /* 0x010fe200000e0000 */
[----:B------:R-:W-:Y:S01]  /*48b30*/  UIMAD UR10, UR10, UR13, UR4 ;  /* 0x0000000d0a0a72a4 */ /* 0x000fe2000f8e0204 */
[----:B------:R-:W-:Y:S01]  /*48b40*/  ULDC UR11, c[0x0][0x618] ;  /* 0x00018600000b7ab9 */ /* 0x000fe20000000800 */
[----:B------:R-:W-:Y:S02]  /*48b50*/  ULDC UR21, c[0x0][0x658] ;  /* 0x0001960000157ab9 */ /* 0x000fe40000000800 */
[----:B------:R-:W-:Y:S01]  /*48b60*/  UIADD3 UR9, UR9, UR10, URZ ;  /* 0x0000000a09097290 */ /* 0x000fe2000fffe03f */
[----:B------:R-:W-:Y:S01]  /*48b70*/  UMOV UR15, 0xffffffff ;  /* 0xffffffff000f7882 */ /* 0x000fe20000000000 */
[----:B------:R-:W-:Y:S01]  /*48b80*/  ULDC.64 UR4, c[0x0][0x640] ;  /* 0x0001900000047ab9 */ /* 0x000fe20000000a00 */
[----:B------:R-:W-:Y:S01]  /*48b90*/  USHF.L.U32 UR15, UR15, UR21, URZ ;  /* 0x000000150f0f7299 */ /* 0x000fe2000800063f */
[----:B------:R-:W-:Y:S01]  /*48ba0*/  ISETP.NE.U32.AND P0, PT, RZ, UR4, PT ;  /* 0x00000004ff007c0c */ /* 0x000fe2000bf05070 */
[----:B------:R-:W-:-:S02]  /*48bb0*/  USHF.R.U64 UR16, UR8, UR11, UR9 ;  /* 0x0000000b08107299 */ /* 0x000fc40008001209 */
[----:B------:R-:W-:Y:S01]  /*48bc0*/  USHF.R.U32.HI UR8, URZ, UR11, UR9 ;  /* 0x0000000b3f087299 */ /* 0x000fe20008011609 */
[----:B-1----:R-:W-:Y:S01]  /*48bd0*/  R2UR UR14, R0 ;  /* 0x00000000000e72ca */ /* 0x002fe200000e0000 */
[----:B------:R-:W-:Y:S01]  /*48be0*/  ULDC UR17, c[0x0][0x608] ;  /* 0x0001820000117ab9 */ /* 0x000fe20000000800 */
[----:B------:R-:W-:Y:S01]  /*48bf0*/  ULOP3.LUT UR42, URZ, UR15, URZ, 0x33, !UPT ;  /* 0x0000000f3f2a7292 */ /* 0x000fe2000f8e333f */
[----:B------:R-:W-:Y:S01]  /*48c00*/  ISETP.NE.AND.EX P0, PT, RZ, UR5, PT, P0 ;  /* 0x00000005ff007c0c */ /* 0x000fe2000bf05300 */
[----:B------:R-:W-:Y:S02]  /*48c10*/  USHF.R.U64 UR15, UR16, UR17, UR8 ;  /* 0x00000011100f7299 */ /* 0x000fe40008001208 */
[----:B------:R-:W-:Y:S02]  /*48c20*/  USHF.R.U32.HI UR8, URZ, UR17, UR8 ;  /* 0x000000113f087299 */ /* 0x000fe40008011608 */
[----:B------:R-:W-:Y:S02]  /*48c30*/  UIADD3 UR12, -UR12, URZ, URZ ;  /* 0x0000003f0c0c7290 */ /* 0x000fe4000fffe13f */
[----:B------:R-:W-:Y:S01]  /*48c40*/  USHF.R.U64 UR17, UR15, UR21, UR8 ;  /* 0x000000150f117299 */ /* 0x000fe20008001208 */
[----:B------:R-:W-:Y:S01]  /*48c50*/  UMOV UR19, 0x1 ;  /* 0x0000000100137882 */ /* 0x000fe20000000000 */
[----:B------:R-:W-:Y:S01]  /*48c60*/  ULDC UR13, c[0x0][0x144] ;  /* 0x00005100000d7ab9 */ /* 0x000fe20000000800 */
[----:B------:R-:W-:Y:S01]  /*48c70*/  ULDC UR7, c[0x0][0x600] ;  /* 0x0001800000077ab9 */ /* 0x000fe20000000800 */
[----:B------:R-:W-:-:S02]  /*48c80*/  USHF.L.U32 UR24, UR19, UR21, URZ ;  /* 0x0000001513187299 */ /* 0x000fc4000800063f */
[----:B------:R-:W-:Y:S02]  /*48c90*/  USHF.R.U32.HI UR8, URZ, UR21, UR8 ;  /* 0x000000153f087299 */ /* 0x000fe40008011608 */
[----:B------:R-:W-:Y:S02]  /*48ca0*/  UIMAD UR21, UR13, UR12, UR6 ;  /* 0x0000000c0d1572a4 */ /* 0x000fe4000f8e0206 */
[----:B------:R-:W-:Y:S02]  /*48cb0*/  UIADD3 UR20, UR7, -0x1, URZ ;  /* 0xffffffff07147890 */ /* 0x000fe4000fffe03f */
[----:B------:R-:W-:Y:S01]  /*48cc0*/  UIADD3 UR19, -UR14, URZ, URZ ;  /* 0x0000003f0e137290 */ /* 0x000fe2000fffe13f */
        /* <DEDUP_REMOVED lines=17> */
.L_x_1561:
[----:B------:R-:W-:Y:S01]  /*48de0*/  UISETP.NE.AND UP0, UPT, UR41, URZ, UPT ;  /* 0x0000003f2900728c */ /* 0x000fe2000bf05270 */
[----:B------:R-:W-:Y:S01]  /*48df0*/  IMAD.MOV.U32 R0, RZ, RZ, 0x1 ;  /* 0x00000001ff007424 */ /* 0x000fe200078e00ff */
[----:B------:R-:W-:Y:S02]  /*48e00*/  USHF.R.U64 UR4, UR6, UR22, UR8 ;  /* 0x0000001606047299 */ /* 0x000fe40008001208 */
[----:B------:R-:W-:Y:S02]  /*48e10*/  ULOP3.LUT UR42, UR15, UR42, URZ, 0xc0, !UPT ;  /* 0x0000002a0f2a7292 */ /* 0x000fe4000f8ec03f */
[----:B------:R-:W-:Y:S02]  /*48e20*/  UIADD3 UR5, -UR4, URZ, URZ ;  /* 0x0000003f04057290 */ /* 0x000fe4000fffe13f */
[----:B------:R-:W-:Y:S02]  /*48e30*/  UIMAD UR42, UR24, UR4, UR42 ;  /* 0x00000004182a72a4 */ /* 0x000fe4000f8e022a */
[----:B------:R-:W-:-:S02]  /*48e40*/  ULOP3.LUT UR16, UR16, UR20, URZ, 0xc0, !UPT ;  /* 0x0000001410107292 */ /* 0x000fc4000f8ec03f */
[----:B------:R-:W-:Y:S02]  /*48e50*/  @UP0 UIMAD UR21, UR25, UR19, UR18 ;  /* 0x00000013191502a4 */ /* 0x000fe4000f8e0212 */
[----:B------:R-:W-:-:S03]  /*48e60*/  UIMAD UR4, UR5, UR23, UR17 ;  /* 0x00000017050472a4 */ /* 0x000fc6000f8e0211 */
[----:B------:R-:W-:Y:S01]  /*48e70*/  ULDC UR5, c[0x0][0x610] ;  /* 0x0001840000057ab9 */ /* 0x000fe20000000800 */
[----:B------:R-:W-:Y:S02]  /*48e80*/  UIMAD UR4, UR4, UR7, UR16 ;  /* 0x00000007040472a4 */ /* 0x000fe4000f8e0210 */
[----:B------:R-:W-:-:S04]  /*48e90*/  UIMAD UR42, UR42, UR5, UR21 ;  /* 0x000000052a2a72a4 */ /* 0x000fc8000f8e0215 */
[----:B------:R-:W-:Y:S02]  /*48ea0*/  USEL UR43, UR4, UR42, !UP0 ;  /* 0x0000002a042b7287 */ /* 0x000fe4000c000000 */
[----:B------:R-:W-:-:S12]  /*48eb0*/  USEL UR42, UR42, UR4, !UP0 ;  /* 0x000000042a2a7287 */ /* 0x000fd8000c000000 */
.L_x_1559:
[----:B------:R-:W-:-:S13]  /*48ec0*/  LOP3.LUT P0, RZ, R0, 0xff, RZ, 0xc0, !PT ;  /* 0x000000ff00ff7812 */ /* 0x000fda000780c0ff */
[----:B------:R-:W-:Y:S05]  /*48ed0*/  @P0 BRA `(.L_x_1562) ;  /* 0xfffffb80008c0947 */ /* 0x000fea000383ffff */
[----:B------:R-:W-:Y:S05]  /*48ee0*/  EXIT ;  /* 0x000000000000794d */ /* 0x000fea0003800000 */
.L_x_3:
[----:B------:R-:W2:Y:S01]  /*48ef0*/  LDL R4, [R1+0xa04] ;  /* 0x000a040001047983 */ /* 0x000ea20000100800 */
[----:B------:R-:W-:-:S03]  /*48f00*/  ULDC.64 UR8, c[0x0][0x650] ;  /* 0x0001940000087ab9 */ /* 0x000fc60000000a00 */
[----:B------:R-:W3:Y:S01]  /*48f10*/  LDL R3, [R1+0xa00] ;  /* 0x000a000001037983 */ /* 0x000ee20000100800 */
[----:B------:R-:W-:Y:S01]  /*48f20*/  PRMT R0, RZ, 0x7610, R0 ;  /* 0x00007610ff007816 */ /* 0x000fe20000000000 */
[----:B------:R-:W-:Y:S01]  /*48f30*/  IMAD.MOV.U32 R5, RZ, RZ, -0x1 ;  /* 0xffffffffff057424 */ /* 0x000fe200078e00ff */
[----:B------:R-:W-:Y:S01]  /*48f40*/  MOV R10, 0xffffffff ;  /* 0xffffffff000a7802 */ /* 0x000fe20000000f00 */
[----:B------:R-:W-:Y:S01]  /*48f50*/  IMAD.MOV.U32 R2, RZ, RZ, -0x1 ;  /* 0xffffffffff027424 */ /* 0x000fe200078e00ff */
[----:B--2---:R-:W-:-:S04]  /*48f60*/  ISETP.GE.U32.AND P0, PT, R4, UR8, PT ;  /* 0x0000000804007c0c */ /* 0x004fc8000bf06070 */
[----:B---3--:R-:W-:-:S13]  /*48f70*/  ISETP.GE.U32.AND.EX P0, PT, R3, UR9, PT, P0 ;  /* 0x0000000903007c0c */ /* 0x008fda000bf06100 */
[----:B------:R-:W-:Y:S05]  /*48f80*/  @P0 BRA `(.L_x_1563) ;  /* 0x00000004008c0947 */ /* 0x000fea0003800000 */
[----:B------:R-:W-:Y:S01]  /*48f90*/  I2FP.F32.U32 R0, UR4 ;  /* 0x0000000400007c45 */ /* 0x000fe20008201000 */
[----:B0-----:R-:W-:Y:S01]  /*48fa0*/  ULDC.64 UR16, c[0x0][0x628] ;  /* 0x00018a0000107ab9 */ /* 0x001fe20000000a00 */
        /* <DEDUP_REMOVED lines=24> */
.L_x_1564:
        /* <DEDUP_REMOVED lines=24> */
[----:B------:R-:W-:Y:S01]  /*492b0*/  UMOV UR19, 0x1 ;  /* 0x0000000100137882 */ /* 0x000fe20000000000 */
[----:B------:R-:W-:Y:S01]  /*492c0*/  ULDC UR20, c[0x0][0x608] ;  /* 0x0001820000147ab9 */ /* 0x000fe20000000800 */
[----:B------:R-:W-:Y:S01]  /*492d0*/  USHF.L.U32 UR26, UR19, UR23, URZ ;  /* 0x00000017131a7299 */ /* 0x000fe2000800063f */
[----:B------:R-:W-:Y:S01]  /*492e0*/  ISETP.NE.AND.EX P0, PT, RZ, UR9, PT, P0 ;  /* 0x00000009ff007c0c */ /* 0x000fe2000bf05300 */
[----:B------:R-:W-:Y:S02]  /*492f0*/  USHF.R.U64 UR19, UR18, UR20, UR11 ;  /* 0x0000001412137299 */ /* 0x000fe4000800120b */
[----:B------:R-:W-:Y:S02]  /*49300*/  USHF.R.U32.HI UR11, URZ, UR20, UR11 ;  /* 0x000000143f0b7299 */ /* 0x000fe4000801160b */
[----:B------:R-:W-:-:S02]  /*49310*/  UIADD3 UR15, -UR15, URZ, URZ ;  /* 0x0000003f0f0f7290 */ /* 0x000fc4000fffe13f */
[----:B------:R-:W-:Y:S01]  /*49320*/  USHF.R.U64 UR20, UR19, UR23, UR11 ;  /* 0x0000001713147299 */ /* 0x000fe2000800120b */
[----:B------:R-:W-:Y:S01]  /*49330*/  ULDC UR16, c[0x0][0x144] ;  /* 0x0000510000107ab9 */ /* 0x000fe20000000800 */
[----:B------:R-:W-:Y:S01]  /*49340*/  ULDC UR6, c[0x0][0x600] ;  /* 0x0001800000067ab9 */ /* 0x000fe20000000800 */
[----:B------:R-:W-:Y:S02]  /*49350*/  USHF.R.U32.HI UR11, URZ, UR23, UR11 ;  /* 0x000000173f0b7299 */ /* 0x000fe4000801160b */
[----:B------:R-:W-:Y:S02]  /*49360*/  UIMAD UR23, UR16, UR15, UR4 ;  /* 0x0000000f101772a4 */ /* 0x000fe4000f8e0204 */
[----:B------:R-:W-:Y:S02]  /*49370*/  UIADD3 UR22, UR6, -0x1, URZ ;  /* 0xffffffff06167890 */ /* 0x000fe4000fffe03f */
[----:B------:R-:W-:Y:S02]  /*49380*/  ULOP3.LUT UR27, URZ, UR13, URZ, 0x33, !UPT ;  /* 0x0000000d3f1b7292 */ /* 0x000fe4000f8e333f */
        /* <DEDUP_REMOVED lines=18> */
.L_x_1565:
[----:B------:R-:W-:Y:S01]  /*494b0*/  UISETP.NE.AND UP0, UPT, UR41, URZ, UPT ;  /* 0x0000003f2900728c */ /* 0x000fe2000bf05270 */
[----:B------:R-:W-:Y:S01]  /*494c0*/  IMAD.MOV.U32 R0, RZ, RZ, 0x1 ;  /* 0x00000001ff007424 */ /* 0x000fe200078e00ff */
[----:B------:R-:W-:Y:S01]  /*494d0*/  USHF.R.U64 UR8, UR4, UR24, UR11 ;  /* 0x0000001804087299 */ /* 0x000fe2000800120b */
[----:B------:R-:W-:Y:S01]  /*494e0*/  IMAD.U32 R10, RZ, RZ, UR5 ;  /* 0x00000005ff0a7e24 */ /* 0x000fe2000f8e00ff */
[----:B------:R-:W-:Y:S02]  /*494f0*/  ULOP3.LUT UR4, UR19, UR27, URZ, 0xc0, !UPT ;  /* 0x0000001b13047292 */ /* 0x000fe4000f8ec03f */
[----:B------:R-:W-:Y:S02]  /*49500*/  ULOP3.LUT UR18, UR18, UR22, URZ, 0xc0, !UPT ;  /* 0x0000001612127292 */ /* 0x000fe4000f8ec03f */
[----:B------:R-:W-:-:S03]  /*49510*/  UIMAD UR4, UR26, UR8, UR4 ;  /* 0x000000081a0472a4 */ /* 0x000fc6000f8e0204 */
[----:B------:R-:W-:Y:S02]  /*49520*/  @UP0 UIMAD UR23, UR28, UR21, UR7 ;  /* 0x000000151c1702a4 */ /* 0x000fe4000f8e0207 */
[----:B------:R-:W-:-:S03]  /*49530*/  UIADD3 UR7, -UR8, URZ, URZ ;  /* 0x0000003f08077290 */ /* 0x000fc6000fffe13f */
[----:B------:R-:W-:Y:S01]  /*49540*/  ULDC UR8, c[0x0][0x610] ;  /* 0x0001840000087ab9 */ /* 0x000fe20000000800 */
[----:B------:R-:W-:Y:S02]  /*49550*/  UIMAD UR7, UR7, UR25, UR20 ;  /* 0x00000019070772a4 */ /* 0x000fe4000f8e0214 */
[----:B------:R-:W-:Y:S02]  /*49560*/  UIMAD UR4, UR4, UR8, UR23 ;  /* 0x00000008040472a4 */ /* 0x000fe4000f8e0217 */
[----:B------:R-:W-:-:S04]  /*49570*/  UIMAD UR7, UR7, UR6, UR18 ;  /* 0x00000006070772a4 */ /* 0x000fc8000f8e0212 */
[----:B------:R-:W-:Y:S02]  /*49580*/  USEL UR6, UR7, UR4, !UP0 ;  /* 0x0000000407067287 */ /* 0x000fe4000c000000 */
[----:B------:R-:W-:-:S04]  /*49590*/  USEL UR4, UR4, UR7, !UP0 ;  /* 0x0000000704047287 */ /* 0x000fc8000c000000 */
[----:B------:R-:W-:Y:S02]  /*495a0*/  IMAD.U32 R2, RZ, RZ, UR6 ;  /* 0x00000006ff027e24 */ /* 0x000fe4000f8e00ff */
[----:B------:R-:W-:-:S07]  /*495b0*/  IMAD.U32 R5, RZ, RZ, UR4 ;  /* 0x00000004ff057e24 */ /* 0x000fce000f8e00ff */
.L_x_1563:
[----:B------:R-:W-:-:S08]  /*495c0*/  NOP ;  /* 0x0000000000007918 */ /* 0x000fd00000000000 */
[----:B0-----:R-:W0:-:S00]  /*495d0*/  USETMAXREG.DEALLOC.CTAPOOL 0x18 ;  /* 0x00000018000079c8 */ /* 0x001e0000080e0500 */
[----:B------:R-:W-:-:S13]  /*495e0*/  ISETP.NE.AND P0, PT, RZ, UR10, PT ;  /* 0x0000000aff007c0c */ /* 0x000fda000bf05270 */
[----:B------:R-:W-:Y:S05]  /*495f0*/  @P0 EXIT ;  /* 0x000000000000094d */ /* 0x000fea0003800000 */
[----:B0-----:R-:W-:Y:S01]  /*49600*/  LOP3.LUT P0, RZ, R0, 0xff, RZ, 0xc0, !PT ;  /* 0x000000ff00ff7812 */ /* 0x001fe2000780c0ff */
[----:B------:R-:W-:Y:S01]  /*49610*/  IMAD.MOV.U32 R6, RZ, RZ, RZ ;  /* 0x000000ffff067224 */ /* 0x000fe200078e00ff */
[----:B------:R-:W-:-:S11]  /*49620*/  MOV R0, 0x1 ;  /* 0x0000000100007802 */ /* 0x000fd60000000f00 */
[----:B------:R-:W-:Y:S05]  /*49630*/  @!P0 BRA `(.L_x_1566) ;  /* 0x0000000c00688947 */ /* 0x000fea0003800000 */
[----:B------:R-:W0:Y:S01]  /*49640*/  S2R R3, SR_TID.X ;  /* 0x0000000000037919 */ /* 0x000e220000002100 */
[----:B------:R-:W1:Y:S01]  /*49650*/  LDC R0, c[0x0][0x28c] ;  /* 0x0000a300ff007b82 */ /* 0x000e620000000800 */
[----:B------:R-:W-:Y:S01]  /*49660*/  ULDC UR5, c[0x0][0x658] ;  /* 0x0001960000057ab9 */ /* 0x000fe20000000800 */
[----:B------:R-:W-:Y:S01]  /*49670*/  UMOV UR7, 0xffffffff ;  /* 0xffffffff00077882 */ /* 0x000fe20000000000 */
[----:B------:R-:W-:Y:S01]  /*49680*/  ULDC UR6, c[0x0][0xc] ;  /* 0x0000030000067ab9 */ /* 0x000fe20000000800 */
[----:B------:R-:W-:Y:S01]  /*49690*/  USHF.L.U32 UR9, UR7, UR5, URZ ;  /* 0x0000000507097299 */ /* 0x000fe2000800063f */
[----:B------:R-:W-:Y:S01]  /*496a0*/  BSSY B0, `(.L_x_1566) ;  /* 0x00000d3000007945 */ /* 0x000fe20003800000 */
[----:B------:R-:W-:Y:S01]  /*496b0*/  UMOV UR8, 0x1 ;  /* 0x0000000100087882 */ /* 0x000fe20000000000 */
[----:B------:R-:W-:Y:S01]  /*496c0*/  ULDC UR7, c[0x0][0x10] ;  /* 0x0000040000077ab9 */ /* 0x000fe20000000800 */
[----:B------:R-:W-:Y:S01]  /*496d0*/  USHF.L.U32 UR5, UR8, UR5, URZ ;  /* 0x0000000508057299 */ /* 0x000fe2000800063f */
[----:B------:R-:W-:Y:S01]  /*496e0*/  IMAD.MOV.U32 R8, RZ, RZ, 0x1 ;  /* 0x00000001ff087424 */ /* 0x000fe200078e00ff */
[----:B------:R-:W-:Y:S01]  /*496f0*/  UIMAD.WIDE.U32 UR6, UR6, UR7, URZ ;  /* 0x00000007060672a5 */ /* 0x000fe2000f8e003f */
[----:B------:R-:W-:Y:S01]  /*49700*/  MOV R6, RZ ;  /* 0x000000ff00067202 */ /* 0x000fe20000000f00 */
[----:B------:R-:W-:Y:S01]  /*49710*/  ULDC UR8, c[0x0][0x14] ;  /* 0x0000050000087ab9 */ /* 0x000fe20000000800 */
[----:B------:R-:W-:Y:S01]  /*49720*/  ULDC UR4, c[0x0][0x600] ;  /* 0x0001800000047ab9 */ /* 0x000fe20000000800 */
[----:B------:R-:W-:-:S02]  /*49730*/  UIMAD.WIDE.U32 UR20, UR6, UR8, URZ ;  /* 0x00000008061472a5 */ /* 0x000fc4000f8e003f */
[----:B------:R-:W-:Y:S02]  /*49740*/  UIMAD UR7, UR7, UR8, URZ ;  /* 0x00000008070772a4 */ /* 0x000fe4000f8e023f */
[----:B------:R-:W-:Y:S02]  /*49750*/  ULOP3.LUT UR24, UR40, 0x2, URZ, 0xfc, !UPT ;  /* 0x0000000228187892 */ /* 0x000fe4000f8efc3f */
[----:B------:R-:W-:Y:S02]  /*49760*/  UIADD3 UR4, UR4, -0x1, URZ ;  /* 0xffffffff04047890 */ /* 0x000fe4000fffe03f */
[----:B------:R-:W-:Y:S01]  /*49770*/  ULOP3.LUT UR6, URZ, UR9, URZ, 0x33, !UPT ;  /* 0x000000093f067292 */ /* 0x000fe2000f8e333f */
[----:B-1----:R-:W-:Y:S01]  /*49780*/  VIADD R0, R0, 0x1f ;  /* 0x0000001f00007836 */ /* 0x002fe20000000000 */
[----:B------:R-:W-:Y:S01]  /*49790*/  UIADD3 UR7, UR21, UR7, URZ ;  /* 0x0000000715077290 */ /* 0x000fe2000fffe03f */
[----:B------:R-:W-:Y:S01]  /*497a0*/  ULDC.64 UR22, c[0x0][0x198] ;  /* 0x0000660000167ab9 */ /* 0x000fe20000000a00 */
[----:B0-----:R-:W-:-:S02]  /*497b0*/  LOP3.LUT P3, RZ, R3, 0x7f, RZ, 0xc0, !PT ;  /* 0x0000007f03ff7812 */ /* 0x001fc4000786c0ff */
[----:B------:R-:W-:Y:S02]  /*497c0*/  LOP3.LUT P0, RZ, R3, 0x1f, RZ, 0xc0, !PT ;  /* 0x0000001f03ff7812 */ /* 0x000fe4000780c0ff */
[----:B------:R-:W-:Y:S02]  /*497d0*/  SHF.R.S32.HI R3, RZ, 0x1f, R0 ;  /* 0x0000001fff037819 */ /* 0x000fe40000011400 */
[----:B------:R-:W-:Y:S02]  /*497e0*/  PLOP3.LUT P0, PT, P0, P3, PT, 0x8a, 0x0 ;  /* 0x000000000000781c */ /* 0x000fe40000707172 */
[----:B------:R-:W-:Y:S01]  /*497f0*/  LEA.HI R3, R3, R0, RZ, 0x5 ;  /* 0x0000000003037211 */ /* 0x000fe200078f28ff */
[----:B------:R-:W-:-:S03]  /*49800*/  IMAD.MOV.U32 R0, RZ, RZ, 0x1 ;  /* 0x00000001ff007424 */ /* 0x000fc600078e00ff */
[----:B------:R-:W-:-:S05]  /*49810*/  SHF.R.S32.HI R7, RZ, 0x5, R3 ;  /* 0x00000005ff077819 */ /* 0x000fca0000011403 */
[----:B------:R-:W-:-:S07]  /*49820*/  VIADD R11, R7, 0x1 ;  /* 0x00000001070b7836 */ /* 0x000fce0000000000 */
.L_x_1578:
[----:B------:R-:W-:-:S03]  /*49830*/  UMOV UR8, 0xffffffff ;  /* 0xffffffff00087882 */ /* 0x000fc60000000000 */
[----:B------:R-:W-:Y:S05]  /*49840*/  BRA.DIV UR8, `(.L_x_1567) ;  /* 0x0000000e08d47947 */ /* 0x000fea000b800000 */
[----:B------:R-:W-:-:S13]  /*49850*/  ELECT P6, URZ, PT ;  /* 0x00000000003f782f */ /* 0x000fda00038c0000 */
.L_x_1589:
[----:B------:R-:W0:Y:S01]  /*49860*/  LDC R3, c[0x0][0x28c] ;  /* 0x0000a300ff037b82 */ /* 0x000e220000000800 */
[----:B------:R-:W-:Y:S01]  /*49870*/  BSSY B1, `(.L_x_1568) ;  /* 0x0000038000017945 */ /* 0x000fe20003800000 */
[----:B0-----:R-:W-:-:S13]  /*49880*/  ISETP.LT.OR P6, PT, R3, 0x1, !P6 ;  /* 0x000000010300780c */ /* 0x001fda00077c1670 */
[----:B------:R-:W-:Y:S05]  /*49890*/  @P6 BRA `(.L_x_1569) ;  /* 0x0000000000d46947 */ /* 0x000fea0003800000 */
[----:B------:R-:W-:Y:S01]  /*498a0*/  IMAD.SHL.U32 R2, R2, 0x200, RZ ;  /* 0x0000020002027824 */ /* 0x000fe200078e00ff */
[----:B------:R-:W-:Y:S01]  /*498b0*/  MOV R3, R0 ;  /* 0x0000000000037202 */ /* 0x000fe20000000f00 */
[----:B------:R-:W-:Y:S02]  /*498c0*/  IMAD R5, R5, 0x180, RZ ;  /* 0x0000018005057824 */ /* 0x000fe400078e02ff */
[----:B------:R-:W-:Y:S02]  /*498d0*/  IMAD.MOV.U32 R14, RZ, RZ, RZ ;  /* 0x000000ffff0e7224 */ /* 0x000fe400078e00ff */
[----:B------:R-:W-:Y:S02]  /*498e0*/  IMAD.MOV.U32 R4, RZ, RZ, R11 ;  /* 0x000000ffff047224 */ /* 0x000fe400078e000b */
[----:B------:R-:W-:-:S07]  /*498f0*/  IMAD.MOV.U32 R9, RZ, RZ, R6 ;  /* 0x000000ffff097224 */ /* 0x000fce00078e0006 */
.L_x_1573:
[----:B------:R-:W0:Y:S01]  /*49900*/  S2R R13, SR_CgaCtaId ;  /* 0x00000000000d7919 */ /* 0x000e220000008800 */
[----:B------:R-:W-:-:S04]  /*49910*/  MOV R12, 0x400 ;  /* 0x00000400000c7802 */ /* 0x000fc80000000f00 */
[----:B0-----:R-:W-:Y:S02]  /*49920*/  LEA R16, R13, R12, 0x18 ;  /* 0x0000000c0d107211 */ /* 0x001fe400078ec0ff */
[----:B------:R-:W-:Y:S01]  /*49930*/  SHF.L.U32 R12, R3, 0x1f, RZ ;  /* 0x0000001f030c7819 */ /* 0x000fe200000006ff */
[----:B------:R-:W0:Y:S02]  /*49940*/  @!P3 LDC R13, c[0x0][0x500] ;  /* 0x00014000ff0dbb82 */ /* 0x000e240000000800 */
[----:B------:R-:W-:-:S04]  /*49950*/  IMAD R15, R9, 0x8, R16 ;  /* 0x00000008090f7824 */ /* 0x000fc800078e0210 */
[----:B------:R-:W1:Y:S02]  /*49960*/  SYNCS.PHASECHK.TRANS64.TRYWAIT P1, [R15+URZ+0x20], R12 ;  /* 0x0000200c0f0075a7 */ /* 0x000e64000802017f */
[----:B-1----:R-:W-:Y:S05]  /*49970*/  @!P1 BRA `(.L_x_1570) ;  /* 0x0000000c00a89947 */ /* 0x002fea0003800000 */
.L_x_1590:
[----:B------:R-:W-:Y:S01]  /*49980*/  UPRMT UR8, UR24, 0x9910, URZ ;  /* 0x0000991018087896 */ /* 0x000fe2000800003f */
[----:B0-----:R0:W-:Y:S03]  /*49990*/  @!P3 SYNCS.ARRIVE.TRANS64 RZ, [R15+URZ], R13 ;  /* 0x0000000d0fffb9a7 */ /* 0x0011e6000800003f */
[----:B------:R-:W-:-:S06]  /*499a0*/  UISETP.NE.AND UP0, UPT, UR8, 0x2, UPT ;  /* 0x000000020800788c */ /* 0x000fcc000bf05270 */
[----:B------:R-:W-:-:S13]  /*499b0*/  PLOP3.LUT P1, PT, PT, PT, UP0, 0x80, 0x0 ;  /* 0x000000000000781c */ /* 0x000fda0003f2f008 */
[----:B0-----:R-:W-:Y:S05]  /*499c0*/  @P1 BRA `(.L_x_1571) ;  /* 0x0000000000041947 */ /* 0x001fea0003800000 */
[----:B------:R-:W-:Y:S01]  /*499d0*/  BPT.TRAP 0x1 ;  /* 0x000000040000795c */ /* 0x000fe20000300000 */
.L_x_1571:
[----:B------:R-:W-:Y:S05]  /*499e0*/  @P0 BRA `(.L_x_1572) ;  /* 0x0000000000040947 */ /* 0x000fea0003800000 */
[----:B------:R-:W-:Y:S01]  /*499f0*/  BPT.TRAP 0x1 ;  /* 0x000000040000795c */ /* 0x000fe20000300000 */
.L_x_1572:
[--C-:B-1----:R-:W-:Y:S01]  /*49a00*/  IMAD R12, R9, 0x6000, R16.reuse ;  /* 0x00006000090c7824 */ /* 0x102fe200078e0210 */
[----:B------:R-:W-:Y:S01]  /*49a10*/  R2UR UR18, R5 ;  /* 0x00000000051272ca */ /* 0x000fe200000e0000 */
[----:B------:R-:W-:Y:S01]  /*49a20*/  IMAD R16, R9, 0x8000, R16 ;  /* 0x0000800009107824 */ /* 0x000fe200078e0210 */
[----:B------:R-:W-:Y:S01]  /*49a30*/  R2UR UR9, R15 ;  /* 0x000000000f0972ca */ /* 0x000fe200000e0000 */
[----:B------:R-:W-:Y:S01]  /*49a40*/  UIADD3 UR14, UP0, UR22, 0xf0, URZ ;  /* 0x000000f0160e7890 */ /* 0x000fe2000ff1e03f */
[----:B------:R-:W-:Y:S01]  /*49a50*/  R2UR UR8, R12 ;  /* 0x000000000c0872ca */ /* 0x000fe200000e0000 */
[----:B------:R-:W-:Y:S01]  /*49a60*/  UIADD3 UR26, UP1, UR22, 0x1f0, URZ ;  /* 0x000001f0161a7890 */ /* 0x000fe2000ff3e03f */
[----:B------:R-:W-:Y:S01]  /*49a70*/  R2UR UR11, R16 ;  /* 0x00000000100b72ca */ /* 0x000fe200000e0000 */
[----:B------:R-:W-:Y:S01]  /*49a80*/  UIADD3.X UR15, URZ, UR23, URZ, UP0, !UPT ;  /* 0x000000173f0f7290 */ /* 0x000fe200087fe43f */
[----:B------:R-:W-:Y:S01]  /*49a90*/  R2UR UR10, R14 ;  /* 0x000000000e0a72ca */ /* 0x000fe200000e0000 */
[----:B------:R-:W-:Y:S01]  /*49aa0*/  VIADD R9, R9, 0x1 ;  /* 0x0000000109097836 */ /* 0x000fe20000000000 */
[----:B------:R-:W-:Y:S01]  /*49ab0*/  R2UR UR12, R10 ;  /* 0x000000000a0c72ca */ /* 0x000fe200000e0000 */
[----:B------:R-:W-:Y:S01]  /*49ac0*/  UIADD3.X UR27, URZ, UR23, URZ, UP1, !UPT ;  /* 0x000000173f1b7290 */ /* 0x000fe20008ffe43f */
[----:B------:R-:W-:Y:S01]  /*49ad0*/  IADD3 R4, R4, -0x1, RZ ;  /* 0xffffffff04047810 */ /* 0x000fe20007ffe0ff */
[----:B------:R-:W-:Y:S01]  /*49ae0*/  UMOV UR16, 0x0 ;  /* 0x0000000000107882 */ /* 0x000fe20000000000 */
[----:B------:R-:W-:Y:S01]  /*49af0*/  R2UR UR19, R2 ;  /* 0x00000000021372ca */ /* 0x000fe200000e0000 */
[----:B------:R-:W-:Y:S01]  /*49b00*/  UMOV UR17, 0x10000000 ;  /* 0x1000000000117882 */ /* 0x000fe20000000000 */
[----:B------:R-:W-:Y:S01]  /*49b10*/  ISETP.GT.AND P2, PT, R4, 0x1, PT ;  /* 0x000000010400780c */ /* 0x000fe20003f44270 */
[----:B------:R-:W-:Y:S01]  /*49b20*/  UIADD3 UR8, UR8, 0x100, URZ ;  /* 0x0000010008087890 */ /* 0x000fe2000fffe03f */
[----:B------:R-:W-:Y:S01]  /*49b30*/  ISETP.NE.AND P1, PT, R9, 0x4, PT ;  /* 0x000000040900780c */ /* 0x000fe20003f25270 */
[----:B------:R-:W-:Y:S01]  /*49b40*/  UIADD3 UR13, UR11, 0x18100, URZ ;  /* 0x000181000b0d7890 */ /* 0x000fe2000fffe03f */
[----:B------:R-:W-:-:S02]  /*49b50*/  VIADD R14, R14, 0x20 ;  /* 0x000000200e0e7836 */ /* 0x000fc40000000000 */
[----:B------:R-:W-:Y:S01]  /*49b60*/  UMOV UR11, UR18 ;  /* 0x00000012000b7c82 */ /* 0x000fe20008000000 */
[----:B------:R-:W-:Y:S02]  /*49b70*/  SEL R12, RZ, 0x1, P1 ;  /* 0x00000001ff0c7807 */ /* 0x000fe40000800000 */
[----:B------:R-:W-:Y:S01]  /*49b80*/  SEL R9, R9, RZ, P1 ;  /* 0x000000ff09097207 */ /* 0x000fe20000800000 */
[----:B------:R0:W-:Y:S01]  /*49b90*/  UTMALDG.3D [UR8], [UR14], desc[UR16] ;  /* 0x000010080e0075b4 */ /* 0x0001e20008011000 */
[----:B------:R-:W-:Y:S01]  /*49ba0*/  LOP3.LUT R3, R3, R12, RZ, 0x3c, !PT ;  /* 0x0000000c03037212 */ /* 0x000fe200078e3cff */
[----:B0-----:R-:W-:Y:S01]  /*49bb0*/  UMOV UR8, UR13 ;  /* 0x0000000d00087c82 */ /* 0x001fe20008000000 */
[----:B------:R-:W-:Y:S02]  /*49bc0*/  UMOV UR11, UR19 ;  /* 0x00000013000b7c82 */ /* 0x000fe40008000000 */
[----:B------:R0:W-:Y:S02]  /*49bd0*/  UTMALDG.3D [UR8], [UR26], desc[UR16] ;  /* 0x000010081a0075b4 */ /* 0x0001e40008011000 */
[----:B0-----:R-:W-:Y:S05]  /*49be0*/  @P2 BRA `(.L_x_1573) ;  /* 0xfffffffc00442947 */ /* 0x001fea000383ffff */
.L_x_1569:
[----:B------:R-:W-:Y:S05]  /*49bf0*/  BSYNC B1 ;  /* 0x0000000000017941 */ /* 0x000fea0003800000 */
.L_x_1568:
[----:B------:R-:W2:Y:S01]  /*49c00*/  LDL.LU R16, [R1+0xa00] ;  /* 0x000a000001107983 */ /* 0x000ea20000300800 */
[----:B------:R-:W-:Y:S01]  /*49c10*/  LOP3.LUT P4, RZ, R8, 0xff, RZ, 0xc0, !PT ;  /* 0x000000ff08ff7812 */ /* 0x000fe2000788c0ff */
[----:B------:R-:W-:Y:S01]  /*49c20*/  IMAD.IADD R6, R7, 0x1, R6 ;  /* 0x0000000107067824 */ /* 0x000fe200078e0206 */
[----:B------:R-:W-:Y:S01]  /*49c30*/  ULDC.64 UR8, c[0x0][0x650] ;  /* 0x0001940000087ab9 */ /* 0x000fe20000000a00 */
[----:B------:R-:W3:Y:S01]  /*49c40*/  LDL.LU R15, [R1+0xa04] ;  /* 0x000a0400010f7983 */ /* 0x000ee20000300800 */
[----:B------:R-:W-:Y:S01]  /*49c50*/  BSSY B1, `(.L_x_1574) ;  /* 0x0000075000017945 */ /* 0x000fe20003800000 */
[----:B------:R-:W-:Y:S01]  /*49c60*/  IMAD.MOV.U32 R5, RZ, RZ, -0x1 ;  /* 0xffffffffff057424 */ /* 0x000fe200078e00ff */
[----:B------:R-:W-:Y:S02]  /*49c70*/  SHF.R.U32.HI R2, RZ, 0x2, R6 ;  /* 0x00000002ff027819 */ /* 0x000fe40000011606 */
[----:B------:R-:W-:Y:S02]  /*49c80*/  ISETP.GT.U32.AND P1, PT, R6, 0x3, PT ;  /* 0x000000030600780c */ /* 0x000fe40003f24070 */
[----:B------:R-:W-:-:S02]  /*49c90*/  LOP3.LUT R2, R2, 0x1, RZ, 0xc0, !PT ;  /* 0x0000000102027812 */ /* 0x000fc400078ec0ff */
[C---:B------:R-:W-:Y:S01]  /*49ca0*/  ISETP.LT.U32.AND P1, PT, R7.reuse, 0x4, P1 ;  /* 0x000000040700780c */ /* 0x040fe20000f21070 */
[----:B------:R-:W0:Y:S01]  /*49cb0*/  @P4 S2R R3, SR_CgaCtaId ;  /* 0x0000000000034919 */ /* 0x000e220000008800 */
[----:B------:R-:W-:Y:S02]  /*49cc0*/  ISETP.NE.U32.AND P2, PT, R2, 0x1, PT ;  /* 0x000000010200780c */ /* 0x000fe40003f45070 */
[----:B------:R-:W-:Y:S02]  /*49cd0*/  @P4 MOV R2, 0x400 ;  /* 0x0000040000024802 */ /* 0x000fe40000000f00 */
[----:B------:R-:W-:Y:S02]  /*49ce0*/  ISETP.GT.U32.AND P2, PT, R7, 0x3, !P2 ;  /* 0x000000030700780c */ /* 0x000fe40005744070 */
[----:B------:R-:W-:Y:S02]  /*49cf0*/  LOP3.LUT R6, R6, 0x3, RZ, 0xc0, !PT ;  /* 0x0000000306067812 */ /* 0x000fe400078ec0ff */
[----:B------:R-:W-:-:S02]  /*49d00*/  MOV R10, 0xffffffff ;  /* 0xffffffff000a7802 */ /* 0x000fc40000000f00 */
[----:B------:R-:W-:Y:S02]  /*49d10*/  PRMT R8, RZ, 0x7610, R8 ;  /* 0x00007610ff087816 */ /* 0x000fe40000000008 */
[----:B0-----:R-:W-:Y:S02]  /*49d20*/  @P4 LEA R2, R3, R2, 0x18 ;  /* 0x0000000203024211 */ /* 0x001fe400078ec0ff */
[----:B------:R-:W-:Y:S02]  /*49d30*/  SEL R3, RZ, 0x1, !P1 ;  /* 0x00000001ff037807 */ /* 0x000fe40004800000 */
[----:B------:R0:W-:Y:S02]  /*49d40*/  @P4 SYNCS.ARRIVE.TRANS64.A1T0 RZ, [R2+URZ+0x58], RZ ;  /* 0x000058ff02ff49a7 */ /* 0x0001e4000810003f */
[----:B0-----:R-:W-:-:S04]  /*49d50*/  SEL R2, RZ, 0x1, !P2 ;  /* 0x00000001ff027807 */ /* 0x001fc80005000000 */
[--C-:B------:R-:W-:Y:S01]  /*49d60*/  LOP3.LUT R0, R2, R0, R3.reuse, 0x96, !PT ;  /* 0x0000000002007212 */ /* 0x100fe200078e9603 */
[----:B------:R-:W-:Y:S01]  /*49d70*/  IMAD.MOV.U32 R2, RZ, RZ, -0x1 ;  /* 0xffffffffff027424 */ /* 0x000fe200078e00ff */
[----:B------:R-:W-:Y:S02]  /*49d80*/  PRMT R3, RZ, 0x7610, R3 ;  /* 0x00007610ff037816 */ /* 0x000fe40000000003 */
[----:B---3--:R-:W-:-:S04]  /*49d90*/  IADD3 R15, P1, R15, UR20, RZ ;  /* 0x000000140f0f7c10 */ /* 0x008fc8000ff3e0ff */
[----:B--2---:R-:W-:Y:S01]  /*49da0*/  IADD3.X R16, R16, UR7, RZ, P1, !PT ;  /* 0x0000000710107c10 */ /* 0x004fe20008ffe4ff */
[----:B------:R0:W-:Y:S01]  /*49db0*/  STL [R1+0xa04], R15 ;  /* 0x000a040f01007387 */ /* 0x0001e20000100800 */
[----:B------:R-:W-:-:S03]  /*49dc0*/  ISETP.GE.U32.AND P1, PT, R15, UR8, PT ;  /* 0x000000080f007c0c */ /* 0x000fc6000bf26070 */
[----:B------:R0:W-:Y:S01]  /*49dd0*/  STL [R1+0xa00], R16 ;  /* 0x000a001001007387 */ /* 0x0001e20000100800 */
[----:B------:R-:W-:-:S13]  /*49de0*/  ISETP.GE.U32.AND.EX P1, PT, R16, UR9, PT, P1 ;  /* 0x0000000910007c0c */ /* 0x000fda000bf26110 */
[----:B0-----:R-:W-:Y:S05]  /*49df0*/  @P1 BRA `(.L_x_1575) ;  /* 0x0000000400681947 */ /* 0x001fea0003800000 */
[----:B------:R-:W0:Y:S01]  /*49e00*/  S2UR UR8, SR_CTAID.X ;  /* 0x00000000000879c3 */ /* 0x000e220000002500 */
[----:B------:R-:W-:Y:S01]  /*49e10*/  ULDC.64 UR10, c[0x0][0x628] ;  /* 0x00018a00000a7ab9 */ /* 0x000fe20000000a00 */
[----:B------:R-:W-:Y:S01]  /*49e20*/  ULDC UR9, c[0x0][0x150] ;  /* 0x0000540000097ab9 */ /* 0x000fe20000000800 */
[----:B------:R-:W-:Y:S01]  /*49e30*/  ISETP.NE.U32.AND P1, PT, RZ, UR10, PT ;  /* 0x0000000aff007c0c */ /* 0x000fe2000bf25070 */
[----:B------:R-:W-:Y:S01]  /*49e40*/  ULDC UR12, c[0x0][0x630] ;  /* 0x00018c00000c7ab9 */ /* 0x000fe20000000800 */
[----:B------:R-:W-:Y:S01]  /*49e50*/  ULDC UR14, c[0x0][0x154] ;  /* 0x00005500000e7ab9 */ /* 0x000fe20000000800 */
[----:B------:R-:W-:Y:S01]  /*49e60*/  IMAD.MOV.U32 R3, RZ, RZ, R16 ;  /* 0x000000ffff037224 */ /* 0x000fe200078e0010 */
[----:B------:R-:W-:Y:S01]  /*49e70*/  ISETP.NE.AND.EX P1, PT, RZ, UR11, PT, P1 ;  /* 0x0000000bff007c0c */ /* 0x000fe2000bf25310 */
[----:B------:R-:W1:Y:S01]  /*49e80*/  S2UR UR13, SR_CTAID.Y ;  /* 0x00000000000d79c3 */ /* 0x000e620000002600 */
[----:B0-----:R-:W-:-:S05]  /*49e90*/  I2FP.F32.U32 R2, UR8 ;  /* 0x0000000800027c45 */ /* 0x001fca0008201000 */
[----:B------:R-:W-:Y:S01]  /*49ea0*/  FMUL R9, R2, UR9 ;  /* 0x0000000902097c20 */ /* 0x000fe20008400000 */
[----:B------:R-:W-:Y:S01]  /*49eb0*/  IMAD.MOV.U32 R2, RZ, RZ, R15 ;  /* 0x000000ffff027224 */ /* 0x000fe200078e000f */
[----:B-1----:R-:W-:-:S04]  /*49ec0*/  I2FP.F32.U32 R12, UR13 ;  /* 0x0000000d000c7c45 */ /* 0x002fc80008201000 */
[----:B------:R-:W0:Y:S01]  /*49ed0*/  F2I.U32.TRUNC.NTZ R9, R9 ;  /* 0x0000000900097305 */ /* 0x000e22000020f000 */
[----:B------:R-:W-:Y:S05]  /*49ee0*/  @!P1 BRA `(.L_x_1576) ;  /* 0x0000000000289947 */ /* 0x000fea0003800000 */
[----:B------:R-:W-:Y:S02]  /*49ef0*/  ULDC UR9, c[0x0][0x634] ;  /* 0x00018d0000097ab9 */ /* 0x000fe40000000800 */
[----:B------:R-:W-:-:S05]  /*49f00*/  IADD3 R3, P1, R15, UR9, RZ ;  /* 0x000000090f037c10 */ /* 0x000fca000ff3e0ff */
[----:B------:R-:W-:-:S04]  /*49f10*/  IMAD.X R13, RZ, RZ, R16, P1 ;  /* 0x000000ffff0d7224 */ /* 0x000fc800008e0610 */
[----:B------:R-:W-:-:S04]  /*49f20*/  IMAD.WIDE.U32 R4, R13, UR10, RZ ;  /* 0x0000000a0d047c25 */ /* 0x000fc8000f8e00ff */
[----:B------:R-:W-:-:S04]  /*49f30*/  IMAD.WIDE.U32 R4, P1, R3, UR11, R4 ;  /* 0x0000000b03047c25 */ /* 0x000fc8000f820004 */
[----:B------:R-:W-:Y:S01]  /*49f40*/  IMAD.WIDE.U32 R2, R3, UR10, RZ ;  /* 0x0000000a03027c25 */ /* 0x000fe2000f8e00ff */
[----:B------:R-:W-:-:S04]  /*49f50*/  MOV R2, R5 ;  /* 0x0000000500027202 */ /* 0x000fc80000000f00 */
[----:B------:R-:W-:Y:S01]  /*49f60*/  IADD3 RZ, P2, R3, R4, RZ ;  /* 0x0000000403ff7210 */ /* 0x000fe20007f5e0ff */
[----:B------:R-:W-:-:S04]  /*49f70*/  IMAD.X R3, RZ, RZ, RZ, P1 ;  /* 0x000000ffff037224 */ /* 0x000fc800008e06ff */
[----:B------:R-:W-:-:S08]  /*49f80*/  IMAD.WIDE.U32.X R2, R13, UR11, R2, P2 ;  /* 0x0000000b0d027c25 */ /* 0x000fd000090e0402 */
.L_x_1576:
[--C-:B------:R-:W-:Y:S01]  /*49f90*/  SHF.R.U64 R10, R2, UR12, R3.reuse ;  /* 0x0000000c020a7c19 */ /* 0x100fe20008001203 */
[----:B------:R-:W-:Y:S01]  /*49fa0*/  ULDC.64 UR10, c[0x0][0x620] ;  /* 0x00018800000a7ab9 */ /* 0x000fe20000000a00 */
[----:B------:R-:W-:Y:S01]  /*49fb0*/  SHF.R.U32.HI R2, RZ, UR12, R3 ;  /* 0x0000000cff027c19 */ /* 0x000fe20008011603 */
[----:B------:R-:W-:Y:S01]  /*49fc0*/  IMAD.MOV.U32 R3, RZ, RZ, R16 ;  /* 0x000000ffff037224 */ /* 0x000fe200078e0010 */
[----:B------:R-:W-:Y:S01]  /*49fd0*/  IADD3 R13, P1, RZ, -R10, RZ ;  /* 0x8000000aff0d7210 */ /* 0x000fe20007f3e0ff */
[----:B------:R-:W-:Y:S01]  /*49fe0*/  FMUL R12, R12, UR14 ;  /* 0x0000000e0c0c7c20 */ /* 0x000fe20008400000 */
[----:B------:R-:W-:Y:S01]  /*49ff0*/  ULDC.64 UR14, c[0x0][0x640] ;  /* 0x00019000000e7ab9 */ /* 0x000fe20000000a00 */
[----:B0-----:R-:W-:Y:S02]  /*4a000*/  R2UR UR9, R9 ;  /* 0x00000000090972ca */ /* 0x001fe400000e0000 */
[----:B------:R-:W-:Y:S01]  /*4a010*/  IMAD.X R2, RZ, RZ, ~R2, P1 ;  /* 0x000000ffff027224 */ /* 0x000fe200008e0e02 */
[----:B------:R-:W-:Y:S01]  /*4a020*/  ISETP.NE.U32.AND P1, PT, RZ, UR14, PT ;  /* 0x0000000eff007c0c */ /* 0x000fe2000bf25070 */
[----:B------:R-:W0:Y:S02]  /*4a030*/  F2I.U32.TRUNC.NTZ R12, R12 ;  /* 0x0000000c000c7305 */ /* 0x000e24000020f000 */
[----:B------:R-:W-:Y:S01]  /*4a040*/  IMAD R2, R2, UR10, RZ ;  /* 0x0000000a02027c24 */ /* 0x000fe2000f8e02ff */
[----:B------:R-:W-:-:S03]  /*4a050*/  ISETP.NE.AND.EX P1, PT, RZ, UR15, PT, P1 ;  /* 0x0000000fff007c0c */ /* 0x000fc6000bf25310 */
[----:B------:R-:W-:Y:S02]  /*4a060*/  IMAD R5, R13, UR11, R2 ;  /* 0x0000000b0d057c24 */ /* 0x000fe4000f8e0202 */
[----:B------:R-:W-:-:S04]  /*4a070*/  IMAD.MOV.U32 R2, RZ, RZ, R15 ;  /* 0x000000ffff027224 */ /* 0x000fc800078e000f */
[----:B------:R-:W-:Y:S01]  /*4a080*/  IMAD.WIDE.U32 R2, R13, UR10, R2 ;  /* 0x0000000a0d027c25 */ /* 0x000fe2000f8e0002 */
[----:B------:R-:W-:Y:S01]  /*4a090*/  ULDC UR10, c[0x0][0x618] ;  /* 0x00018600000a7ab9 */ /* 0x000fe20000000800 */
[----:B0-----:R-:W-:Y:S02]  /*4a0a0*/  R2UR UR11, R12 ;  /* 0x000000000c0b72ca */ /* 0x001fe400000e0000 */
[----:B------:R-:W-:-:S05]  /*4a0b0*/  IMAD.IADD R3, R3, 0x1, R5 ;  /* 0x0000000103037824 */ /* 0x000fca00078e0205 */
[--C-:B------:R-:W-:Y:S02]  /*4a0c0*/  SHF.R.U64 R9, R2, UR10, R3.reuse ;  /* 0x0000000a02097c19 */ /* 0x100fe40008001203 */
[----:B------:R-:W-:Y:S01]  /*4a0d0*/  SHF.R.U32.HI R2, RZ, UR10, R3 ;  /* 0x0000000aff027c19 */ /* 0x000fe20008011603 */
[----:B------:R-:W-:-:S03]  /*4a0e0*/  ULDC UR10, c[0x0][0x608] ;  /* 0x00018200000a7ab9 */ /* 0x000fc60000000800 */
[--C-:B------:R-:W-:Y:S02]  /*4a0f0*/  SHF.R.U64 R13, R9, UR10, R2.reuse ;  /* 0x0000000a090d7c19 */ /* 0x100fe40008001202 */
[----:B------:R-:W-:Y:S01]  /*4a100*/  SHF.R.U32.HI R2, RZ, UR10, R2 ;  /* 0x0000000aff027c19 */ /* 0x000fe20008011602 */
[----:B------:R-:W-:-:S03]  /*4a110*/  ULDC UR10, c[0x0][0x658] ;  /* 0x00019600000a7ab9 */ /* 0x000fc60000000800 */
[--C-:B------:R-:W-:Y:S02]  /*4a120*/  SHF.R.U32.HI R15, RZ, UR10, R2.reuse ;  /* 0x0000000aff0f7c19 */ /* 0x100fe40008011602 */
[----:B------:R-:W-:-:S03]  /*4a130*/  SHF.R.U64 R12, R13, UR10, R2 ;  /* 0x0000000a0d0c7c19 */ /* 0x000fc60008001202 */
[----:B------:R-:W-:Y:S01]  /*4a140*/  IMAD.MOV.U32 R3, RZ, RZ, R15 ;  /* 0x000000ffff037224 */ /* 0x000fe200078e000f */
[----:B------:R-:W-:Y:S01]  /*4a150*/  MOV R2, R12 ;  /* 0x0000000c00027202 */ /* 0x000fe20000000f00 */
[----:B------:R-:W-:Y:S06]  /*4a160*/  @!P1 BRA `(.L_x_1577) ;  /* 0x0000000000289947 */ /* 0x000fec0003800000 */
[----:B------:R-:W-:Y:S02]  /*4a170*/  ULDC UR10, c[0x0][0x64c] ;  /* 0x00019300000a7ab9 */ /* 0x000fe40000000800 */
[----:B------:R-:W-:-:S05]  /*4a180*/  IADD3 R3, P1, R12, UR10, RZ ;  /* 0x0000000a0c037c10 */ /* 0x000fca000ff3e0ff */
[----:B------:R-:W-:-:S04]  /*4a190*/  IMAD.X R15, RZ, RZ, R15, P1 ;  /* 0x000000ffff0f7224 */ /* 0x000fc800008e060f */
[----:B------:R-:W-:-:S04]  /*4a1a0*/  IMAD.WIDE.U32 R4, R15, UR14, RZ ;  /* 0x0000000e0f047c25 */ /* 0x000fc8000f8e00ff */
[----:B------:R-:W-:-:S04]  /*4a1b0*/  IMAD.WIDE.U32 R4, P1, R3, UR15, R4 ;  /* 0x0000000f03047c25 */ /* 0x000fc8000f820004 */
[----:B------:R-:W-:-:S04]  /*4a1c0*/  IMAD.WIDE.U32 R2, R3, UR14, RZ ;  /* 0x0000000e03027c25 */ /* 0x000fc8000f8e00ff */
[----:B------:R-:W-:Y:S01]  /*4a1d0*/  IMAD.MOV.U32 R2, RZ, RZ, R5 ;  /* 0x000000ffff027224 */ /* 0x000fe200078e0005 */
[----:B------:R-:W-:Y:S01]  /*4a1e0*/  IADD3 RZ, P2, R3, R4, RZ ;  /* 0x0000000403ff7210 */ /* 0x000fe20007f5e0ff */
[----:B------:R-:W-:-:S04]  /*4a1f0*/  IMAD.X R3, RZ, RZ, RZ, P1 ;  /* 0x000000ffff037224 */ /* 0x000fc800008e06ff */
[----:B------:R-:W-:-:S08]  /*4a200*/  IMAD.WIDE.U32.X R2, R15, UR15, R2, P2 ;  /* 0x0000000f0f027c25 */ /* 0x000fd000090e0402 */
.L_x_1577:
[----:B------:R-:W-:Y:S01]  /*4a210*/  ULDC UR10, c[0x0][0x648] ;  /* 0x00019200000a7ab9 */ /* 0x000fe20000000800 */
[----:B------:R-:W-:Y:S01]  /*4a220*/  UISETP.NE.AND UP0, UPT, UR41, URZ, UPT ;  /* 0x0000003f2900728c */ /* 0x000fe2000bf05270 */
[----:B------:R-:W-:Y:S01]  /*4a230*/  SHF.R.U64 R2, R2, UR10, R3 ;  /* 0x0000000a02027c19 */ /* 0x000fe20008001203 */
[----:B------:R-:W-:Y:S01]  /*4a240*/  ULDC UR10, c[0x0][0x638] ;  /* 0x00018e00000a7ab9 */ /* 0x000fe20000000800 */
[----:B------:R-:W-:Y:S01]  /*4a250*/  UIADD3 UR11, -UR11, URZ, URZ ;  /* 0x0000003f0b0b7290 */ /* 0x000fe2000fffe13f */
[----:B------:R-:W-:Y:S02]  /*4a260*/  LOP3.LUT R13, R13, UR6, RZ, 0xc0, !PT ;  /* 0x000000060d0d7c12 */ /* 0x000fe4000f8ec0ff */
[C---:B------:R-:W-:Y:S02]  /*4a270*/  IADD3 R3, -R2.reuse, RZ, RZ ;  /* 0x000000ff02037210 */ /* 0x040fe40007ffe1ff */
[----:B------:R-:W-:Y:S01]  /*4a280*/  LOP3.LUT R9, R9, UR4, RZ, 0xc0, !PT ;  /* 0x0000000409097c12 */ /* 0x000fe2000f8ec0ff */
[----:B------:R-:W-:Y:S01]  /*4a290*/  IMAD R5, R2, UR5, R13 ;  /* 0x0000000502057c24 */ /* 0x000fe2000f8e020d */
[----:B------:R-:W-:Y:S01]  /*4a2a0*/  PLOP3.LUT P1, PT, PT, PT, UP0, 0x40, 0x0 ;  /* 0x000000000000781c */ /* 0x000fe20003f2e808 */
[----:B------:R-:W-:Y:S01]  /*4a2b0*/  IMAD R12, R3, UR10, R12 ;  /* 0x0000000a030c7c24 */ /* 0x000fe2000f8e020c */
[----:B------:R-:W-:Y:S01]  /*4a2c0*/  UIADD3 UR10, -UR9, URZ, URZ ;  /* 0x0000003f090a7290 */ /* 0x000fe2000fffe13f */
[----:B------:R-:W-:Y:S01]  /*4a2d0*/  PLOP3.LUT P2, PT, PT, PT, UP0, 0x40, 0x0 ;  /* 0x000000000000781c */ /* 0x000fe20003f4e808 */
[----:B------:R-:W-:Y:S01]  /*4a2e0*/  IMAD.MOV.U32 R3, RZ, RZ, 0x1 ;  /* 0x00000001ff037424 */ /* 0x000fe200078e00ff */
[----:B------:R-:W-:-:S02]  /*4a2f0*/  ULDC UR9, c[0x0][0x144] ;  /* 0x0000510000097ab9 */ /* 0x000fc40000000800 */
[----:B------:R-:W-:-:S03]  /*4a300*/  UIMAD UR8, UR9, UR10, UR8 ;  /* 0x0000000a090872a4 */ /* 0x000fc6000f8e0208 */
[----:B------:R-:W-:Y:S02]  /*4a310*/  ULDC UR9, c[0x0][0x148] ;  /* 0x0000520000097ab9 */ /* 0x000fe40000000800 */
[----:B------:R-:W-:-:S03]  /*4a320*/  @UP0 UIMAD UR8, UR9, UR11, UR13 ;  /* 0x0000000b090802a4 */ /* 0x000fc6000f8e020d */
[----:B------:R-:W-:Y:S02]  /*4a330*/  ULDC UR9, c[0x0][0x600] ;  /* 0x0001800000097ab9 */ /* 0x000fe40000000800 */
[----:B------:R-:W-:Y:S02]  /*4a340*/  IMAD R12, R12, UR9, R9 ;  /* 0x000000090c0c7c24 */ /* 0x000fe4000f8e0209 */
[----:B------:R-:W-:Y:S01]  /*4a350*/  IMAD.U32 R2, RZ, RZ, UR8 ;  /* 0x00000008ff027e24 */ /* 0x000fe2000f8e00ff */
[----:B------:R-:W-:-:S03]  /*4a360*/  ULDC UR8, c[0x0][0x610] ;  /* 0x0001840000087ab9 */ /* 0x000fc60000000800 */
[----:B------:R-:W-:-:S05]  /*4a370*/  IMAD R5, R5, UR8, R2 ;  /* 0x0000000805057c24 */ /* 0x000fca000f8e0202 */
[----:B------:R-:W-:Y:S02]  /*4a380*/  SEL R2, R12, R5, P1 ;  /* 0x000000050c027207 */ /* 0x000fe40000800000 */
[----:B------:R-:W-:-:S07]  /*4a390*/  SEL R5, R5, R12, P2 ;  /* 0x0000000c05057207 */ /* 0x000fce0001000000 */
.L_x_1575:
[----:B------:R-:W-:Y:S05]  /*4a3a0*/  BSYNC B1 ;  /* 0x0000000000017941 */ /* 0x000fea0003800000 */
.L_x_1574:
[----:B------:R-:W-:-:S13]  /*4a3b0*/  LOP3.LUT P1, RZ, R3, 0xff, RZ, 0xc0, !PT ;  /* 0x000000ff03ff7812 */ /* 0x000fda000782c0ff */
[----:B------:R-:W-:Y:S05]  /*4a3c0*/  @P1 BRA `(.L_x_1578) ;  /* 0xfffffff400181947 */ /* 0x000fea000383ffff */
[----:B------:R-:W-:Y:S05]  /*4a3d0*/  BSYNC B0 ;  /* 0x0000000000007941 */ /* 0x000fea0003800000 */
.L_x_1566:
[----:B------:R-:W-:-:S03]  /*4a3e0*/  UMOV UR8, 0xffffffff ;  /* 0xffffffff00087882 */ /* 0x000fc60000000000 */
[----:B------:R-:W-:Y:S05]  /*4a3f0*/  BRA.DIV UR8, `(.L_x_1579) ;  /* 0x00000006081c7947 */ /* 0x000fea000b800000 */
[----:B------:R-:W-:-:S13]  /*4a400*/  ELECT P6, URZ, PT ;  /* 0x00000000003f782f */ /* 0x000fda00038c0000 */
.L_x_1593:
[----:B------:R-:W-:Y:S04]  /*4a410*/  BSSY B0, `(.L_x_1580) ;  /* 0x000002c000007945 */ /* 0x000fe80003800000 */
[----:B------:R-:W-:Y:S05]  /*4a420*/  @!P6 BRA `(.L_x_1581) ;  /* 0x0000000000a8e947 */ /* 0x000fea0003800000 */
[----:B------:R-:W-:-:S04]  /*4a430*/  ULOP3.LUT UR8, UR40, 0x2, URZ, 0xfc, !UPT ;  /* 0x0000000228087892 */ /* 0x000fc8000f8efc3f */
[----:B------:R-:W-:-:S06]  /*4a440*/  UISETP.NE.AND UP0, UPT, UR8, 0x3, UPT ;  /* 0x000000030800788c */ /* 0x000fcc000bf05270 */
[----:B------:R-:W-:-:S13]  /*4a450*/  PLOP3.LUT P0, PT, PT, PT, UP0, 0x80, 0x0 ;  /* 0x000000000000781c */ /* 0x000fda0003f0f008 */
[----:B------:R-:W-:Y:S05]  /*4a460*/  @!P0 BRA `(.L_x_1582) ;  /* 0x0000000000048947 */ /* 0x000fea0003800000 */
[----:B------:R-:W-:Y:S01]  /*4a470*/  BPT.TRAP 0x1 ;  /* 0x000000040000795c */ /* 0x000fe20000300000 */
.L_x_1582:
[----:B------:R-:W0:Y:S01]  /*4a480*/  S2R R3, SR_CgaCtaId ;  /* 0x0000000000037919 */ /* 0x000e220000008800 */
[----:B------:R-:W-:-:S04]  /*4a490*/  MOV R2, 0x400 ;  /* 0x0000040000027802 */ /* 0x000fc80000000f00 */
[----:B0-----:R-:W-:Y:S02]  /*4a4a0*/  LEA R3, R3, R2, 0x18 ;  /* 0x0000000203037211 */ /* 0x001fe400078ec0ff */
[----:B------:R-:W-:-:S03]  /*4a4b0*/  SHF.L.U32 R2, R0, 0x1f, RZ ;  /* 0x0000001f00027819 */ /* 0x000fc600000006ff */
[----:B------:R-:W-:-:S04]  /*4a4c0*/  VIADD R3, R3, 0x20 ;  /* 0x0000002003037836 */ /* 0x000fc80000000000 */
[----:B------:R-:W-:-:S04]  /*4a4d0*/  IMAD R5, R6, 0x8, R3 ;  /* 0x0000000806057824 */ /* 0x000fc800078e0203 */
[----:B------:R-:W0:Y:S02]  /*4a4e0*/  SYNCS.PHASECHK.TRANS64.TRYWAIT P0, [R5+URZ], R2 ;  /* 0x00000002050075a7 */ /* 0x000e24000800017f */
[----:B0-----:R-:W-:Y:S05]  /*4a4f0*/  @!P0 BRA `(.L_x_1583) ;  /* 0x0000000000fc8947 */ /* 0x001fea0003800000 */
.L_x_1594:
[----:B------:R-:W-:-:S04]  /*4a500*/  IADD3 R6, R6, 0x1, RZ ;  /* 0x0000000106067810 */ /* 0x000fc80007ffe0ff */
[----:B------:R-:W-:-:S04]  /*4a510*/  ISETP.NE.AND P0, PT, R6, 0x4, PT ;  /* 0x000000040600780c */ /* 0x000fc80003f05270 */
[----:B0-----:R-:W-:Y:S02]  /*4a520*/  SEL R5, RZ, 0x1, P0 ;  /* 0x00000001ff057807 */ /* 0x001fe40000000000 */
[----:B------:R-:W-:Y:S02]  /*4a530*/  SEL R6, R6, RZ, P0 ;  /* 0x000000ff06067207 */ /* 0x000fe40000000000 */
[----:B------:R-:W-:-:S03]  /*4a540*/  LOP3.LUT R5, R0, R5, RZ, 0x3c, !PT ;  /* 0x0000000500057212 */ /* 0x000fc600078e3cff */
[----:B------:R-:W-:Y:S01]  /*4a550*/  IMAD R7, R6, 0x8, R3 ;  /* 0x0000000806077824 */ /* 0x000fe200078e0203 */
[----:B------:R-:W-:-:S04]  /*4a560*/  SHF.L.U32 R0, R5, 0x1f, RZ ;  /* 0x0000001f05007819 */ /* 0x000fc800000006ff */
[----:B------:R-:W0:Y:S02]  /*4a570*/  SYNCS.PHASECHK.TRANS64.TRYWAIT P0, [R7+URZ], R0 ;  /* 0x00000000070075a7 */ /* 0x000e24000800017f */
[----:B0-----:R-:W-:Y:S05]  /*4a580*/  @!P0 BRA `(.L_x_1584) ;  /* 0x0000000000ec8947 */ /* 0x001fea0003800000 */
.L_x_1595:
[----:B0-----:R-:W-:-:S05]  /*4a590*/  VIADD R0, R6, 0x1 ;  /* 0x0000000106007836 */ /* 0x001fca0000000000 */
[----:B------:R-:W-:-:S04]  /*4a5a0*/  ISETP.NE.AND P0, PT, R0, 0x4, PT ;  /* 0x000000040000780c */ /* 0x000fc80003f05270 */
[----:B------:R-:W-:Y:S02]  /*4a5b0*/  SEL R2, RZ, 0x1, P0 ;  /* 0x00000001ff027807 */ /* 0x000fe40000000000 */
[----:B------:R-:W-:Y:S02]  /*4a5c0*/  SEL R4, R0, RZ, P0 ;  /* 0x000000ff00047207 */ /* 0x000fe40000000000 */
[----:B------:R-:W-:-:S03]  /*4a5d0*/  LOP3.LUT R5, R5, R2, RZ, 0x3c, !PT ;  /* 0x0000000205057212 */ /* 0x000fc600078e3cff */
[----:B------:R-:W-:Y:S01]  /*4a5e0*/  IMAD R7, R4, 0x8, R3 ;  /* 0x0000000804077824 */ /* 0x000fe200078e0203 */
[----:B------:R-:W-:-:S04]  /*4a5f0*/  SHF.L.U32 R0, R5, 0x1f, RZ ;  /* 0x0000001f05007819 */ /* 0x000fc800000006ff */
[----:B------:R-:W0:Y:S02]  /*4a600*/  SYNCS.PHASECHK.TRANS64.TRYWAIT P0, [R7+URZ], R0 ;  /* 0x00000000070075a7 */ /* 0x000e24000800017f */
[----:B0-----:R-:W-:Y:S05]  /*4a610*/  @!P0 BRA `(.L_x_1585) ;  /* 0x0000000000dc8947 */ /* 0x001fea0003800000 */
.L_x_1596:
[----:B0-----:R-:W-:-:S05]  /*4a620*/  VIADD R0, R4, 0x1 ;  /* 0x0000000104007836 */ /* 0x001fca0000000000 */
[----:B------:R-:W-:-:S04]  /*4a630*/  ISETP.NE.AND P0, PT, R0, 0x4, PT ;  /* 0x000000040000780c */ /* 0x000fc80003f05270 */
[----:B------:R-:W-:Y:S02]  /*4a640*/  SEL R2, RZ, 0x1, P0 ;  /* 0x00000001ff027807 */ /* 0x000fe40000000000 */
[----:B------:R-:W-:Y:S02]  /*4a650*/  SEL R0, R0, RZ, P0 ;  /* 0x000000ff00007207 */ /* 0x000fe40000000000 */
[----:B------:R-:W-:Y:S02]  /*4a660*/  LOP3.LUT R2, R5, R2, RZ, 0x3c, !PT ;  /* 0x0000000205027212 */ /* 0x000fe400078e3cff */
[----:B------:R-:W-:Y:S02]  /*4a670*/  LEA R3, R0, R3, 0x3 ;  /* 0x0000000300037211 */ /* 0x000fe400078e18ff */
[----:B------:R-:W-:-:S07]  /*4a680*/  SHF.L.U32 R0, R2, 0x1f, RZ ;  /* 0x0000001f02007819 */ /* 0x000fce00000006ff */
.L_x_1586:
[----:B0-----:R0:W1:Y:S02]  /*4a690*/  SYNCS.PHASECHK.TRANS64.TRYWAIT P0, [R3+URZ], R0 ;  /* 0x00000000030075a7 */ /* 0x001064000800017f */
[----:B-1----:R-:W-:Y:S05]  /*4a6a0*/  @!P0 NANOSLEEP.SYNCS 0x989680 ;  /* 0x009896800000895d */ /* 0x002fea0003900000 */
[----:B------:R-:W1:Y:S02]  /*4a6b0*/  @!P0 SYNCS.PHASECHK.TRANS64 P0, [R3+URZ], R0 ;  /* 0x00000000030085a7 */ /* 0x000e64000800007f */
[----:B-1----:R-:W-:Y:S05]  /*4a6c0*/  @!P0 BRA `(.L_x_1586) ;  /* 0xfffffffc00f08947 */ /* 0x002fea000383ffff */
.L_x_1581:
[----:B------:R-:W-:Y:S05]  /*4a6d0*/  BSYNC B0 ;  /* 0x0000000000007941 */ /* 0x000fea0003800000 */
.L_x_1580:
[----:B------:R-:W-:Y:S05]  /*4a6e0*/  EXIT ;  /* 0x000000000000794d */ /* 0x000fea0003800000 */
.L_x_17:
[----:B-1----:R1:W4:Y:S02]  /*4a6f0*/  SYNCS.PHASECHK.TRANS64.TRYWAIT P1, [R3+URZ], R0 ;  /* 0x00000000030075a7 */ /* 0x002324000802017f */
[----:B----4-:R-:W-:Y:S05]  /*4a700*/  @!P1 NANOSLEEP.SYNCS 0x989680 ;  /* 0x009896800000995d */ /* 0x010fea0003900000 */
[----:B------:R-:W4:Y:S02]  /*4a710*/  @!P1 SYNCS.PHASECHK.TRANS64 P1, [R3+URZ], R0 ;  /* 0x00000000030095a7 */ /* 0x000f24000802007f */
[----:B----4-:R-:W-:Y:S05]  /*4a720*/  @!P1 BRA `(.L_x_17) ;  /* 0xfffffffc00f09947 */ /* 0x010fea000383ffff */
[----:B------:R-:W-:Y:S05]  /*4a730*/  BRA `(.L_x_16) ;  /* 0xfffffb6c00387947 */ /* 0x000fea000383ffff */
.L_x_22:
[----:B-1----:R-:W-:-:S04]  /*4a740*/  IMAD.U32 R6, RZ, RZ, UR4 ;  /* 0x00000004ff067e24 */ /* 0x002fc8000f8e00ff */
[----:B------:R1:W2:Y:S03]  /*4a750*/  SYNCS.PHASECHK.TRANS64.TRYWAIT P1, [R6+URZ], R4 ;  /* 0x00000004060075a7 */ /* 0x0002a6000802017f */
[----:B--2---:R-:W-:Y:S05]  /*4a760*/  @!P1 NANOSLEEP.SYNCS 0x989680 ;  /* 0x009896800000995d */ /* 0x004fea0003900000 */
[----:B------:R-:W2:Y:S02]  /*4a770*/  @!P1 SYNCS.PHASECHK.TRANS64 P1, [R6+URZ], R4 ;  /* 0x00000004060095a7 */ /* 0x000ea4000802007f */
[----:B--2---:R-:W-:Y:S05]  /*4a780*/  @!P1 BRA `(.L_x_22) ;  /* 0xfffffffc00ec9947 */ /* 0x004fea000383ffff */
[----:B------:R-:W-:Y:S05]  /*4a790*/  BRA `(.L_x_21) ;  /* 0xfffffbec00007947 */ /* 0x000fea000383ffff */
.L_x_1567:
[----:B------:R-:W-:Y:S01]  /*4a7a0*/  BSSY B1, `(.L_x_1587) ;  /* 0x0000006000017945 */ /* 0x000fe20003800000 */
[----:B------:R-:W-:-:S07]  /*4a7b0*/  IMAD.MOV.U32 R15, RZ, RZ, -0x1 ;  /* 0xffffffffff0f7424 */ /* 0x000fce00078e00ff */
[----:B------:R-:W-:Y:S05]  /*4a7c0*/  WARPSYNC.COLLECTIVE R15, `(.L_x_1588) ;  /* 0x000000000f0c7348 */ /* 0x000fea0003c00000 */
[----:B------:R-:W-:Y:S02]  /*4a7d0*/  ELECT P6, UR62, PT ;  /* 0x00000000003e782f */ /* 0x000fe400038c0000 */
[----:B------:R-:W-:Y:S01]  /*4a7e0*/  MOV R14, UR62 ;  /* 0x0000003e000e7c02 */ /* 0x000fe20008000f00 */
[----:B------:R-:W-:Y:S10]  /*4a7f0*/  ENDCOLLECTIVE ;  /* 0x000000000000791b */ /* 0x000ff40003800000 */
.L_x_1588:
[----:B------:R-:W-:Y:S05]  /*4a800*/  BSYNC B1 ;  /* 0x0000000000017941 */ /* 0x000fea0003800000 */
.L_x_1587:
[----:B------:R-:W-:Y:S05]  /*4a810*/  BRA `(.L_x_1589) ;  /* 0xfffffff000107947 */ /* 0x000fea000383ffff */
.L_x_1570:
[----:B-1----:R1:W2:Y:S02]  /*4a820*/  SYNCS.PHASECHK.TRANS64.TRYWAIT P1, [R15+URZ+0x20], R12 ;  /* 0x0000200c0f0075a7 */ /* 0x0022a4000802017f */
[----:B--2---:R-:W-:Y:S05]  /*4a830*/  @!P1 NANOSLEEP.SYNCS 0x989680 ;  /* 0x009896800000995d */ /* 0x004fea0003900000 */
[----:B------:R-:W2:Y:S02]  /*4a840*/  @!P1 SYNCS.PHASECHK.TRANS64 P1, [R15+URZ+0x20], R12 ;  /* 0x0000200c0f0095a7 */ /* 0x000ea4000802007f */
[----:B--2---:R-:W-:Y:S05]  /*4a850*/  @!P1 BRA `(.L_x_1570) ;  /* 0xfffffffc00f09947 */ /* 0x004fea000383ffff */
[----:B------:R-:W-:Y:S05]  /*4a860*/  BRA `(.L_x_1590) ;  /* 0xfffffff000447947 */ /* 0x000fea000383ffff */
.L_x_1579:
[----:B------:R-:W-:Y:S01]  /*4a870*/  BSSY B0, `(.L_x_1591) ;  /* 0x0000006000007945 */ /* 0x000fe20003800000 */
[----:B------:R-:W-:-:S07]  /*4a880*/  IMAD.MOV.U32 R15, RZ, RZ, -0x1 ;  /* 0xffffffffff0f7424 */ /* 0x000fce00078e00ff */
[----:B------:R-:W-:Y:S05]  /*4a890*/  WARPSYNC.COLLECTIVE R15, `(.L_x_1592) ;  /* 0x000000000f0c7348 */ /* 0x000fea0003c00000 */
[----:B------:R-:W-:Y:S02]  /*4a8a0*/  ELECT P6, UR62, PT ;  /* 0x00000000003e782f */ /* 0x000fe400038c0000 */
[----:B------:R-:W-:Y:S01]  /*4a8b0*/  MOV R14, UR62 ;  /* 0x0000003e000e7c02 */ /* 0x000fe20008000f00 */
[----:B------:R-:W-:Y:S10]  /*4a8c0*/  ENDCOLLECTIVE ;  /* 0x000000000000791b */ /* 0x000ff40003800000 */
.L_x_1592:
[----:B------:R-:W-:Y:S05]  /*4a8d0*/  BSYNC B0 ;  /* 0x0000000000007941 */ /* 0x000fea0003800000 */
.L_x_1591:
[----:B------:R-:W-:Y:S05]  /*4a8e0*/  BRA `(.L_x_1593) ;  /* 0xfffffff800c87947 */ /* 0x000fea000383ffff */
.L_x_1583:
[----:B0-----:R0:W1:Y:S02]  /*4a8f0*/  SYNCS.PHASECHK.TRANS64.TRYWAIT P0, [R5+URZ], R2 ;  /* 0x00000002050075a7 */ /* 0x001064000800017f */
[----:B-1----:R-:W-:Y:S05]  /*4a900*/  @!P0 NANOSLEEP.SYNCS 0x989680 ;  /* 0x009896800000895d */ /* 0x002fea0003900000 */
[----:B------:R-:W1:Y:S02]  /*4a910*/  @!P0 SYNCS.PHASECHK.TRANS64 P0, [R5+URZ], R2 ;  /* 0x00000002050085a7 */ /* 0x000e64000800007f */
[----:B-1----:R-:W-:Y:S05]  /*4a920*/  @!P0 BRA `(.L_x_1583) ;  /* 0xfffffffc00f08947 */ /* 0x002fea000383ffff */
[----:B------:R-:W-:Y:S05]  /*4a930*/  BRA `(.L_x_1594) ;  /* 0xfffffff800f07947 */ /* 0x000fea000383ffff */
.L_x_1584:
[----:B0-----:R0:W1:Y:S02]  /*4a940*/  SYNCS.PHASECHK.TRANS64.TRYWAIT P0, [R7+URZ], R0 ;  /* 0x00000000070075a7 */ /* 0x001064000800017f */
[----:B-1----:R-:W-:Y:S05]  /*4a950*/  @!P0 NANOSLEEP.SYNCS 0x989680 ;  /* 0x009896800000895d */ /* 0x002fea0003900000 */
[----:B------:R-:W1:Y:S02]  /*4a960*/  @!P0 SYNCS.PHASECHK.TRANS64 P0, [R7+URZ], R0 ;  /* 0x00000000070085a7 */ /* 0x000e64000800007f */
[----:B-1----:R-:W-:Y:S05]  /*4a970*/  @!P0 BRA `(.L_x_1584) ;  /* 0xfffffffc00f08947 */ /* 0x002fea000383ffff */
[----:B------:R-:W-:Y:S05]  /*4a980*/  BRA `(.L_x_1595) ;  /* 0xfffffffc00007947 */ /* 0x000fea000383ffff */
.L_x_1585:
[----:B0-----:R0:W1:Y:S02]  /*4a990*/  SYNCS.PHASECHK.TRANS64.TRYWAIT P0, [R7+URZ], R0 ;  /* 0x00000000070075a7 */ /* 0x001064000800017f */
[----:B-1----:R-:W-:Y:S05]  /*4a9a0*/  @!P0 NANOSLEEP.SYNCS 0x989680 ;  /* 0x009896800000895d */ /* 0x002fea0003900000 */
[----:B------:R-:W1:Y:S02]  /*4a9b0*/  @!P0 SYNCS.PHASECHK.TRANS64 P0, [R7+URZ], R0 ;  /* 0x00000000070085a7 */ /* 0x000e64000800007f */
[----:B-1----:R-:W-:Y:S05]  /*4a9c0*/  @!P0 BRA `(.L_x_1585) ;  /* 0xfffffffc00f08947 */ /* 0x002fea000383ffff */
[----:B------:R-:W-:Y:S05]  /*4a9d0*/  BRA `(.L_x_1596) ;  /* 0xfffffffc00107947 */ /* 0x000fea000383ffff */
.L_x_1597:
[----:B------:R-:W-:-:S00]  /*4a9e0*/  BRA `(.L_x_1597) ;  /* 0xfffffffc00fc7947 */ /* 0x000fc0000383ffff */
[----:B------:R-:W-:-:S00]  /*4a9f0*/  NOP ;  /* 0x0000000000007918 */ /* 0x000fc00000000000 */
        /* <DEDUP_REMOVED lines=8> */
.L_x_1598:


//--------------------- .nv.global.init           --------------------------
	.section	.nv.global.init,"aw",@progbits
.nv.global.init:
	.type		$str$22,@object
	.size		$str$22,($str$23 - $str$22)
$str$22:
        /*0000*/ 	.byte	0x6b, 0x5f, 0x74, 0x69, 0x6c, 0x65, 0x5f, 0x63, 0x6f, 0x75, 0x6e, 0x74, 0x20, 0x3e, 0x3d, 0x20
        /*0010*/ 	.byte	0x31, 0x00
	.type		$str$23,@object
	.size		$str$23,(__unnamed_1 - $str$23)
$str$23:
        /*0012*/ 	.byte	0x2f, 0x74, 0x6d, 0x70, 0x2f, 0x63, 0x75, 0x74, 0x6c, 0x61, 0x73, 0x73, 0x5f, 0x73, 0x77, 0x65
        /*0022*/ 	.byte	0x65, 0x70, 0x5f, 0x73, 0x72, 0x63, 0x2f, 0x69, 0x6e, 0x63, 0x6c, 0x75, 0x64, 0x65, 0x2f, 0x63
        /*0032*/ 	.byte	0x75, 0x74, 0x6c, 0x61, 0x73, 0x73, 0x2f, 0x67, 0x65, 0x6d, 0x6d, 0x2f, 0x63, 0x6f, 0x6c, 0x6c
        /*0042*/ 	.byte	0x65, 0x63, 0x74, 0x69, 0x76, 0x65, 0x2f, 0x73, 0x6d, 0x39, 0x30, 0x5f, 0x6d, 0x6d, 0x61, 0x5f
        /*0052*/ 	.byte	0x74, 0x6d, 0x61, 0x5f, 0x67, 0x6d, 0x6d, 0x61, 0x5f, 0x73, 0x73, 0x5f, 0x77, 0x61, 0x72, 0x70
        /*0062*/ 	.byte	0x73, 0x70, 0x65, 0x63, 0x69, 0x61, 0x6c, 0x69, 0x7a, 0x65, 0x64, 0x2e, 0x68, 0x70, 0x70, 0x00
	.type		__unnamed_1,@object
	.size		__unnamed_1,(.L_0 - __unnamed_1)
__unnamed_1:
        /* <DEDUP_REMOVED lines=181> */
.L_0:


//--------------------- .nv.shared._ZN7cutlass13device_kernelINS_4gemm6kernel13GemmUniversalIN4cute5tupleIJiiiiEEENS1_10collective13CollectiveMmaINS1_34MainloopSm90TmaGmmaWarpSpecializedILi4ENS5_IJNS4_1CILi1EEESB_SB_EEENS1_35KernelTmaWarpSpecializedCooperativeEEENS5_IJNSA_ILi384EEENSA_ILi512EEENSA_ILi32EEEEEENS_6half_tENS5_IJlSB_lEEESJ_SK_NS4_8TiledMMAINS4_8MMA_AtomIJNS4_4SM904GMMA26MMA_64x256x16_F32F16F16_SSILNSO_5MajorE0ELSQ_0ELNSO_7ScaleInE1ELSR_1EEEEEENS4_6LayoutINS5_IJNSA_ILi2EEESB_SB_EEENS5_IJSB_NSA_ILi0EEESX_EEEEENS5_IJNS4_10UnderscoreES10_S10_EEEEENS4_13SM90_TMA_LOADENS4_14ComposedLayoutINS4_7SwizzleILi2ELi4ELi3EEENS4_18smem_ptr_flag_bitsILi16EEENSU_INS5_IJNSA_ILi8EEESH_EEENS5_IJSH_SB_EEEEEEEvNS4_8identityES13_S1D_vS1E_EENS_8epilogue10collective6detail29Sm90TmaWarpSpecializedAdapterINS1H_15DefaultEpilogueISJ_SK_SK_NS1G_6thread17LinearCombinationISJ_Li1EffLNS1L_9ScaleType4KindE0ELNS_15FloatRoundStyleE2ESJ_EENS1_15EpilogueDefaultEEEEEvvEEEEvNT_6ParamsE --------------------------
	.section	.nv.shared._ZN7cutlass13device_kernelINS_4gemm6kernel13GemmUniversalIN4cute5tupleIJiiiiEEENS1_10collective13CollectiveMmaINS1_34MainloopSm90TmaGmmaWarpSpecializedILi4ENS5_IJNS4_1CILi1EEESB_SB_EEENS1_35KernelTmaWarpSpecializedCooperativeEEENS5_IJNSA_ILi384EEENSA_ILi512EEENSA_ILi32EEEEEENS_6half_tENS5_IJlSB_lEEESJ_SK_NS4_8TiledMMAINS4_8MMA_AtomIJNS4_4SM904GMMA26MMA_64x256x16_F32F16F16_SSILNSO_5MajorE0ELSQ_0ELNSO_7ScaleInE1ELSR_1EEEEEENS4_6LayoutINS5_IJNSA_ILi2EEESB_SB_EEENS5_IJSB_NSA_ILi0EEESX_EEEEENS5_IJNS4_10UnderscoreES10_S10_EEEEENS4_13SM90_TMA_LOADENS4_14ComposedLayoutINS4_7SwizzleILi2ELi4ELi3EEENS4_18smem_ptr_flag_bitsILi16EEENSU_INS5_IJNSA_ILi8EEESH_EEENS5_IJSH_SB_EEEEEEEvNS4_8identityES13_S1D_vS1E_EENS_8epilogue10collective6detail29Sm90TmaWarpSpecializedAdapterINS1H_15DefaultEpilogueISJ_SK_SK_NS1G_6thread17LinearCombinationISJ_Li1EffLNS1L_9ScaleType4KindE0ELNS_15FloatRoundStyleE2ESJ_EENS1_15EpilogueDefaultEEEEEvvEEEEvNT_6ParamsE,"aw",@nobits
	.sectionflags	@""
	.align	16
	.zero		1024


//--------------------- .nv.shared.reserved.0     --------------------------
	.section	.nv.shared.reserved.0,"aw",@nobits
	.weak		__nv_reservedSMEM_offset_0_alias
	.size		__nv_reservedSMEM_offset_0_alias, 0, 0
	.other		__nv_reservedSMEM_offset_0_alias,@"STO_CUDA_RESERVED_SHARED STV_DEFAULT"
__nv_reservedSMEM_offset_0_alias:
	.zero		0


//--------------------- .nv.global                --------------------------
	.section	.nv.global,"aw",@nobits
.nv.global:
	.type		_ZN40_INTERNAL_d5bc9a14_4_k_cu_0bafc488_119184cute1_E,@object
	.size		_ZN40_INTERNAL_d5bc9a14_4_k_cu_0bafc488_119184cute1_E,(_ZN40_INTERNAL_d5bc9a14_4_k_cu_0bafc488_119184cuda3std3__45__cpo6cbeginE - _ZN40_INTERNAL_d5bc9a14_4_k_cu_0bafc488_119184cute1_E)
_ZN40_INTERNAL_d5bc9a14_4_k_cu_0bafc488_119184cute1_E:
	.zero		1
	.type		_ZN40_INTERNAL_d5bc9a14_4_k_cu_0bafc488_119184cuda3std3__45__cpo6cbeginE,@object
	.size		_ZN40_INTERNAL_d5bc9a14_4_k_cu_0bafc488_119184cuda3std3__45__cpo6cbeginE,(_ZN40_INTERNAL_d5bc9a14_4_k_cu_0bafc488_119184cuda3std3__48in_placeE - _ZN40_INTERNAL_d5bc9a14_4_k_cu_0bafc488_119184cuda3std3__45__cpo6cbeginE)
_ZN40_INTERNAL_d5bc9a14_4_k_cu_0bafc488_119184cuda3std3__45__cpo6cbeginE:
	.zero		1
	.type		_ZN40_INTERNAL_d5bc9a14_4_k_cu_0bafc488_119184cuda3std3__48in_placeE,@object
	.size		_ZN40_INTERNAL_d5bc9a14_4_k_cu_0bafc488_119184cuda3std3__48in_placeE,(_ZN40_INTERNAL_d5bc9a14_4_k_cu_0bafc488_119184cuda3std6ranges3__45__cpo9iter_moveE - _ZN40_INTERNAL_d5bc9a14_4_k_cu_0bafc488_119184cuda3std3__48in_placeE)
_ZN40_INTERNAL_d5bc9a14_4_k_cu_0bafc488_119184cuda3std3__48in_placeE:
	.zero		1
	.type		_ZN40_INTERNAL_d5bc9a14_4_k_cu_0bafc488_119184cuda3std6ranges3__45__cpo9iter_moveE,@object
	.size		_ZN40_INTERNAL_d5bc9a14_4_k_cu_0bafc488_119184cuda3std6ranges3__45__cpo9iter_moveE,(_ZN40_INTERNAL_d5bc9a14_4_k_cu_0bafc488_119184cuda3std3__45__cpo5beginE - _ZN40_INTERNAL_d5bc9a14_4_k_cu_0bafc488_119184cuda3std6ranges3__45__cpo9iter_moveE)
_ZN40_INTERNAL_d5bc9a14_4_k_cu_0bafc488_119184cuda3std6ranges3__45__cpo9iter_moveE:
	.zero		1
	.type		_ZN40_INTERNAL_d5bc9a14_4_k_cu_0bafc488_119184cuda3std3__45__cpo5beginE,@object
	.size		_ZN40_INTERNAL_d5bc9a14_4_k_cu_0bafc488_119184cuda3std3__45__cpo5beginE,(_ZN40_INTERNAL_d5bc9a14_4_k_cu_0bafc488_119184cuda3std3__442_GLOBAL__N__d5bc9a14_4_k_cu_0bafc488_119186ignoreE - _ZN40_INTERNAL_d5bc9a14_4_k_cu_0bafc488_119184cuda3std3__45__cpo5beginE)
_ZN40_INTERNAL_d5bc9a14_4_k_cu_0bafc488_119184cuda3std3__45__cpo5beginE:
	.zero		1
	.type		_ZN40_INTERNAL_d5bc9a14_4_k_cu_0bafc488_119184cuda3std3__442_GLOBAL__N__d5bc9a14_4_k_cu_0bafc488_119186ignoreE,@object
	.size		_ZN40_INTERNAL_d5bc9a14_4_k_cu_0bafc488_119184cuda3std3__442_GLOBAL__N__d5bc9a14_4_k_cu_0bafc488_119186ignoreE,(_ZN40_INTERNAL_d5bc9a14_4_k_cu_0bafc488_119184cute7productE - _ZN40_INTERNAL_d5bc9a14_4_k_cu_0bafc488_119184cuda3std3__442_GLOBAL__N__d5bc9a14_4_k_cu_0bafc488_119186ignoreE)
_ZN40_INTERNAL_d5bc9a14_4_k_cu_0bafc488_119184cuda3std3__442_GLOBAL__N__d5bc9a14_4_k_cu_0bafc488_119186ignoreE:
	.zero		1
	.type		_ZN40_INTERNAL_d5bc9a14_4_k_cu_0bafc488_119184cute7productE,@object
	.size		_ZN40_INTERNAL_d5bc9a14_4_k_cu_0bafc488_119184cute7productE,(_ZN40_INTERNAL_d5bc9a14_4_k_cu_0bafc488_119184cuda3std3__45__cpo3endE - _ZN40_INTERNAL_d5bc9a14_4_k_cu_0bafc488_119184cute7productE)
_ZN40_INTERNAL_d5bc9a14_4_k_cu_0bafc488_119184cute7productE:
	.zero		1
	.type		_ZN40_INTERNAL_d5bc9a14_4_k_cu_0bafc488_119184cuda3std3__45__cpo3endE,@object
	.size		_ZN40_INTERNAL_d5bc9a14_4_k_cu_0bafc488_119184cuda3std3__45__cpo3endE,(_ZN40_INTERNAL_d5bc9a14_4_k_cu_0bafc488_119184cuda3std3__419piecewise_constructE - _ZN40_INTERNAL_d5bc9a14_4_k_cu_0bafc488_119184cuda3std3__45__cpo3endE)
_ZN40_INTERNAL_d5bc9a14_4_k_cu_0bafc488_119184cuda3std3__45__cpo3endE:
	.zero		1
	.type		_ZN40_INTERNAL_d5bc9a14_4_k_cu_0bafc488_119184cuda3std3__419piecewise_constructE,@object
	.size		_ZN40_INTERNAL_d5bc9a14_4_k_cu_0bafc488_119184cuda3std3__419piecewise_constructE,(_ZN40_INTERNAL_d5bc9a14_4_k_cu_0bafc488_119184cuda3std3__45__cpo4cendE - _ZN40_INTERNAL_d5bc9a14_4_k_cu_0bafc488_119184cuda3std3__419piecewise_constructE)
_ZN40_INTERNAL_d5bc9a14_4_k_cu_0bafc488_119184cuda3std3__419piecewise_constructE:
	.zero		1
	.type		_ZN40_INTERNAL_d5bc9a14_4_k_cu_0bafc488_119184cuda3std3__45__cpo4cendE,@object
	.size		_ZN40_INTERNAL_d5bc9a14_4_k_cu_0bafc488_119184cuda3std3__45__cpo4cendE,(_ZN40_INTERNAL_d5bc9a14_4_k_cu_0bafc488_119184cuda3std6ranges3__45__cpo4swapE - _ZN40_INTERNAL_d5bc9a14_4_k_cu_0bafc488_119184cuda3std3__45__cpo4cendE)
_ZN40_INTERNAL_d5bc9a14_4_k_cu_0bafc488_119184cuda3std3__45__cpo4cendE:
	.zero		1
	.type		_ZN40_INTERNAL_d5bc9a14_4_k_cu_0bafc488_119184cuda3std6ranges3__45__cpo4swapE,@object
	.size		_ZN40_INTERNAL_d5bc9a14_4_k_cu_0bafc488_119184cuda3std6ranges3__45__cpo4swapE,(.L_8 - _ZN40_INTERNAL_d5bc9a14_4_k_cu_0bafc488_119184cuda3std6ranges3__45__cpo4swapE)
_ZN40_INTERNAL_d5bc9a14_4_k_cu_0bafc488_119184cuda3std6ranges3__45__cpo4swapE:
	.zero		1
.L_8:


//--------------------- .nv.constant0._ZN7cutlass13device_kernelINS_4gemm6kernel13GemmUniversalIN4cute5tupleIJiiiiEEENS1_10collective13CollectiveMmaINS1_34MainloopSm90TmaGmmaWarpSpecializedILi4ENS5_IJNS4_1CILi1EEESB_SB_EEENS1_35KernelTmaWarpSpecializedCooperativeEEENS5_IJNSA_ILi384EEENSA_ILi512EEENSA_ILi32EEEEEENS_6half_tENS5_IJlSB_lEEESJ_SK_NS4_8TiledMMAINS4_8MMA_AtomIJNS4_4SM904GMMA26MMA_64x256x16_F32F16F16_SSILNSO_5MajorE0ELSQ_0ELNSO_7ScaleInE1ELSR_1EEEEEENS4_6LayoutINS5_IJNSA_ILi2EEESB_SB_EEENS5_IJSB_NSA_ILi0EEESX_EEEEENS5_IJNS4_10UnderscoreES10_S10_EEEEENS4_13SM90_TMA_LOADENS4_14ComposedLayoutINS4_7SwizzleILi2ELi4ELi3EEENS4_18smem_ptr_flag_bitsILi16EEENSU_INS5_IJNSA_ILi8EEESH_EEENS5_IJSH_SB_EEEEEEEvNS4_8identityES13_S1D_vS1E_EENS_8epilogue10collective6detail29Sm90TmaWarpSpecializedAdapterINS1H_15DefaultEpilogueISJ_SK_SK_NS1G_6thread17LinearCombinationISJ_Li1EffLNS1L_9ScaleType4KindE0ELNS_15FloatRoundStyleE2ESJ_EENS1_15EpilogueDefaultEEEEEvvEEEEvNT_6ParamsE --------------------------
	.section	.nv.constant0._ZN7cutlass13device_kernelINS_4gemm6kernel13GemmUniversalIN4cute5tupleIJiiiiEEENS1_10collective13CollectiveMmaINS1_34MainloopSm90TmaGmmaWarpSpecializedILi4ENS5_IJNS4_1CILi1EEESB_SB_EEENS1_35KernelTmaWarpSpecializedCooperativeEEENS5_IJNSA_ILi384EEENSA_ILi512EEENSA_ILi32EEEEEENS_6half_tENS5_IJlSB_lEEESJ_SK_NS4_8TiledMMAINS4_8MMA_AtomIJNS4_4SM904GMMA26MMA_64x256x16_F32F16F16_SSILNSO_5MajorE0ELSQ_0ELNSO_7ScaleInE1ELSR_1EEEEEENS4_6LayoutINS5_IJNSA_ILi2EEESB_SB_EEENS5_IJSB_NSA_ILi0EEESX_EEEEENS5_IJNS4_10UnderscoreES10_S10_EEEEENS4_13SM90_TMA_LOADENS4_14ComposedLayoutINS4_7SwizzleILi2ELi4ELi3EEENS4_18smem_ptr_flag_bitsILi16EEENSU_INS5_IJNSA_ILi8EEESH_EEENS5_IJSH_SB_EEEEEEEvNS4_8identityES13_S1D_vS1E_EENS_8epilogue10collective6detail29Sm90TmaWarpSpecializedAdapterINS1H_15DefaultEpilogueISJ_SK_SK_NS1G_6thread17LinearCombinationISJ_Li1EffLNS1L_9ScaleType4KindE0ELNS_15FloatRoundStyleE2ESJ_EENS1_15EpilogueDefaultEEEEEvvEEEEvNT_6ParamsE,"a",@progbits
	.sectionflags	@""
	.align	4
.nv.constant0._ZN7cutlass13device_kernelINS_4gemm6kernel13GemmUniversalIN4cute5tupleIJiiiiEEENS1_10collective13CollectiveMmaINS1_34MainloopSm90TmaGmmaWarpSpecializedILi4ENS5_IJNS4_1CILi1EEESB_SB_EEENS1_35KernelTmaWarpSpecializedCooperativeEEENS5_IJNSA_ILi384EEENSA_ILi512EEENSA_ILi32EEEEEENS_6half_tENS5_IJlSB_lEEESJ_SK_NS4_8TiledMMAINS4_8MMA_AtomIJNS4_4SM904GMMA26MMA_64x256x16_F32F16F16_SSILNSO_5MajorE0ELSQ_0ELNSO_7ScaleInE1ELSR_1EEEEEENS4_6LayoutINS5_IJNSA_ILi2EEESB_SB_EEENS5_IJSB_NSA_ILi0EEESX_EEEEENS5_IJNS4_10UnderscoreES10_S10_EEEEENS4_13SM90_TMA_LOADENS4_14ComposedLayoutINS4_7SwizzleILi2ELi4ELi3EEENS4_18smem_ptr_flag_bitsILi16EEENSU_INS5_IJNSA_ILi8EEESH_EEENS5_IJSH_SB_EEEEEEEvNS4_8identityES13_S1D_vS1E_EENS_8epilogue10collective6detail29Sm90TmaWarpSpecializedAdapterINS1H_15DefaultEpilogueISJ_SK_SK_NS1G_6thread17LinearCombinationISJ_Li1EffLNS1L_9ScaleType4KindE0ELNS_15FloatRoundStyleE2ESJ_EENS1_15EpilogueDefaultEEEEEvvEEEEvNT_6ParamsE:
	.zero		1664


//--------------------- SYMBOLS --------------------------

	.type		.nv.reservedSmem.offset0,@object
	.size		.nv.reservedSmem.offset0,0x4
	.type		__assertfail,@function
